	.target	sm_90a

	.elftype	@"ET_EXEC"


//--------------------- .note.nv.tkinfo           --------------------------
	.section	.note.nv.tkinfo,"",@"SHT_NOTE"
	.sectionflags	@"SHF_NOTE_NV_TKINFO"
	.tkinfo
        /*0018*/ 	.word	0x00000002
        /*0030*/ 	.string	""
        /*0030*/ 	.string	"ptxas"
        /*0030*/ 	.string	"Cuda compilation tools, release 13.0, V13.0.88"
        /*0030*/ 	.string	"Build cuda_13.0.r13.0/compiler.36424714_0"
        /*0030*/ 	.string	"-v  -suppress-debug-info  -lineinfo  -arch sm_90a "



//--------------------- .note.nv.cuinfo           --------------------------
	.section	.note.nv.cuinfo,"",@"SHT_NOTE"
	.sectionflags	@"SHF_NOTE_NV_CUINFO"
        /*0018*/ 	.short	0x0002
        /*001a*/ 	.short	0x005a
        /*001c*/ 	.short	0x0082
	.zero		2


//--------------------- .nv.info                  --------------------------
	.section	.nv.info,"",@"SHT_CUDA_INFO"
	.align	4


	//----- nvinfo : EIATTR_REGCOUNT
	.align		4
        /*0000*/ 	.byte	0x04, 0x2f
        /*0002*/ 	.short	(.L_1 - .L_0)
	.align		4
.L_0:
        /*0004*/ 	.word	index@(matmul_kernel)
        /*0008*/ 	.word	0x00000040


	//----- nvinfo : EIATTR_FRAME_SIZE
	.align		4
.L_1:
        /*000c*/ 	.byte	0x04, 0x11
        /*000e*/ 	.short	(.L_3 - .L_2)
	.align		4
.L_2:
        /*0010*/ 	.word	index@(matmul_kernel)
        /*0014*/ 	.word	0x00002240


	//----- nvinfo : EIATTR_MIN_STACK_SIZE
	.align		4
.L_3:
        /*0018*/ 	.byte	0x04, 0x12
        /*001a*/ 	.short	(.L_5 - .L_4)
	.align		4
.L_4:
        /*001c*/ 	.word	index@(matmul_kernel)
        /*0020*/ 	.word	0x00002240
.L_5:


//--------------------- .nv.compat                --------------------------
	.section	.nv.compat,"",@"SHT_CUDA_COMPAT_INFO"
	.align	4
        /*0000*/ 	.byte	0x02, 0x09, 0x01, 0x00, 0x02, 0x02, 0x02, 0x00, 0x02, 0x05, 0x05, 0x00, 0x03, 0x07, 0x01, 0x01
        /*0010*/ 	.byte	0x02, 0x03, 0x00, 0x00, 0x02, 0x06, 0x01, 0x00, 0x04, 0x0b, 0x08, 0x00, 0x00, 0x00, 0x00, 0x00
        /*0020*/ 	.byte	0x00, 0x00, 0x00, 0x00


//--------------------- .nv.info.matmul_kernel    --------------------------
	.section	.nv.info.matmul_kernel,"",@"SHT_CUDA_INFO"
	.sectionflags	@""
	.align	4


	//----- nvinfo : EIATTR_CUDA_API_VERSION
	.align		4
        /*0000*/ 	.byte	0x04, 0x37
        /*0002*/ 	.short	(.L_7 - .L_6)
.L_6:
        /*0004*/ 	.word	0x00000082


	//----- nvinfo : EIATTR_KPARAM_INFO
	.align		4
.L_7:
        /*0008*/ 	.byte	0x04, 0x17
        /*000a*/ 	.short	(.L_9 - .L_8)
.L_8:
        /*000c*/ 	.word	0x00000000
        /*0010*/ 	.short	0x000d
        /*0012*/ 	.short	0x0048
        /*0014*/ 	.byte	0x00, 0xf4, 0x21, 0x00


	//----- nvinfo : EIATTR_KPARAM_INFO
	.align		4
.L_9:
        /*0018*/ 	.byte	0x04, 0x17
        /*001a*/ 	.short	(.L_11 - .L_10)
.L_10:
        /*001c*/ 	.word	0x00000000
        /*0020*/ 	.short	0x000c
        /*0022*/ 	.short	0x0040
        /*0024*/ 	.byte	0x00, 0xf4, 0x21, 0x00


	//----- nvinfo : EIATTR_KPARAM_INFO
	.align		4
.L_11:
        /*0028*/ 	.byte	0x04, 0x17
        /*002a*/ 	.short	(.L_13 - .L_12)
.L_12:
        /*002c*/ 	.word	0x00000000
        /*0030*/ 	.short	0x000b
        /*0032*/ 	.short	0x0038
        /*0034*/ 	.byte	0x00, 0xf0, 0x11, 0x00


	//----- nvinfo : EIATTR_KPARAM_INFO
	.align		4
.L_13:
        /*0038*/ 	.byte	0x04, 0x17
        /*003a*/ 	.short	(.L_15 - .L_14)
.L_14:
        /*003c*/ 	.word	0x00000000
        /*0040*/ 	.short	0x000a
        /*0042*/ 	.short	0x0034
        /*0044*/ 	.byte	0x00, 0xf0, 0x11, 0x00


	//----- nvinfo : EIATTR_KPARAM_INFO
	.align		4
.L_15:
        /*0048*/ 	.byte	0x04, 0x17
        /*004a*/ 	.short	(.L_17 - .L_16)
.L_16:
        /*004c*/ 	.word	0x00000000
        /*0050*/ 	.short	0x0009
        /*0052*/ 	.short	0x0030
        /*0054*/ 	.byte	0x00, 0xf0, 0x11, 0x00


	//----- nvinfo : EIATTR_KPARAM_INFO
	.align		4
.L_17:
        /*0058*/ 	.byte	0x04, 0x17
        /*005a*/ 	.short	(.L_19 - .L_18)
.L_18:
        /*005c*/ 	.word	0x00000000
        /*0060*/ 	.short	0x0008
        /*0062*/ 	.short	0x002c
        /*0064*/ 	.byte	0x00, 0xf0, 0x11, 0x00


	//----- nvinfo : EIATTR_KPARAM_INFO
	.align		4
.L_19:
        /*0068*/ 	.byte	0x04, 0x17
        /*006a*/ 	.short	(.L_21 - .L_20)
.L_20:
        /*006c*/ 	.word	0x00000000
        /*0070*/ 	.short	0x0007
        /*0072*/ 	.short	0x0028
        /*0074*/ 	.byte	0x00, 0xf0, 0x11, 0x00


	//----- nvinfo : EIATTR_KPARAM_INFO
	.align		4
.L_21:
        /*0078*/ 	.byte	0x04, 0x17
        /*007a*/ 	.short	(.L_23 - .L_22)
.L_22:
        /*007c*/ 	.word	0x00000000
        /*0080*/ 	.short	0x0006
        /*0082*/ 	.short	0x0024
        /*0084*/ 	.byte	0x00, 0xf0, 0x11, 0x00


	//----- nvinfo : EIATTR_KPARAM_INFO
	.align		4
.L_23:
        /*0088*/ 	.byte	0x04, 0x17
        /*008a*/ 	.short	(.L_25 - .L_24)
.L_24:
        /*008c*/ 	.word	0x00000000
        /*0090*/ 	.short	0x0005
        /*0092*/ 	.short	0x0020
        /*0094*/ 	.byte	0x00, 0xf0, 0x11, 0x00


	//----- nvinfo : EIATTR_KPARAM_INFO
	.align		4
.L_25:
        /*0098*/ 	.byte	0x04, 0x17
        /*009a*/ 	.short	(.L_27 - .L_26)
.L_26:
        /*009c*/ 	.word	0x00000000
        /*00a0*/ 	.short	0x0004
        /*00a2*/ 	.short	0x001c
        /*00a4*/ 	.byte	0x00, 0xf0, 0x11, 0x00


	//----- nvinfo : EIATTR_KPARAM_INFO
	.align		4
.L_27:
        /*00a8*/ 	.byte	0x04, 0x17
        /*00aa*/ 	.short	(.L_29 - .L_28)
.L_28:
        /*00ac*/ 	.word	0x00000000
        /*00b0*/ 	.short	0x0003
        /*00b2*/ 	.short	0x0018
        /*00b4*/ 	.byte	0x00, 0xf0, 0x11, 0x00


	//----- nvinfo : EIATTR_KPARAM_INFO
	.align		4
.L_29:
        /*00b8*/ 	.byte	0x04, 0x17
        /*00ba*/ 	.short	(.L_31 - .L_30)
.L_30:
        /*00bc*/ 	.word	0x00000000
        /*00c0*/ 	.short	0x0002
        /*00c2*/ 	.short	0x0010
        /*00c4*/ 	.byte	0x00, 0xf4, 0x21, 0x00


	//----- nvinfo : EIATTR_KPARAM_INFO
	.align		4
.L_31:
        /*00c8*/ 	.byte	0x04, 0x17
        /*00ca*/ 	.short	(.L_33 - .L_32)
.L_32:
        /*00cc*/ 	.word	0x00000000
        /*00d0*/ 	.short	0x0001
        /*00d2*/ 	.short	0x0008
        /*00d4*/ 	.byte	0x00, 0xf4, 0x21, 0x00


	//----- nvinfo : EIATTR_KPARAM_INFO
	.align		4
.L_33:
        /*00d8*/ 	.byte	0x04, 0x17
        /*00da*/ 	.short	(.L_35 - .L_34)
.L_34:
        /*00dc*/ 	.word	0x00000000
        /*00e0*/ 	.short	0x0000
        /*00e2*/ 	.short	0x0000
        /*00e4*/ 	.byte	0x00, 0xf4, 0x21, 0x00


	//----- nvinfo : EIATTR_SPARSE_MMA_MASK
	.align		4
.L_35:
        /*00e8*/ 	.byte	0x03, 0x50
        /*00ea*/ 	.short	0x0000


	//----- nvinfo : EIATTR_MAXREG_COUNT
	.align		4
        /*00ec*/ 	.byte	0x03, 0x1b
        /*00ee*/ 	.short	0x00ff


	//----- nvinfo : EIATTR_NUM_BARRIERS
	.align		4
        /*00f0*/ 	.byte	0x02, 0x4c
        /*00f2*/ 	.byte	0x01
	.zero		1


	//----- nvinfo : EIATTR_ANNOTATIONS
	.align		4
        /*00f4*/ 	.byte	0x04, 0x55
        /*00f6*/ 	.short	(.L_37 - .L_36)


	//   ....[0]....
.L_36:
        /*00f8*/ 	.word	0x00000001
        /*00fc*/ 	.byte	0x80, 0x00, 0x00, 0x00, 0x01, 0x00, 0x00, 0x00, 0x90, 0x00, 0x00, 0x00, 0x01, 0x00, 0x00, 0x00
        /* <DEDUP_REMOVED lines=4073> */
        /*ff9c*/ 	.byte	0x90, 0xdd, 0x03, 0x00, 0x01, 0x00, 0x00, 0x00, 0xf0, 0x1c, 0x04, 0x00


	//----- nvinfo : EIATTR_MERCURY_ISA_VERSION
	.align		4
.L_37:
        /*ffa8*/ 	.byte	0x03, 0x5f
        /*ffaa*/ 	.short	0x0101


	//----- nvinfo : EIATTR_COOP_GROUP_MASK_REGIDS
	.align		4
        /*ffac*/ 	.byte	0x04, 0x29
        /*ffae*/ 	.short	(.L_39 - .L_38)


	//   ....[0]....
.L_38:
        /*ffb0*/ 	.word	0xffffffff


	//   ....[1]....
        /*ffb4*/ 	.word	0xffffffff


	//   ....[2]....
        /*ffb8*/ 	.word	0xffffffff


	//   ....[3]....
        /*ffbc*/ 	.word	0xffffffff


	//   ....[4]....
        /*ffc0*/ 	.word	0xffffffff


	//   ....[5]....
        /*ffc4*/ 	.word	0xffffffff


	//   ....[6]....
        /*ffc8*/ 	.word	0xffffffff


	//   ....[7]....
        /*ffcc*/ 	.word	0xffffffff


	//   ....[8]....
        /*ffd0*/ 	.word	0xffffffff


	//   ....[9]....
        /*ffd4*/ 	.word	0xffffffff


	//   ....[10]....
        /*ffd8*/ 	.word	0xffffffff


	//   ....[11]....
        /*ffdc*/ 	.word	0xffffffff


	//   ....[12]....
        /*ffe0*/ 	.word	0xffffffff


	//   ....[13]....
        /*ffe4*/ 	.word	0xffffffff


	//   ....[14]....
        /*ffe8*/ 	.word	0xffffffff


	//   ....[15]....
        /*ffec*/ 	.word	0xffffffff


	//   ....[16]....
        /*fff0*/ 	.word	0xffffffff


	//   ....[17]....
        /*fff4*/ 	.word	0xffffffff


	//   ....[18]....
        /*fff8*/ 	.word	0xffffffff


	//   ....[19]....
        /*fffc*/ 	.word	0xffffffff


	//   ....[20]....
        /*10000*/ 	.word	0xffffffff


	//   ....[21]....
        /*10004*/ 	.word	0xffffffff


	//   ....[22]....
        /*10008*/ 	.word	0xffffffff


	//   ....[23]....
        /*1000c*/ 	.word	0xffffffff


	//   ....[24]....
        /*10010*/ 	.word	0xffffffff


	//   ....[25]....
        /*10014*/ 	.word	0xffffffff


	//   ....[26]....
        /*10018*/ 	.word	0xffffffff


	//   ....[27]....
        /*1001c*/ 	.word	0xffffffff


	//   ....[28]....
        /*10020*/ 	.word	0xffffffff


	//   ....[29]....
        /*10024*/ 	.word	0xffffffff


	//   ....[30]....
        /*10028*/ 	.word	0xffffffff


	//----- nvinfo : EIATTR_COOP_GROUP_INSTR_OFFSETS
	.align		4
.L_39:
        /*1002c*/ 	.byte	0x04, 0x28
        /*1002e*/ 	.short	(.L_41 - .L_40)


	//   ....[0]....
.L_40:
        /*10030*/ 	.word	0x00039530


	//   ....[1]....
        /*10034*/ 	.word	0x000399d0


	//   ....[2]....
        /*10038*/ 	.word	0x00039ac0


	//   ....[3]....
        /*1003c*/ 	.word	0x00039b70


	//   ....[4]....
        /*10040*/ 	.word	0x00039b90


	//   ....[5]....
        /*10044*/ 	.word	0x00039bc0


	//   ....[6]....
        /*10048*/ 	.word	0x00039d30


	//   ....[7]....
        /*1004c*/ 	.word	0x00039d50


	//   ....[8]....
        /*10050*/ 	.word	0x00039d70


	//   ....[9]....
        /*10054*/ 	.word	0x00039e70


	//   ....[10]....
        /*10058*/ 	.word	0x00039ed0


	//   ....[11]....
        /*1005c*/ 	.word	0x00039f60


	//   ....[12]....
        /*10060*/ 	.word	0x00039f80


	//   ....[13]....
        /*10064*/ 	.word	0x00039fd0


	//   ....[14]....
        /*10068*/ 	.word	0x0003a070


	//   ....[15]....
        /*1006c*/ 	.word	0x0003a170


	//   ....[16]....
        /*10070*/ 	.word	0x0003a250


	//   ....[17]....
        /*10074*/ 	.word	0x0003a270


	//   ....[18]....
        /*10078*/ 	.word	0x0003a330


	//   ....[19]....
        /*1007c*/ 	.word	0x0003a350


	//   ....[20]....
        /*10080*/ 	.word	0x0003a370


	//   ....[21]....
        /*10084*/ 	.word	0x0003a3c0


	//   ....[22]....
        /*10088*/ 	.word	0x0003a420


	//   ....[23]....
        /*1008c*/ 	.word	0x0003a510


	//   ....[24]....
        /*10090*/ 	.word	0x0003a5d0


	//   ....[25]....
        /*10094*/ 	.word	0x0003a5f0


	//   ....[26]....
        /*10098*/ 	.word	0x0003a610


	//   ....[27]....
        /*1009c*/ 	.word	0x0003a6d0


	//   ....[28]....
        /*100a0*/ 	.word	0x0003a6f0


	//   ....[29]....
        /*100a4*/ 	.word	0x0003a790


	//   ....[30]....
        /*100a8*/ 	.word	0x0003a910


	//----- nvinfo : EIATTR_EXIT_INSTR_OFFSETS
	.align		4
.L_41:
        /*100ac*/ 	.byte	0x04, 0x1c
        /*100ae*/ 	.short	(.L_43 - .L_42)


	//   ....[0]....
.L_42:
        /*100b0*/ 	.word	0x000420b0


	//   ....[1]....
        /*100b4*/ 	.word	0x000420d0


	//----- nvinfo : EIATTR_REQNTID
	.align		4
.L_43:
        /*100b8*/ 	.byte	0x04, 0x10
        /*100ba*/ 	.short	(.L_45 - .L_44)
.L_44:
        /*100bc*/ 	.word	0x00000020
        /*100c0*/ 	.word	0x00000001
        /*100c4*/ 	.word	0x00000001


	//----- nvinfo : EIATTR_CBANK_PARAM_SIZE
	.align		4
.L_45:
        /*100c8*/ 	.byte	0x03, 0x19
        /*100ca*/ 	.short	0x0050


	//----- nvinfo : EIATTR_PARAM_CBANK
	.align		4
        /*100cc*/ 	.byte	0x04, 0x0a
        /*100ce*/ 	.short	(.L_47 - .L_46)
	.align		4
.L_46:
        /*100d0*/ 	.word	index@(.nv.constant0.matmul_kernel)
        /*100d4*/ 	.short	0x0210
        /*100d6*/ 	.short	0x0050


	//----- nvinfo : EIATTR_SW_WAR
	.align		4
.L_47:
        /*100d8*/ 	.byte	0x04, 0x36
        /*100da*/ 	.short	(.L_49 - .L_48)
.L_48:
        /*100dc*/ 	.word	0x00000008
.L_49:


//--------------------- .nv.callgraph             --------------------------
	.section	.nv.callgraph,"",@"SHT_CUDA_CALLGRAPH"
	.align	4
	.sectionentsize	8
	.align		4
        /*0000*/ 	.word	0x00000000
	.align		4
        /*0004*/ 	.word	0xffffffff
	.align		4
        /*0008*/ 	.word	0x00000000
	.align		4
        /*000c*/ 	.word	0xfffffffe
	.align		4
        /*0010*/ 	.word	0x00000000
	.align		4
        /*0014*/ 	.word	0xfffffffd
	.align		4
        /*0018*/ 	.word	0x00000000
	.align		4
        /*001c*/ 	.word	0xfffffffc


//--------------------- .text.matmul_kernel       --------------------------
	.section	.text.matmul_kernel,"ax",@progbits
	.align	128
        .global         matmul_kernel
        .type           matmul_kernel,@function
        .size           matmul_kernel,(.L_x_3 - matmul_kernel)
        .other          matmul_kernel,@"STO_CUDA_ENTRY STV_DEFAULT"
matmul_kernel:
.text.matmul_kernel:
[----:B------:R-:W0:Y:S08]  /*0000*/  LDC R1, c[0x0][0x28] ;  /* 0x00000a00ff017b82 */ /* 0x000e300000000800 */
[----:B------:R-:W1:Y:S01]  /*0010*/  LDC.64 R2, c[0x0][0x228] ;  /* 0x00008a00ff027b82 */ /* 0x000e620000000a00 */
[----:B------:R-:W2:Y:S01]  /*0020*/  S2R R7, SR_CTAID.X ;  /* 0x0000000000077919 */ /* 0x000ea20000002500 */
[----:B0-----:R-:W-:Y:S01]  /*0030*/  VIADD R1, R1, 0xffffddc0 ;  /* 0xffffddc001017836 */ /* 0x001fe20000000000 */
[----:B------:R-:W-:Y:S01]  /*0040*/  UMOV UR4, 0x400 ;  /* 0x0000040000047882 */ /* 0x000fe20000000000 */
[----:B------:R-:W-:Y:S01]  /*0050*/  ULDC.64 UR32, c[0x0][0x208] ;  /* 0x0000820000207ab9 */ /* 0x000fe20000000a00 */
[----:B------:R-:W0:Y:S03]  /*0060*/  S2R R14, SR_TID.X ;  /* 0x00000000000e7919 */ /* 0x000e260000002100 */
[----:B------:R-:W3:Y:S01]  /*0070*/  S2UR UR5, SR_CgaCtaId ;  /* 0x00000000000579c3 */ /* 0x000ee20000008800 */
[----:B------:R-:W-:Y:S04]  /*0080*/  STL [R1+0x480], RZ ;  /* 0x000480ff01007387 */ /* 0x000fe80000100800 */
[----:B------:R-:W-:Y:S04]  /*0090*/  STL [R1+0x484], RZ ;  /* 0x000484ff01007387 */ /* 0x000fe80000100800 */
[----:B------:R-:W-:Y:S04]  /*00a0*/  STL [R1+0x488], RZ ;  /* 0x000488ff01007387 */ /* 0x000fe80000100800 */
[----:B------:R-:W-:Y:S01]  /*00b0*/  STL [R1+0x48c], RZ ;  /* 0x00048cff01007387 */ /* 0x000fe20000100800 */
[----:B-1----:R-:W-:-:S03]  /*00c0*/  VIADD R0, R3, 0x3f ;  /* 0x0000003f03007836 */ /* 0x002fc60000000000 */
[----:B------:R-:W-:Y:S02]  /*00d0*/  STL [R1+0x490], RZ ;  /* 0x000490ff01007387 */ /* 0x000fe40000100800 */
[----:B------:R-:W-:Y:S02]  /*00e0*/  SHF.R.S32.HI R5, RZ, 0x1f, R0 ;  /* 0x0000001fff057819 */ /* 0x000fe40000011400 */
[----:B------:R-:W-:Y:S01]  /*00f0*/  STL [R1+0x494], RZ ;  /* 0x000494ff01007387 */ /* 0x000fe20000100800 */
[----:B---3--:R-:W-:Y:S01]  /*0100*/  ULEA UR4, UR5, UR4, 0x18 ;  /* 0x0000000405047291 */ /* 0x008fe2000f8ec03f */
[----:B------:R-:W-:Y:S02]  /*0110*/  LEA.HI R5, R5, R0, RZ, 0x6 ;  /* 0x0000000005057211 */ /* 0x000fe400078f30ff */
[----:B------:R-:W-:Y:S01]  /*0120*/  STL [R1+0x498], RZ ;  /* 0x000498ff01007387 */ /* 0x000fe20000100800 */
[----:B--2---:R-:W-:Y:S02]  /*0130*/  IABS R10, R7 ;  /* 0x00000007000a7213 */ /* 0x004fe40000000000 */
[----:B------:R-:W-:Y:S01]  /*0140*/  SHF.R.S32.HI R5, RZ, 0x6, R5 ;  /* 0x00000006ff057819 */ /* 0x000fe20000011405 */
[----:B------:R-:W-:Y:S04]  /*0150*/  STL [R1+0x49c], RZ ;  /* 0x00049cff01007387 */ /* 0x000fe80000100800 */
[----:B------:R-:W-:Y:S01]  /*0160*/  IMAD.SHL.U32 R6, R5, 0x8, RZ ;  /* 0x0000000805067824 */ /* 0x000fe200078e00ff */
[----:B------:R-:W-:Y:S04]  /*0170*/  STL [R1+0x4a0], RZ ;  /* 0x0004a0ff01007387 */ /* 0x000fe80000100800 */
[-C--:B------:R-:W-:Y:S01]  /*0180*/  IABS R9, R6.reuse ;  /* 0x0000000600097213 */ /* 0x080fe20000000000 */
[----:B------:R-:W-:Y:S01]  /*0190*/  STL [R1+0x4a4], RZ ;  /* 0x0004a4ff01007387 */ /* 0x000fe20000100800 */
[----:B------:R-:W-:-:S02]  /*01a0*/  IABS R12, R6 ;  /* 0x00000006000c7213 */ /* 0x000fc40000000000 */
[----:B------:R-:W1:Y:S01]  /*01b0*/  I2F.RP R0, R9 ;  /* 0x0000000900007306 */ /* 0x000e620000209400 */
[----:B------:R-:W-:Y:S04]  /*01c0*/  STL [R1+0x4a8], RZ ;  /* 0x0004a8ff01007387 */ /* 0x000fe80000100800 */
[----:B------:R-:W-:Y:S04]  /*01d0*/  STL [R1+0x4ac], RZ ;  /* 0x0004acff01007387 */ /* 0x000fe80000100800 */
[----:B------:R-:W-:Y:S04]  /*01e0*/  STL [R1+0x690], RZ ;  /* 0x000690ff01007387 */ /* 0x000fe80000100800 */
[----:B------:R-:W-:Y:S01]  /*01f0*/  STL [R1+0x694], RZ ;  /* 0x000694ff01007387 */ /* 0x000fe20000100800 */
[----:B-1----:R-:W1:Y:S03]  /*0200*/  MUFU.RCP R0, R0 ;  /* 0x0000000000007308 */ /* 0x002e660000001000 */
[----:B------:R-:W-:Y:S04]  /*0210*/  STL [R1+0x698], RZ ;  /* 0x000698ff01007387 */ /* 0x000fe80000100800 */
[----:B------:R-:W-:Y:S04]  /*0220*/  STL [R1+0x69c], RZ ;  /* 0x00069cff01007387 */ /* 0x000fe80000100800 */
[----:B------:R-:W-:Y:S04]  /*0230*/  STL [R1+0x700], RZ ;  /* 0x000700ff01007387 */ /* 0x000fe80000100800 */
[----:B------:R-:W-:Y:S01]  /*0240*/  STL [R1+0x704], RZ ;  /* 0x000704ff01007387 */ /* 0x000fe20000100800 */
[----:B-1----:R-:W-:-:S03]  /*0250*/  VIADD R4, R0, 0xffffffe ;  /* 0x0ffffffe00047836 */ /* 0x002fc60000000000 */
[----:B------:R-:W-:Y:S01]  /*0260*/  STL [R1+0x708], RZ ;  /* 0x000708ff01007387 */ /* 0x000fe20000100800 */
[----:B------:R-:W-:Y:S01]  /*0270*/  IMAD.MOV R0, RZ, RZ, -R12 ;  /* 0x000000ffff007224 */ /* 0x000fe200078e0a0c */
[----:B------:R1:W2:Y:S02]  /*0280*/  F2I.FTZ.U32.TRUNC.NTZ R5, R4 ;  /* 0x0000000400057305 */ /* 0x0002a4000021f000 */
[----:B------:R-:W-:Y:S04]  /*0290*/  STL [R1+0x70c], RZ ;  /* 0x00070cff01007387 */ /* 0x000fe80000100800 */
[----:B------:R-:W-:Y:S01]  /*02a0*/  STL [R1+0x370], RZ ;  /* 0x000370ff01007387 */ /* 0x000fe20000100800 */
[----:B-1----:R-:W-:-:S03]  /*02b0*/  IMAD.MOV.U32 R4, RZ, RZ, RZ ;  /* 0x000000ffff047224 */ /* 0x002fc600078e00ff */
[----:B------:R-:W-:Y:S04]  /*02c0*/  STL [R1+0x374], RZ ;  /* 0x000374ff01007387 */ /* 0x000fe80000100800 */
[----:B------:R-:W-:Y:S01]  /*02d0*/  STL [R1+0x378], RZ ;  /* 0x000378ff01007387 */ /* 0x000fe20000100800 */
[----:B--2---:R-:W-:-:S03]  /*02e0*/  IMAD.MOV R8, RZ, RZ, -R5 ;  /* 0x000000ffff087224 */ /* 0x004fc600078e0a05 */
[----:B------:R-:W-:Y:S01]  /*02f0*/  STL [R1+0x37c], RZ ;  /* 0x00037cff01007387 */ /* 0x000fe20000100800 */
[----:B------:R-:W-:Y:S02]  /*0300*/  IMAD R11, R8, R9, RZ ;  /* 0x00000009080b7224 */ /* 0x000fe400078e02ff */
[----:B------:R-:W-:Y:S01]  /*0310*/  IMAD.MOV.U32 R8, RZ, RZ, R10 ;  /* 0x000000ffff087224 */ /* 0x000fe200078e000a */
[----:B------:R-:W-:Y:S01]  /*0320*/  STL [R1+0x360], RZ ;  /* 0x000360ff01007387 */ /* 0x000fe20000100800 */
[----:B------:R-:W-:-:S03]  /*0330*/  IMAD.HI.U32 R5, R5, R11, R4 ;  /* 0x0000000b05057227 */ /* 0x000fc600078e0004 */
[----:B------:R-:W-:Y:S03]  /*0340*/  STL [R1+0x364], RZ ;  /* 0x000364ff01007387 */ /* 0x000fe60000100800 */
[----:B------:R-:W-:Y:S01]  /*0350*/  IMAD.HI.U32 R5, R5, R8, RZ ;  /* 0x0000000805057227 */ /* 0x000fe200078e00ff */
[----:B------:R-:W-:Y:S03]  /*0360*/  STL [R1+0x368], RZ ;  /* 0x000368ff01007387 */ /* 0x000fe60000100800 */
[----:B------:R-:W-:Y:S01]  /*0370*/  IMAD R0, R5, R0, R8 ;  /* 0x0000000005007224 */ /* 0x000fe200078e0208 */
[----:B------:R-:W-:Y:S04]  /*0380*/  STL [R1+0x36c], RZ ;  /* 0x00036cff01007387 */ /* 0x000fe80000100800 */
[----:B------:R-:W-:Y:S01]  /*0390*/  ISETP.GT.U32.AND P1, PT, R9, R0, PT ;  /* 0x000000000900720c */ /* 0x000fe20003f24070 */
[----:B------:R-:W-:Y:S04]  /*03a0*/  STL [R1+0x680], RZ ;  /* 0x000680ff01007387 */ /* 0x000fe80000100800 */
[----:B------:R-:W-:Y:S04]  /*03b0*/  STL [R1+0x684], RZ ;  /* 0x000684ff01007387 */ /* 0x000fe80000100800 */
[----:B------:R-:W-:Y:S04]  /*03c0*/  STL [R1+0x688], RZ ;  /* 0x000688ff01007387 */ /* 0x000fe80000100800 */
[----:B------:R-:W-:Y:S01]  /*03d0*/  @!P1 IMAD.IADD R0, R0, 0x1, -R9 ;  /* 0x0000000100009824 */ /* 0x000fe200078e0a09 */
[----:B------:R-:W-:Y:S01]  /*03e0*/  STL [R1+0x68c], RZ ;  /* 0x00068cff01007387 */ /* 0x000fe20000100800 */
[----:B------:R-:W-:Y:S01]  /*03f0*/  @!P1 VIADD R5, R5, 0x1 ;  /* 0x0000000105059836 */ /* 0x000fe20000000000 */
[----:B------:R-:W-:-:S02]  /*0400*/  ISETP.NE.AND P1, PT, R6, RZ, PT ;  /* 0x000000ff0600720c */ /* 0x000fc40003f25270 */
[----:B------:R-:W-:Y:S01]  /*0410*/  ISETP.GE.U32.AND P0, PT, R0, R9, PT ;  /* 0x000000090000720c */ /* 0x000fe20003f06070 */
[----:B------:R-:W-:Y:S01]  /*0420*/  STL [R1+0x670], RZ ;  /* 0x000670ff01007387 */ /* 0x000fe20000100800 */
[----:B------:R-:W-:-:S03]  /*0430*/  LOP3.LUT R0, R7, R6, RZ, 0x3c, !PT ;  /* 0x0000000607007212 */ /* 0x000fc600078e3cff */
[----:B------:R-:W-:Y:S01]  /*0440*/  STL [R1+0x674], RZ ;  /* 0x000674ff01007387 */ /* 0x000fe20000100800 */
[----:B------:R-:W-:Y:S01]  /*0450*/  ISETP.GE.AND P2, PT, R0, RZ, PT ;  /* 0x000000ff0000720c */ /* 0x000fe20003f46270 */
[----:B------:R-:W-:Y:S02]  /*0460*/  VIADD R0, R2, 0x7f ;  /* 0x0000007f02007836 */ /* 0x000fe40000000000 */
[----:B------:R-:W-:Y:S04]  /*0470*/  STL [R1+0x678], RZ ;  /* 0x000678ff01007387 */ /* 0x000fe80000100800 */
[----:B------:R-:W-:Y:S01]  /*0480*/  @P0 VIADD R5, R5, 0x1 ;  /* 0x0000000105050836 */ /* 0x000fe20000000000 */
[----:B------:R-:W-:Y:S03]  /*0490*/  STL [R1+0x67c], RZ ;  /* 0x00067cff01007387 */ /* 0x000fe60000100800 */
[----:B------:R-:W-:Y:S01]  /*04a0*/  IMAD.MOV.U32 R4, RZ, RZ, R5 ;  /* 0x000000ffff047224 */ /* 0x000fe200078e0005 */
[----:B------:R-:W-:Y:S01]  /*04b0*/  STL [R1+0x660], RZ ;  /* 0x000660ff01007387 */ /* 0x000fe20000100800 */
[----:B------:R-:W-:-:S02]  /*04c0*/  SHF.R.S32.HI R5, RZ, 0x1f, R0 ;  /* 0x0000001fff057819 */ /* 0x000fc40000011400 */
[----:B------:R-:W-:Y:S01]  /*04d0*/  @!P2 IMAD.MOV R4, RZ, RZ, -R4 ;  /* 0x000000ffff04a224 */ /* 0x000fe200078e0a04 */
[----:B------:R-:W-:Y:S01]  /*04e0*/  STL [R1+0x664], RZ ;  /* 0x000664ff01007387 */ /* 0x000fe20000100800 */
[----:B------:R-:W-:Y:S02]  /*04f0*/  @!P1 LOP3.LUT R4, RZ, R6, RZ, 0x33, !PT ;  /* 0x00000006ff049212 */ /* 0x000fe400078e33ff */
[----:B------:R-:W-:Y:S01]  /*0500*/  LEA.HI R5, R5, R0, RZ, 0x7 ;  /* 0x0000000005057211 */ /* 0x000fe200078f38ff */
[----:B------:R-:W-:Y:S02]  /*0510*/  STL [R1+0x668], RZ ;  /* 0x000668ff01007387 */ /* 0x000fe40000100800 */
[----:B------:R-:W-:Y:S02]  /*0520*/  IMAD.SHL.U32 R8, R4, 0x8, RZ ;  /* 0x0000000804087824 */ /* 0x000fe400078e00ff */
[----:B------:R-:W-:Y:S01]  /*0530*/  STL [R1+0x66c], RZ ;  /* 0x00066cff01007387 */ /* 0x000fe20000100800 */
[----:B------:R-:W-:-:S02]  /*0540*/  IMAD.MOV R4, RZ, RZ, -R4 ;  /* 0x000000ffff047224 */ /* 0x000fc400078e0a04 */
[----:B------:R-:W-:Y:S01]  /*0550*/  LEA.HI.SX32 R5, R5, -R8, 0x19 ;  /* 0x8000000805057211 */ /* 0x000fe200078fcaff */
[----:B------:R-:W-:Y:S01]  /*0560*/  STL [R1+0x650], RZ ;  /* 0x000650ff01007387 */ /* 0x000fe20000100800 */
[----:B------:R-:W-:Y:S02]  /*0570*/  IMAD R6, R6, R4, R7 ;  /* 0x0000000406067224 */ /* 0x000fe400078e0207 */
[----:B------:R-:W-:Y:S01]  /*0580*/  VIMNMX R13, R5, 0x8, PT ;  /* 0x00000008050d7848 */ /* 0x000fe20003fe0100 */
[----:B------:R-:W-:Y:S02]  /*0590*/  STL [R1+0x654], RZ ;  /* 0x000654ff01007387 */ /* 0x000fe40000100800 */
[----:B------:R-:W-:Y:S02]  /*05a0*/  IABS R11, R6 ;  /* 0x00000006000b7213 */ /* 0x000fe40000000000 */
[----:B------:R-:W-:Y:S01]  /*05b0*/  STL [R1+0x658], RZ ;  /* 0x000658ff01007387 */ /* 0x000fe20000100800 */
[----:B------:R-:W-:-:S03]  /*05c0*/  IABS R9, R13 ;  /* 0x0000000d00097213 */ /* 0x000fc60000000000 */
[----:B------:R-:W-:Y:S01]  /*05d0*/  STL [R1+0x65c], RZ ;  /* 0x00065cff01007387 */ /* 0x000fe20000100800 */
[----:B------:R-:W1:Y:S03]  /*05e0*/  I2F.RP R0, R9 ;  /* 0x0000000900007306 */ /* 0x000e660000209400 */
        /* <DEDUP_REMOVED lines=10> */
[----:B------:R-:W-:Y:S04]  /*0690*/  STL [R1+0x350], RZ ;  /* 0x000350ff01007387 */ /* 0x000fe80000100800 */
[----:B------:R-:W-:Y:S01]  /*06a0*/  STL [R1+0x354], RZ ;  /* 0x000354ff01007387 */ /* 0x000fe20000100800 */
[----:B------:R-:W1:Y:S03]  /*06b0*/  F2I.FTZ.U32.TRUNC.NTZ R5, R5 ;  /* 0x0000000500057305 */ /* 0x000e66000021f000 */
[----:B------:R-:W-:Y:S04]  /*06c0*/  STL [R1+0x358], RZ ;  /* 0x000358ff01007387 */ /* 0x000fe80000100800 */
[----:B------:R-:W-:Y:S04]  /*06d0*/  STL [R1+0x35c], RZ ;  /* 0x00035cff01007387 */ /* 0x000fe80000100800 */
[----:B------:R-:W-:Y:S04]  /*06e0*/  STL [R1+0x340], RZ ;  /* 0x000340ff01007387 */ /* 0x000fe80000100800 */
[----:B------:R-:W-:Y:S01]  /*06f0*/  STL [R1+0x344], RZ ;  /* 0x000344ff01007387 */ /* 0x000fe20000100800 */
[----:B-1----:R-:W-:-:S03]  /*0700*/  IMAD.MOV R10, RZ, RZ, -R5 ;  /* 0x000000ffff0a7224 */ /* 0x002fc600078e0a05 */
[----:B------:R-:W-:Y:S01]  /*0710*/  STL [R1+0x348], RZ ;  /* 0x000348ff01007387 */ /* 0x000fe20000100800 */
[----:B------:R-:W-:Y:S01]  /*0720*/  IMAD.MOV.U32 R4, RZ, RZ, R10 ;  /* 0x000000ffff047224 */ /* 0x000fe200078e000a */
[----:B------:R-:W-:Y:S02]  /*0730*/  IABS R10, R13 ;  /* 0x0000000d000a7213 */ /* 0x000fe40000000000 */
[----:B------:R-:W-:Y:S01]  /*0740*/  STL [R1+0x34c], RZ ;  /* 0x00034cff01007387 */ /* 0x000fe20000100800 */
[----:B------:R-:W-:Y:S02]  /*0750*/  IMAD R7, R4, R9, RZ ;  /* 0x0000000904077224 */ /* 0x000fe400078e02ff */
[----:B------:R-:W-:Y:S01]  /*0760*/  IMAD.MOV.U32 R4, RZ, RZ, RZ ;  /* 0x000000ffff047224 */ /* 0x000fe200078e00ff */
[----:B------:R-:W-:Y:S03]  /*0770*/  STL [R1+0x630], RZ ;  /* 0x000630ff01007387 */ /* 0x000fe60000100800 */
[----:B------:R-:W-:Y:S01]  /*0780*/  IMAD.HI.U32 R4, R5, R7, R4 ;  /* 0x0000000705047227 */ /* 0x000fe200078e0004 */
[----:B------:R-:W-:Y:S03]  /*0790*/  STL [R1+0x634], RZ ;  /* 0x000634ff01007387 */ /* 0x000fe60000100800 */
[----:B------:R-:W-:Y:S01]  /*07a0*/  IMAD.MOV R5, RZ, RZ, -R10 ;  /* 0x000000ffff057224 */ /* 0x000fe200078e0a0a */
[----:B------:R-:W-:Y:S01]  /*07b0*/  STL [R1+0x638], RZ ;  /* 0x000638ff01007387 */ /* 0x000fe20000100800 */
[----:B------:R-:W-:-:S03]  /*07c0*/  IMAD.HI.U32 R0, R4, R11, RZ ;  /* 0x0000000b04007227 */ /* 0x000fc600078e00ff */
[----:B------:R-:W-:Y:S01]  /*07d0*/  STL [R1+0x63c], RZ ;  /* 0x00063cff01007387 */ /* 0x000fe20000100800 */
[----:B------:R-:W-:Y:S02]  /*07e0*/  IMAD R4, R0, R5, R11 ;  /* 0x0000000500047224 */ /* 0x000fe400078e020b */
[----:B------:R-:W1:Y:S01]  /*07f0*/  LDC R5, c[0x0][0x230] ;  /* 0x00008c00ff057b82 */ /* 0x000e620000000800 */
[----:B------:R-:W-:Y:S02]  /*0800*/  STL [R1+0x620], RZ ;  /* 0x000620ff01007387 */ /* 0x000fe40000100800 */
[----:B------:R-:W-:Y:S02]  /*0810*/  ISETP.GT.U32.AND P1, PT, R9, R4, PT ;  /* 0x000000040900720c */ /* 0x000fe40003f24070 */
[----:B------:R-:W-:Y:S04]  /*0820*/  STL [R1+0x624], RZ ;  /* 0x000624ff01007387 */ /* 0x000fe80000100800 */
[----:B------:R-:W-:Y:S04]  /*0830*/  STL [R1+0x628], RZ ;  /* 0x000628ff01007387 */ /* 0x000fe80000100800 */
[----:B------:R-:W-:Y:S03]  /*0840*/  STL [R1+0x62c], RZ ;  /* 0x00062cff01007387 */ /* 0x000fe60000100800 */
[----:B------:R-:W-:Y:S01]  /*0850*/  @!P1 IMAD.IADD R4, R4, 0x1, -R9 ;  /* 0x0000000104049824 */ /* 0x000fe200078e0a09 */
[----:B------:R-:W-:Y:S01]  /*0860*/  STL [R1+0x610], RZ ;  /* 0x000610ff01007387 */ /* 0x000fe20000100800 */
[----:B------:R-:W-:Y:S01]  /*0870*/  @!P1 VIADD R0, R0, 0x1 ;  /* 0x0000000100009836 */ /* 0x000fe20000000000 */
[----:B------:R-:W-:-:S02]  /*0880*/  ISETP.NE.AND P1, PT, R13, RZ, PT ;  /* 0x000000ff0d00720c */ /* 0x000fc40003f25270 */
[----:B------:R-:W-:Y:S01]  /*0890*/  STL [R1+0x614], RZ ;  /* 0x000614ff01007387 */ /* 0x000fe20000100800 */
[----:B------:R-:W-:Y:S02]  /*08a0*/  ISETP.GE.U32.AND P0, PT, R4, R9, PT ;  /* 0x000000090400720c */ /* 0x000fe40003f06070 */
[-C--:B------:R-:W-:Y:S01]  /*08b0*/  LOP3.LUT R4, R6, R13.reuse, RZ, 0x3c, !PT ;  /* 0x0000000d06047212 */ /* 0x080fe200078e3cff */
[----:B------:R-:W-:Y:S01]  /*08c0*/  STL [R1+0x618], RZ ;  /* 0x000618ff01007387 */ /* 0x000fe20000100800 */
[----:B-1----:R-:W-:Y:S02]  /*08d0*/  VIADD R5, R5, 0x3f ;  /* 0x0000003f05057836 */ /* 0x002fe40000000000 */
[----:B------:R-:W-:Y:S01]  /*08e0*/  ISETP.GE.AND P2, PT, R4, RZ, PT ;  /* 0x000000ff0400720c */ /* 0x000fe20003f46270 */
[----:B------:R-:W-:Y:S04]  /*08f0*/  STL [R1+0x61c], RZ ;  /* 0x00061cff01007387 */ /* 0x000fe80000100800 */
[----:B------:R-:W-:Y:S02]  /*0900*/  STL [R1+0x600], RZ ;  /* 0x000600ff01007387 */ /* 0x000fe40000100800 */
[----:B------:R-:W-:Y:S01]  /*0910*/  @P0 VIADD R0, R0, 0x1 ;  /* 0x0000000100000836 */ /* 0x000fe20000000000 */
[----:B------:R-:W-:Y:S01]  /*0920*/  ISETP.GE.AND P0, PT, R5, 0x40, PT ;  /* 0x000000400500780c */ /* 0x000fe20003f06270 */
[----:B------:R-:W-:Y:S04]  /*0930*/  STL [R1+0x604], RZ ;  /* 0x000604ff01007387 */ /* 0x000fe80000100800 */
[----:B------:R-:W-:Y:S01]  /*0940*/  STL [R1+0x608], RZ ;  /* 0x000608ff01007387 */ /* 0x000fe20000100800 */
[----:B------:R-:W-:Y:S01]  /*0950*/  @!P2 IMAD.MOV R0, RZ, RZ, -R0 ;  /* 0x000000ffff00a224 */ /* 0x000fe200078e0a00 */
[----:B------:R-:W-:-:S02]  /*0960*/  @!P1 LOP3.LUT R0, RZ, R13, RZ, 0x33, !PT ;  /* 0x0000000dff009212 */ /* 0x000fc400078e33ff */
[----:B------:R-:W-:Y:S03]  /*0970*/  STL [R1+0x60c], RZ ;  /* 0x00060cff01007387 */ /* 0x000fe60000100800 */
[----:B------:R-:W-:Y:S01]  /*0980*/  IMAD.SHL.U32 R19, R0, 0x40, RZ ;  /* 0x0000004000137824 */ /* 0x000fe200078e00ff */
[----:B------:R-:W-:Y:S01]  /*0990*/  STL [R1+0x5f0], RZ ;  /* 0x0005f0ff01007387 */ /* 0x000fe20000100800 */
[----:B------:R-:W-:Y:S02]  /*09a0*/  IMAD.MOV R4, RZ, RZ, -R0 ;  /* 0x000000ffff047224 */ /* 0x000fe400078e0a00 */
[C---:B------:R-:W-:Y:S01]  /*09b0*/  VIADD R7, R19.reuse, 0x1 ;  /* 0x0000000113077836 */ /* 0x040fe20000000000 */
[----:B------:R-:W-:Y:S01]  /*09c0*/  STL [R1+0x5f4], RZ ;  /* 0x0005f4ff01007387 */ /* 0x000fe20000100800 */
[C---:B------:R-:W-:Y:S02]  /*09d0*/  VIADD R5, R19.reuse, 0x2 ;  /* 0x0000000213057836 */ /* 0x040fe40000000000 */
[----:B------:R-:W-:Y:S01]  /*09e0*/  VIADD R0, R19, 0x3 ;  /* 0x0000000313007836 */ /* 0x000fe20000000000 */
[----:B------:R-:W-:Y:S01]  /*09f0*/  STL [R1+0x5f8], RZ ;  /* 0x0005f8ff01007387 */ /* 0x000fe20000100800 */
[----:B------:R-:W-:Y:S01]  /*0a00*/  IMAD R4, R13, R4, R6 ;  /* 0x000000040d047224 */ /* 0x000fe200078e0206 */
[----:B0-----:R-:W-:Y:S01]  /*0a10*/  LOP3.LUT R6, R14, 0x1f, RZ, 0xc0, !PT ;  /* 0x0000001f0e067812 */ /* 0x001fe200078ec0ff */
[----:B------:R-:W-:Y:S01]  /*0a20*/  VIADD R61, R19, 0x16 ;  /* 0x00000016133d7836 */ /* 0x000fe20000000000 */
[----:B------:R-:W-:Y:S01]  /*0a30*/  STL [R1+0x5fc], RZ ;  /* 0x0005fcff01007387 */ /* 0x000fe20000100800 */
[----:B------:R-:W-:-:S02]  /*0a40*/  IMAD.IADD R4, R8, 0x1, R4 ;  /* 0x0000000108047824 */ /* 0x000fc400078e0204 */
[C---:B------:R-:W-:Y:S01]  /*0a50*/  VIADD R60, R19.reuse, 0x17 ;  /* 0x00000017133c7836 */ /* 0x040fe20000000000 */
[----:B------:R-:W-:Y:S01]  /*0a60*/  STL [R1+0x6e0], RZ ;  /* 0x0006e0ff01007387 */ /* 0x000fe20000100800 */
[C---:B------:R-:W-:Y:S02]  /*0a70*/  VIADD R58, R19.reuse, 0x18 ;  /* 0x00000018133a7836 */ /* 0x040fe40000000000 */
[C---:B------:R-:W-:Y:S01]  /*0a80*/  VIADD R57, R19.reuse, 0x19 ;  /* 0x0000001913397836 */ /* 0x040fe20000000000 */
[----:B------:R-:W-:Y:S01]  /*0a90*/  STL [R1+0x6e4], RZ ;  /* 0x0006e4ff01007387 */ /* 0x000fe20000100800 */
[C---:B------:R-:W-:Y:S02]  /*0aa0*/  VIADD R55, R19.reuse, 0x1a ;  /* 0x0000001a13377836 */ /* 0x040fe40000000000 */
[C---:B------:R-:W-:Y:S01]  /*0ab0*/  VIADD R54, R19.reuse, 0x1b ;  /* 0x0000001b13367836 */ /* 0x040fe20000000000 */
[----:B------:R-:W-:Y:S01]  /*0ac0*/  STL [R1+0x6e8], RZ ;  /* 0x0006e8ff01007387 */ /* 0x000fe20000100800 */
[----:B------:R-:W-:-:S02]  /*0ad0*/  VIADD R52, R19, 0x1c ;  /* 0x0000001c13347836 */ /* 0x000fc40000000000 */
        /* <DEDUP_REMOVED lines=44> */
[----:B------:R-:W-:-:S03]  /*0da0*/  VIADD R8, R19, 0x3b ;  /* 0x0000003b13087836 */ /* 0x000fc60000000000 */
[----:B------:R-:W-:Y:S04]  /*0db0*/  STL [R1+0x5d8], RZ ;  /* 0x0005d8ff01007387 */ /* 0x000fe80000100800 */
        /* <DEDUP_REMOVED lines=95> */
[----:B------:R-:W-:Y:S04]  /*13b0*/  STL [R1+0x74c], R19 ;  /* 0x00074c1301007387 */ /* 0x000fe80000100800 */
[----:B------:R0:W-:Y:S04]  /*13c0*/  STL [R1+0x68], R7 ;  /* 0x0000680701007387 */ /* 0x0001e80000100800 */
[----:B------:R1:W-:Y:S04]  /*13d0*/  STL [R1+0x64], R5 ;  /* 0x0000640501007387 */ /* 0x0003e80000100800 */
[----:B------:R2:W-:Y:S01]  /*13e0*/  STL [R1+0x60], R0 ;  /* 0x0000600001007387 */ /* 0x0005e20000100800 */
[----:B0-----:R-:W-:-:S02]  /*13f0*/  VIADD R7, R19, 0x4 ;  /* 0x0000000413077836 */ /* 0x001fc40000000000 */
[----:B-1----:R-:W-:-:S03]  /*1400*/  VIADD R5, R19, 0x5 ;  /* 0x0000000513057836 */ /* 0x002fc60000000000 */
[----:B------:R0:W-:Y:S01]  /*1410*/  STL [R1+0x5c], R7 ;  /* 0x00005c0701007387 */ /* 0x0001e20000100800 */
[----:B--2---:R-:W-:-:S03]  /*1420*/  VIADD R0, R19, 0x6 ;  /* 0x0000000613007836 */ /* 0x004fc60000000000 */
[----:B------:R1:W-:Y:S04]  /*1430*/  STL [R1+0x58], R5 ;  /* 0x0000580501007387 */ /* 0x0003e80000100800 */
[----:B------:R2:W-:Y:S01]  /*1440*/  STL [R1+0x54], R0 ;  /* 0x0000540001007387 */ /* 0x0005e20000100800 */
[C---:B0-----:R-:W-:Y:S02]  /*1450*/  VIADD R7, R19.reuse, 0x7 ;  /* 0x0000000713077836 */ /* 0x041fe40000000000 */
        /* <DEDUP_REMOVED lines=30> */
[C---:B-1----:R-:W-:Y:S02]  /*1640*/  VIADD R5, R19.reuse, 0x3e ;  /* 0x0000003e13057836 */ /* 0x042fe40000000000 */
[----:B--2---:R-:W-:Y:S02]  /*1650*/  IMAD.SHL.U32 R0, R4, 0x80, RZ ;  /* 0x0000008004007824 */ /* 0x004fe400078e00ff */
[----:B------:R-:W-:-:S03]  /*1660*/  VIADD R4, R19, 0x3f ;  /* 0x0000003f13047836 */ /* 0x000fc60000000000 */
[C---:B------:R-:W-:Y:S01]  /*1670*/  LOP3.LUT R59, R0.reuse, 0x1f, R14, 0xf8, !PT ;  /* 0x0000001f003b7812 */ /* 0x040fe200078ef80e */
[C---:B------:R-:W-:Y:S01]  /*1680*/  VIADD R14, R19.reuse, 0x35 ;  /* 0x00000035130e7836 */ /* 0x040fe20000000000 */
[----:B------:R-:W-:Y:S01]  /*1690*/  LOP3.LUT R56, R0, 0x20, R6, 0xfe, !PT ;  /* 0x0000002000387812 */ /* 0x000fe200078efe06 */
[----:B------:R-:W-:Y:S01]  /*16a0*/  VIADD R6, R19, 0x3d ;  /* 0x0000003d13067836 */ /* 0x000fe20000000000 */
[C---:B------:R-:W-:Y:S01]  /*16b0*/  LOP3.LUT R53, R59.reuse, 0x40, RZ, 0xfc, !PT ;  /* 0x000000403b357812 */ /* 0x040fe200078efcff */
[----:B------:R0:W-:Y:S01]  /*16c0*/  STL [R1+0x9b4], R59 ;  /* 0x0009b43b01007387 */ /* 0x0001e20000100800 */
[----:B------:R-:W-:-:S03]  /*16d0*/  LOP3.LUT R51, R59, 0x60, RZ, 0xfc, !PT ;  /* 0x000000603b337812 */ /* 0x000fc600078efcff */
[----:B------:R0:W-:Y:S04]  /*16e0*/  STL [R1+0x9b8], R56 ;  /* 0x0009b83801007387 */ /* 0x0001e80000100800 */
[----:B------:R0:W-:Y:S04]  /*16f0*/  STL [R1+0x4e8], RZ ;  /* 0x0004e8ff01007387 */ /* 0x0001e80000100800 */
[----:B------:R0:W-:Y:S04]  /*1700*/  STL [R1+0x4ec], RZ ;  /* 0x0004ecff01007387 */ /* 0x0001e80000100800 */
[----:B------:R0:W-:Y:S04]  /*1710*/  STL [R1+0x9c0], R53 ;  /* 0x0009c03501007387 */ /* 0x0001e80000100800 */
[----:B------:R0:W-:Y:S04]  /*1720*/  STL [R1+0x4d0], RZ ;  /* 0x0004d0ff01007387 */ /* 0x0001e80000100800 */
[----:B------:R0:W-:Y:S04]  /*1730*/  STL [R1+0x9bc], R51 ;  /* 0x0009bc3301007387 */ /* 0x0001e80000100800 */
[----:B------:R0:W-:Y:S04]  /*1740*/  STL [R1+0x4d4], RZ ;  /* 0x0004d4ff01007387 */ /* 0x0001e80000100800 */
        /* <DEDUP_REMOVED lines=57> */
[----:B------:R0:W-:Y:S01]  /*1ae0*/  STL [R1+0x29c], RZ ;  /* 0x00029cff01007387 */ /* 0x0001e20000100800 */
[----:B------:R-:W-:Y:S05]  /*1af0*/  @!P0 BRA `(.L_x_0) ;  /* 0x0000032800e08947 */ /* 0x000fea0003800000 */
[----:B------:R-:W-:Y:S01]  /*1b00*/  IABS R22, R2 ;  /* 0x0000000200167213 */ /* 0x000fe20000000000 */
[----:B------:R-:W-:Y:S01]  /*1b10*/  IMAD.MOV.U32 R26, RZ, RZ, RZ ;  /* 0x000000ffff1a7224 */ /* 0x000fe200078e00ff */
[----:B------:R-:W-:Y:S01]  /*1b20*/  IABS R19, R3 ;  /* 0x0000000300137213 */ /* 0x000fe20000000000 */
[----:B------:R1:W-:Y:S01]  /*1b30*/  STL [R1+0x1770], R3 ;  /* 0x0017700301007387 */ /* 0x0003e20000100800 */
[----:B------:R-:W2:Y:S01]  /*1b40*/  I2F.RP R0, R22 ;  /* 0x0000001600007306 */ /* 0x000ea20000209400 */
[----:B------:R-:W-:Y:S01]  /*1b50*/  IABS R36, R59 ;  /* 0x0000003b00247213 */ /* 0x000fe20000000000 */
[----:B------:R-:W-:Y:S01]  /*1b60*/  ULDC.64 UR6, c[0x0][0x218] ;  /* 0x0000860000067ab9 */ /* 0x000fe20000000a00 */
[----:B------:R-:W-:Y:S01]  /*1b70*/  IABS R33, R51 ;  /* 0x0000003300217213 */ /* 0x000fe20000000000 */
[----:B------:R-:W-:Y:S01]  /*1b80*/  ULDC UR8, c[0x0][0x240] ;  /* 0x0000900000087ab9 */ /* 0x000fe20000000800 */
[----:B------:R-:W-:Y:S01]  /*1b90*/  ISETP.GE.AND P0, PT, R5, RZ, PT ;  /* 0x000000ff0500720c */ /* 0x000fe20003f06270 */
[----:B------:R-:W-:Y:S01]  /*1ba0*/  ULDC UR5, c[0x0][0x234] ;  /* 0x00008d0000057ab9 */ /* 0x000fe20000000800 */
[----:B------:R-:W-:Y:S01]  /*1bb0*/  IABS R5, R5 ;  /* 0x0000000500057213 */ /* 0x000fe20000000000 */
[----:B------:R-:W3:Y:S01]  /*1bc0*/  I2F.RP R28, R19 ;  /* 0x00000013001c7306 */ /* 0x000ee20000209400 */
[----:B------:R-:W-:Y:S01]  /*1bd0*/  ISETP.GE.AND P5, PT, R59, RZ, PT ;  /* 0x000000ff3b00720c */ /* 0x000fe20003fa6270 */
[----:B------:R-:W-:Y:S01]  /*1be0*/  ULDC UR20, c[0x0][0x238] ;  /* 0x00008e0000147ab9 */ /* 0x000fe20000000800 */
[----:B------:R-:W-:Y:S01]  /*1bf0*/  ISETP.GE.AND P3, PT, R4, RZ, PT ;  /* 0x000000ff0400720c */ /* 0x000fe20003f66270 */
[----:B------:R-:W-:Y:S01]  /*1c00*/  ULDC UR21, c[0x0][0x238] ;  /* 0x00008e0000157ab9 */ /* 0x000fe20000000800 */
[----:B------:R-:W-:Y:S01]  /*1c10*/  ULDC UR22, c[0x0][0x238] ;  /* 0x00008e0000167ab9 */ /* 0x000fe20000000800 */
[----:B------:R-:W-:Y:S01]  /*1c20*/  ULDC UR23, c[0x0][0x238] ;  /* 0x00008e0000177ab9 */ /* 0x000fe20000000800 */
[----:B------:R-:W-:Y:S01]  /*1c30*/  ULDC UR24, c[0x0][0x238] ;  /* 0x00008e0000187ab9 */ /* 0x000fe20000000800 */
[----:B--2---:R-:W2:Y:S01]  /*1c40*/  MUFU.RCP R0, R0 ;  /* 0x0000000000007308 */ /* 0x004ea20000001000 */
[----:B------:R-:W-:Y:S01]  /*1c50*/  ULDC UR25, c[0x0][0x238] ;  /* 0x00008e0000197ab9 */ /* 0x000fe20000000800 */
[----:B------:R-:W-:Y:S01]  /*1c60*/  ULDC UR26, c[0x0][0x238] ;  /* 0x00008e00001a7ab9 */ /* 0x000fe20000000800 */
[----:B------:R-:W-:Y:S01]  /*1c70*/  ULDC UR27, c[0x0][0x238] ;  /* 0x00008e00001b7ab9 */ /* 0x000fe20000000800 */
[----:B------:R-:W-:Y:S01]  /*1c80*/  ULDC UR28, c[0x0][0x238] ;  /* 0x00008e00001c7ab9 */ /* 0x000fe20000000800 */
[----:B------:R-:W-:Y:S01]  /*1c90*/  ULDC UR29, c[0x0][0x238] ;  /* 0x00008e00001d7ab9 */ /* 0x000fe20000000800 */
[----:B------:R-:W-:Y:S01]  /*1ca0*/  ULDC UR30, c[0x0][0x238] ;  /* 0x00008e00001e7ab9 */ /* 0x000fe20000000800 */
[----:B------:R-:W-:Y:S01]  /*1cb0*/  ULDC UR31, c[0x0][0x238] ;  /* 0x00008e00001f7ab9 */ /* 0x000fe20000000800 */
[----:B---3--:R-:W3:Y:S01]  /*1cc0*/  MUFU.RCP R28, R28 ;  /* 0x0000001c001c7308 */ /* 0x008ee20000001000 */
[----:B------:R-:W-:Y:S01]  /*1cd0*/  ULDC UR34, c[0x0][0x238] ;  /* 0x00008e0000227ab9 */ /* 0x000fe20000000800 */
[----:B------:R-:W-:Y:S01]  /*1ce0*/  ULDC UR35, c[0x0][0x238] ;  /* 0x00008e0000237ab9 */ /* 0x000fe20000000800 */
[----:B------:R-:W-:Y:S01]  /*1cf0*/  ULDC UR36, c[0x0][0x238] ;  /* 0x00008e0000247ab9 */ /* 0x000fe20000000800 */
[----:B------:R-:W-:Y:S01]  /*1d00*/  ULDC UR37, c[0x0][0x238] ;  /* 0x00008e0000257ab9 */ /* 0x000fe20000000800 */
[----:B------:R-:W-:Y:S01]  /*1d10*/  ULDC UR9, c[0x0][0x238] ;  /* 0x00008e0000097ab9 */ /* 0x000fe20000000800 */
[----:B------:R-:W-:Y:S01]  /*1d20*/  ULDC UR10, c[0x0][0x238] ;  /* 0x00008e00000a7ab9 */ /* 0x000fe20000000800 */
[----:B------:R-:W-:Y:S01]  /*1d30*/  ULDC UR11, c[0x0][0x238] ;  /* 0x00008e00000b7ab9 */ /* 0x000fe20000000800 */
[----:B------:R-:W-:Y:S01]  /*1d40*/  ULDC UR12, c[0x0][0x238] ;  /* 0x00008e00000c7ab9 */ /* 0x000fe20000000800 */
[----:B--2---:R-:W-:Y:S01]  /*1d50*/  VIADD R0, R0, 0xffffffe ;  /* 0x0ffffffe00007836 */ /* 0x004fe20000000000 */
[----:B------:R-:W-:Y:S01]  /*1d60*/  ULDC UR13, c[0x0][0x238] ;  /* 0x00008e00000d7ab9 */ /* 0x000fe20000000800 */
[----:B------:R-:W-:Y:S01]  /*1d70*/  ULDC UR14, c[0x0][0x238] ;  /* 0x00008e00000e7ab9 */ /* 0x000fe20000000800 */
[----:B------:R-:W-:Y:S01]  /*1d80*/  ULDC UR15, c[0x0][0x238] ;  /* 0x00008e00000f7ab9 */ /* 0x000fe20000000800 */
[----:B------:R-:W2:Y:S01]  /*1d90*/  F2I.FTZ.U32.TRUNC.NTZ R27, R0 ;  /* 0x00000000001b7305 */ /* 0x000ea2000021f000 */
[----:B------:R-:W-:Y:S01]  /*1da0*/  ULDC UR16, c[0x0][0x238] ;  /* 0x00008e0000107ab9 */ /* 0x000fe20000000800 */
[----:B------:R-:W-:Y:S01]  /*1db0*/  ULDC UR17, c[0x0][0x238] ;  /* 0x00008e0000117ab9 */ /* 0x000fe20000000800 */
[----:B------:R-:W-:Y:S01]  /*1dc0*/  ULDC UR39, c[0x0][0x238] ;  /* 0x00008e0000277ab9 */ /* 0x000fe20000000800 */
[----:B---3--:R-:W-:Y:S01]  /*1dd0*/  VIADD R28, R28, 0xffffffe ;  /* 0x0ffffffe1c1c7836 */ /* 0x008fe20000000000 */
[----:B------:R-:W-:Y:S01]  /*1de0*/  ULDC UR40, c[0x0][0x238] ;  /* 0x00008e0000287ab9 */ /* 0x000fe20000000800 */
[----:B------:R-:W-:Y:S01]  /*1df0*/  ULDC UR41, c[0x0][0x238] ;  /* 0x00008e0000297ab9 */ /* 0x000fe20000000800 */
[----:B------:R-:W-:Y:S01]  /*1e00*/  ULDC UR42, c[0x0][0x238] ;  /* 0x00008e00002a7ab9 */ /* 0x000fe20000000800 */
[----:B------:R3:W4:Y:S01]  /*1e10*/  F2I.FTZ.U32.TRUNC.NTZ R29, R28 ;  /* 0x0000001c001d7305 */ /* 0x000722000021f000 */
[----:B------:R-:W-:Y:S01]  /*1e20*/  ULDC UR18, c[0x0][0x238] ;  /* 0x00008e0000127ab9 */ /* 0x000fe20000000800 */
[----:B--2---:R-:W-:-:S02]  /*1e30*/  IMAD.MOV R0, RZ, RZ, -R27 ;  /* 0x000000ffff007224 */ /* 0x004fc400078e0a1b */
[----:B---3--:R-:W-:Y:S02]  /*1e40*/  IMAD.MOV.U32 R28, RZ, RZ, RZ ;  /* 0x000000ffff1c7224 */ /* 0x008fe400078e00ff */
[----:B------:R-:W-:-:S04]  /*1e50*/  IMAD R49, R0, R22, RZ ;  /* 0x0000001600317224 */ /* 0x000fc800078e02ff */
[----:B------:R-:W-:Y:S01]  /*1e60*/  IMAD.HI.U32 R49, R27, R49, R26 ;  /* 0x000000311b317227 */ /* 0x000fe200078e001a */
[----:B------:R-:W-:Y:S02]  /*1e70*/  IABS R26, R56 ;  /* 0x00000038001a7213 */ /* 0x000fe40000000000 */
[----:B------:R-:W-:Y:S01]  /*1e80*/  IABS R27, R53 ;  /* 0x00000035001b7213 */ /* 0x000fe20000000000 */
[----:B----4-:R-:W-:Y:S02]  /*1e90*/  IMAD.MOV R0, RZ, RZ, -R29 ;  /* 0x000000ffff007224 */ /* 0x010fe400078e0a1d */
[----:B------:R-:W-:-:S04]  /*1ea0*/  IMAD.HI.U32 R42, R49, R26, RZ ;  /* 0x0000001a312a7227 */ /* 0x000fc800078e00ff */
[----:B------:R-:W-:-:S04]  /*1eb0*/  IMAD.HI.U32 R45, R49, R27, RZ ;  /* 0x0000001b312d7227 */ /* 0x000fc800078e00ff */
[----:B------:R-:W-:Y:S02]  /*1ec0*/  IMAD.MOV R42, RZ, RZ, -R42 ;  /* 0x000000ffff2a7224 */ /* 0x000fe400078e0a2a */
[----:B------:R-:W-:-:S04]  /*1ed0*/  IMAD.HI.U32 R39, R49, R36, RZ ;  /* 0x0000002431277227 */ /* 0x000fc800078e00ff */
[----:B------:R-:W-:Y:S02]  /*1ee0*/  IMAD.MOV R45, RZ, RZ, -R45 ;  /* 0x000000ffff2d7224 */ /* 0x000fe400078e0a2d */
[----:B------:R-:W-:Y:S02]  /*1ef0*/  IMAD R26, R22, R42, R26 ;  /* 0x0000002a161a7224 */ /* 0x000fe400078e021a */
[----:B------:R-:W-:-:S03]  /*1f00*/  IMAD.HI.U32 R49, R49, R33, RZ ;  /* 0x0000002131317227 */ /* 0x000fc600078e00ff */
[C---:B------:R-:W-:Y:S01]  /*1f10*/  ISETP.GT.U32.AND P4, PT, R22.reuse, R26, PT ;  /* 0x0000001a1600720c */ /* 0x040fe20003f84070 */
[C---:B------:R-:W-:Y:S02]  /*1f20*/  IMAD R27, R22.reuse, R45, R27 ;  /* 0x0000002d161b7224 */ /* 0x040fe400078e021b */
[----:B------:R-:W-:Y:S02]  /*1f30*/  IMAD.MOV R49, RZ, RZ, -R49 ;  /* 0x000000ffff317224 */ /* 0x000fe400078e0a31 */
[----:B------:R-:W-:Y:S01]  /*1f40*/  IMAD.MOV R39, RZ, RZ, -R39 ;  /* 0x000000ffff277224 */ /* 0x000fe200078e0a27 */
[C---:B------:R-:W-:Y:S01]  /*1f50*/  ISETP.GT.U32.AND P6, PT, R22.reuse, R27, PT ;  /* 0x0000001b1600720c */ /* 0x040fe20003fc4070 */
[C---:B------:R-:W-:Y:S02]  /*1f60*/  IMAD R33, R22.reuse, R49, R33 ;  /* 0x0000003116217224 */ /* 0x040fe400078e0221 */
[----:B------:R-:W-:Y:S02]  /*1f70*/  IMAD R36, R22, R39, R36 ;  /* 0x0000002716247224 */ /* 0x000fe400078e0224 */
[----:B------:R-:W-:Y:S01]  /*1f80*/  IMAD R0, R0, R19, RZ ;  /* 0x0000001300007224 */ /* 0x000fe200078e02ff */
[----:B------:R-:W-:Y:S01]  /*1f90*/  ISETP.GT.U32.AND P1, PT, R22, R33, PT ;  /* 0x000000211600720c */ /* 0x000fe20003f24070 */
[----:B------:R-:W-:Y:S01]  /*1fa0*/  @!P4 IMAD.IADD R26, R26, 0x1, -R22 ;  /* 0x000000011a1ac824 */ /* 0x000fe200078e0a16 */
[----:B------:R-:W-:Y:S01]  /*1fb0*/  ISETP.GT.U32.AND P2, PT, R22, R36, PT ;  /* 0x000000241600720c */ /* 0x000fe20003f44070 */
[----:B------:R-:W-:Y:S01]  /*1fc0*/  IMAD.HI.U32 R0, R29, R0, R28 ;  /* 0x000000001d007227 */ /* 0x000fe200078e001c */
[----:B------:R-:W-:-:S02]  /*1fd0*/  IABS R29, R4 ;  /* 0x00000004001d7213 */ /* 0x000fc40000000000 */
[----:B------:R-:W-:Y:S01]  /*1fe0*/  IABS R28, R7 ;  /* 0x00000007001c7213 */ /* 0x000fe20000000000 */
[--C-:B------:R-:W-:Y:S01]  /*1ff0*/  @!P6 IMAD.IADD R27, R27, 0x1, -R22.reuse ;  /* 0x000000011b1be824 */ /* 0x100fe200078e0a16 */
[----:B------:R-:W-:Y:S01]  /*2000*/  ISETP.GT.U32.AND P6, PT, R22, R26, PT ;  /* 0x0000001a1600720c */ /* 0x000fe20003fc4070 */
[----:B------:R-:W-:Y:S01]  /*2010*/  IMAD.HI.U32 R45, R0, R29, RZ ;  /* 0x0000001d002d7227 */ /* 0x000fe200078e00ff */
[----:B------:R-:W-:Y:S02]  /*2020*/  IABS R4, R6 ;  /* 0x0000000600047213 */ /* 0x000fe40000000000 */
[----:B------:R-:W-:Y:S01]  /*2030*/  ISETP.GT.U32.AND P4, PT, R22, R27, PT ;  /* 0x0000001b1600720c */ /* 0x000fe20003f84070 */
[--C-:B------:R-:W-:Y:S02]  /*2040*/  @!P1 IMAD.IADD R33, R33, 0x1, -R22.reuse ;  /* 0x0000000121219824 */ /* 0x100fe400078e0a16 */
[----:B------:R-:W-:Y:S02]  /*2050*/  @!P2 IMAD.IADD R36, R36, 0x1, -R22 ;  /* 0x000000012424a824 */ /* 0x000fe400078e0a16 */
[----:B------:R-:W-:Y:S01]  /*2060*/  IMAD.HI.U32 R49, R0, R5, RZ ;  /* 0x0000000500317227 */ /* 0x000fe200078e00ff */
[----:B------:R-:W-:-:S02]  /*2070*/  ISETP.GT.U32.AND P1, PT, R22, R33, PT ;  /* 0x000000211600720c */ /* 0x000fc40003f24070 */
[----:B------:R-:W-:Y:S01]  /*2080*/  ISETP.GT.U32.AND P2, PT, R22, R36, PT ;  /* 0x000000241600720c */ /* 0x000fe20003f44070 */
[--C-:B------:R-:W-:Y:S01]  /*2090*/  @!P6 IMAD.IADD R26, R26, 0x1, -R22.reuse ;  /* 0x000000011a1ae824 */ /* 0x100fe200078e0a16 */
[----:B------:R-:W-:Y:S01]  /*20a0*/  ISETP.GE.AND P6, PT, R56, RZ, PT ;  /* 0x000000ff3800720c */ /* 0x000fe20003fc6270 */
[----:B------:R-:W-:Y:S02]  /*20b0*/  IMAD.MOV R45, RZ, RZ, -R45 ;  /* 0x000000ffff2d7224 */ /* 0x000fe400078e0a2d */
[--C-:B------:R-:W-:Y:S01]  /*20c0*/  @!P4 IMAD.IADD R27, R27, 0x1, -R22.reuse ;  /* 0x000000011b1bc824 */ /* 0x100fe200078e0a16 */
[----:B------:R-:W-:Y:S01]  /*20d0*/  ISETP.GE.AND P4, PT, R53, RZ, PT ;  /* 0x000000ff3500720c */ /* 0x000fe20003f86270 */
[----:B------:R-:W-:Y:S02]  /*20e0*/  IMAD.MOV R49, RZ, RZ, -R49 ;  /* 0x000000ffff317224 */ /* 0x000fe400078e0a31 */
[----:B------:R-:W-:Y:S02]  /*20f0*/  IMAD R29, R19, R45, R29 ;  /* 0x0000002d131d7224 */ /* 0x000fe400078e021d */
[----:B------:R-:W-:Y:S01]  /*2100*/  @!P1 IMAD.IADD R33, R33, 0x1, -R22 ;  /* 0x0000000121219824 */ /* 0x000fe200078e0a16 */
[----:B------:R-:W-:Y:S01]  /*2110*/  ISETP.GE.AND P1, PT, R51, RZ, PT ;  /* 0x000000ff3300720c */ /* 0x000fe20003f26270 */
[----:B------:R-:W-:-:S02]  /*2120*/  IMAD R5, R19, R49, R5 ;  /* 0x0000003113057224 */ /* 0x000fc400078e0205 */
[----:B------:R-:W-:Y:S01]  /*2130*/  @!P6 IMAD.MOV R26, RZ, RZ, -R26 ;  /* 0x000000ffff1ae224 */ /* 0x000fe200078e0a1a */
[----:B------:R-:W-:Y:S01]  /*2140*/  ISETP.GT.U32.AND P6, PT, R19, R29, PT ;  /* 0x0000001d1300720c */ /* 0x000fe20003fc4070 */
[----:B------:R-:W-:-:S04]  /*2150*/  IMAD.HI.U32 R42, R0, R28, RZ ;  /* 0x0000001c002a7227 */ /* 0x000fc800078e00ff */
[----:B------:R-:W-:Y:S01]  /*2160*/  @!P2 IMAD.IADD R36, R36, 0x1, -R22 ;  /* 0x000000012424a824 */ /* 0x000fe200078e0a16 */
[----:B------:R-:W-:Y:S01]  /*2170*/  IABS R22, R8 ;  /* 0x0000000800167213 */ /* 0x000fe20000000000 */
[----:B------:R-:W-:Y:S01]  /*2180*/  IMAD.HI.U32 R39, R0, R4, RZ ;  /* 0x0000000400277227 */ /* 0x000fe200078e00ff */
[----:B------:R-:W-:Y:S02]  /*2190*/  ISETP.GE.AND P2, PT, R6, RZ, PT ;  /* 0x000000ff0600720c */ /* 0x000fe40003f46270 */
[----:B------:R-:W-:Y:S01]  /*21a0*/  IABS R6, R9 ;  /* 0x0000000900067213 */ /* 0x000fe20000000000 */
[----:B------:R-:W-:Y:S01]  /*21b0*/  @!P4 IMAD.MOV R27, RZ, RZ, -R27 ;  /* 0x000000ffff1bc224 */ /* 0x000fe200078e0a1b */
[----:B------:R-:W-:Y:S01]  /*21c0*/  ISETP.GT.U32.AND P4, PT, R19, R5, PT ;  /* 0x000000051300720c */ /* 0x000fe20003f84070 */
[----:B------:R-:W-:Y:S02]  /*21d0*/  IMAD.MOV R42, RZ, RZ, -R42 ;  /* 0x000000ffff2a7224 */ /* 0x000fe400078e0a2a */
[----:B------:R-:W-:Y:S01]  /*21e0*/  @!P5 IMAD.MOV R36, RZ, RZ, -R36 ;  /* 0x000000ffff24d224 */ /* 0x000fe200078e0a24 */
[----:B------:R-:W-:Y:S01]  /*21f0*/  ISETP.NE.AND P5, PT, R2, RZ, PT ;  /* 0x000000ff0200720c */ /* 0x000fe20003fa5270 */
[----:B------:R-:W-:Y:S01]  /*2200*/  IMAD.MOV R39, RZ, RZ, -R39 ;  /* 0x000000ffff277224 */ /* 0x000fe200078e0a27 */
[----:B------:R-:W-:Y:S01]  /*2210*/  LOP3.LUT R2, RZ, R2, RZ, 0x33, !PT ;  /* 0x00000002ff027212 */ /* 0x000fe200078e33ff */
[----:B------:R-:W-:-:S02]  /*2220*/  @!P1 IMAD.MOV R33, RZ, RZ, -R33 ;  /* 0x000000ffff219224 */ /* 0x000fc400078e0a21 */
[C---:B------:R-:W-:Y:S01]  /*2230*/  IMAD R28, R19.reuse, R42, R28 ;  /* 0x0000002a131c7224 */ /* 0x040fe200078e021c */
[C---:B------:R-:W-:Y:S01]  /*2240*/  SEL R36, R2.reuse, R36, !P5 ;  /* 0x0000002402247207 */ /* 0x040fe20006800000 */
[----:B------:R-:W-:Y:S01]  /*2250*/  IMAD R4, R19, R39, R4 ;  /* 0x0000002713047224 */ /* 0x000fe200078e0204 */
[C---:B------:R-:W-:Y:S01]  /*2260*/  SEL R26, R2.reuse, R26, !P5 ;  /* 0x0000001a021a7207 */ /* 0x040fe20006800000 */
[--C-:B------:R-:W-:Y:S01]  /*2270*/  @!P6 IMAD.IADD R29, R29, 0x1, -R19.reuse ;  /* 0x000000011d1de824 */ /* 0x100fe200078e0a13 */
[C---:B-1----:R-:W-:Y:S01]  /*2280*/  SEL R3, R2.reuse, R27, !P5 ;  /* 0x0000001b02037207 */ /* 0x042fe20006800000 */
[----:B------:R-:W-:Y:S01]  /*2290*/  @!P4 IMAD.IADD R5, R5, 0x1, -R19 ;  /* 0x000000010505c824 */ /* 0x000fe200078e0a13 */
[----:B------:R-:W-:Y:S01]  /*22a0*/  SEL R2, R2, R33, !P5 ;  /* 0x0000002102027207 */ /* 0x000fe20006800000 */
[----:B------:R-:W-:Y:S01]  /*22b0*/  IMAD.HI.U32 R33, R0, R22, RZ ;  /* 0x0000001600217227 */ /* 0x000fe200078e00ff */
[C---:B------:R-:W-:Y:S01]  /*22c0*/  ISETP.GT.U32.AND P5, PT, R19.reuse, R28, PT ;  /* 0x0000001c1300720c */ /* 0x040fe20003fa4070 */
[----:B------:R-:W-:Y:S01]  /*22d0*/  STL [R1+0x98], R36 ;  /* 0x0000982401007387 */ /* 0x000fe20000100800 */
[C---:B------:R-:W-:Y:S01]  /*22e0*/  ISETP.GT.U32.AND P1, PT, R19.reuse, R4, PT ;  /* 0x000000041300720c */ /* 0x040fe20003f24070 */
[----:B------:R-:W-:Y:S01]  /*22f0*/  IMAD.MOV R33, RZ, RZ, -R33 ;  /* 0x000000ffff217224 */ /* 0x000fe200078e0a21 */
[C---:B------:R-:W-:Y:S01]  /*2300*/  ISETP.GT.U32.AND P6, PT, R19.reuse, R29, PT ;  /* 0x0000001d1300720c */ /* 0x040fe20003fc4070 */
[----:B------:R1:W-:Y:S01]  /*2310*/  STL [R1+0x90], R26 ;  /* 0x0000901a01007387 */ /* 0x0003e20000100800 */
[----:B------:R-:W-:-:S02]  /*2320*/  ISETP.GT.U32.AND P4, PT, R19, R5, PT ;  /* 0x000000051300720c */ /* 0x000fc40003f84070 */
[----:B------:R-:W-:Y:S01]  /*2330*/  IABS R27, R10 ;  /* 0x0000000a001b7213 */ /* 0x000fe20000000000 */
[----:B------:R-:W-:Y:S04]  /*2340*/  STL [R1+0x84], R3 ;  /* 0x0000840301007387 */ /* 0x000fe80000100800 */
[----:B------:R-:W-:Y:S01]  /*2350*/  @!P5 IMAD.IADD R28, R28, 0x1, -R19 ;  /* 0x000000011c1cd824 */ /* 0x000fe200078e0a13 */
[----:B------:R2:W-:Y:S01]  /*2360*/  STL [R1+0x7c], R2 ;  /* 0x00007c0201007387 */ /* 0x0005e20000100800 */
[----:B-1----:R-:W-:-:S04]  /*2370*/  IMAD.HI.U32 R26, R0, R6, RZ ;  /* 0x00000006001a7227 */ /* 0x002fc800078e00ff */
[--C-:B------:R-:W-:Y:S01]  /*2380*/  @!P1 IMAD.IADD R4, R4, 0x1, -R19.reuse ;  /* 0x0000000104049824 */ /* 0x100fe200078e0a13 */
[----:B------:R-:W-:Y:S01]  /*2390*/  ISETP.GE.AND P1, PT, R7, RZ, PT ;  /* 0x000000ff0700720c */ /* 0x000fe20003f26270 */
[----:B------:R-:W-:Y:S02]  /*23a0*/  IMAD.MOV R26, RZ, RZ, -R26 ;  /* 0x000000ffff1a7224 */ /* 0x000fe400078e0a1a */
[C---:B------:R-:W-:Y:S01]  /*23b0*/  IMAD R7, R19.reuse, R33, R22 ;  /* 0x0000002113077224 */ /* 0x040fe200078e0216 */
[----:B------:R-:W-:Y:S01]  /*23c0*/  ISETP.GT.U32.AND P5, PT, R19, R4, PT ;  /* 0x000000041300720c */ /* 0x000fe20003fa4070 */
[----:B------:R-:W-:Y:S01]  /*23d0*/  @!P6 IMAD.IADD R29, R29, 0x1, -R19 ;  /* 0x000000011d1de824 */ /* 0x000fe200078e0a13 */
[----:B------:R-:W-:Y:S01]  /*23e0*/  ISETP.GT.U32.AND P6, PT, R19, R28, PT ;  /* 0x0000001c1300720c */ /* 0x000fe20003fc4070 */
[----:B------:R-:W-:Y:S01]  /*23f0*/  IMAD.HI.U32 R22, R0, R27, RZ ;  /* 0x0000001b00167227 */ /* 0x000fe200078e00ff */
[----:B--2---:R-:W-:-:S03]  /*2400*/  IABS R2, R11 ;  /* 0x0000000b00027213 */ /* 0x004fc60000000000 */
[----:B------:R-:W-:Y:S02]  /*2410*/  IMAD R6, R19, R26, R6 ;  /* 0x0000001a13067224 */ /* 0x000fe400078e0206 */
[----:B------:R-:W-:Y:S01]  /*2420*/  @!P4 IMAD.IADD R5, R5, 0x1, -R19 ;  /* 0x000000010505c824 */ /* 0x000fe200078e0a13 */
[C---:B------:R-:W-:Y:S01]  /*2430*/  ISETP.GT.U32.AND P4, PT, R19.reuse, R7, PT ;  /* 0x000000071300720c */ /* 0x040fe20003f84070 */
[----:B------:R-:W-:Y:S02]  /*2440*/  IMAD.MOV.U32 R36, RZ, RZ, R29 ;  /* 0x000000ffff247224 */ /* 0x000fe400078e001d */
[----:B------:R-:W-:Y:S02]  /*2450*/  IMAD.MOV R22, RZ, RZ, -R22 ;  /* 0x000000ffff167224 */ /* 0x000fe400078e0a16 */
[----:B------:R-:W-:Y:S01]  /*2460*/  @!P3 IMAD.MOV R36, RZ, RZ, -R36 ;  /* 0x000000ffff24b224 */ /* 0x000fe200078e0a24 */
[----:B------:R-:W-:Y:S01]  /*2470*/  ISETP.GT.U32.AND P3, PT, R19, R6, PT ;  /* 0x000000061300720c */ /* 0x000fe20003f64070 */
[----:B------:R-:W-:-:S02]  /*2480*/  IMAD.MOV.U32 R3, RZ, RZ, R5 ;  /* 0x000000ffff037224 */ /* 0x000fc400078e0005 */
[C---:B------:R-:W-:Y:S01]  /*2490*/  IMAD R22, R19.reuse, R22, R27 ;  /* 0x0000001613167224 */ /* 0x040fe200078e021b */
[----:B------:R-:W-:Y:S01]  /*24a0*/  STL [R1+0x18], R36 ;  /* 0x0000182401007387 */ /* 0x000fe20000100800 */
[----:B------:R-:W-:Y:S01]  /*24b0*/  @!P0 IMAD.MOV R3, RZ, RZ, -R3 ;  /* 0x000000ffff038224 */ /* 0x000fe200078e0a03 */
[----:B------:R-:W-:Y:S01]  /*24c0*/  ISETP.GE.AND P0, PT, R8, RZ, PT ;  /* 0x000000ff0800720c */ /* 0x000fe20003f06270 */
[--C-:B------:R-:W-:Y:S01]  /*24d0*/  @!P6 IMAD.IADD R28, R28, 0x1, -R19.reuse ;  /* 0x000000011c1ce824 */ /* 0x100fe200078e0a13 */
[----:B------:R-:W-:Y:S01]  /*24e0*/  ISETP.GT.U32.AND P6, PT, R19, R22, PT ;  /* 0x000000161300720c */ /* 0x000fe20003fc4070 */
[--C-:B------:R-:W-:Y:S01]  /*24f0*/  @!P5 IMAD.IADD R4, R4, 0x1, -R19.reuse ;  /* 0x000000010404d824 */ /* 0x100fe200078e0a13 */
[----:B------:R1:W-:Y:S01]  /*2500*/  STL [R1+0x14], R3 ;  /* 0x0000140301007387 */ /* 0x0003e20000100800 */
[--C-:B------:R-:W-:Y:S01]  /*2510*/  @!P4 IMAD.IADD R7, R7, 0x1, -R19.reuse ;  /* 0x000000010707c824 */ /* 0x100fe200078e0a13 */
[----:B------:R-:W-:Y:S01]  /*2520*/  ISETP.GE.AND P5, PT, R9, RZ, PT ;  /* 0x000000ff0900720c */ /* 0x000fe20003fa6270 */
[----:B------:R-:W-:Y:S01]  /*2530*/  @!P3 IMAD.IADD R6, R6, 0x1, -R19 ;  /* 0x000000010606b824 */ /* 0x000fe200078e0a13 */
[----:B------:R-:W-:Y:S01]  /*2540*/  ISETP.GE.AND P4, PT, R10, RZ, PT ;  /* 0x000000ff0a00720c */ /* 0x000fe20003f86270 */
[----:B------:R-:W-:Y:S01]  /*2550*/  IMAD.HI.U32 R5, R0, R2, RZ ;  /* 0x0000000200057227 */ /* 0x000fe200078e00ff */
[----:B------:R-:W-:-:S03]  /*2560*/  ISETP.GT.U32.AND P3, PT, R19, R7, PT ;  /* 0x000000071300720c */ /* 0x000fc60003f64070 */
[----:B-1----:R-:W-:Y:S02]  /*2570*/  IMAD.MOV.U32 R3, RZ, RZ, R4 ;  /* 0x000000ffff037224 */ /* 0x002fe400078e0004 */
[----:B------:R-:W-:Y:S01]  /*2580*/  IMAD.MOV R4, RZ, RZ, -R5 ;  /* 0x000000ffff047224 */ /* 0x000fe200078e0a05 */
[----:B------:R-:W-:Y:S01]  /*2590*/  IABS R5, R12 ;  /* 0x0000000c00057213 */ /* 0x000fe20000000000 */
[----:B------:R-:W-:Y:S01]  /*25a0*/  @!P2 IMAD.MOV R3, RZ, RZ, -R3 ;  /* 0x000000ffff03a224 */ /* 0x000fe200078e0a03 */
[C---:B------:R-:W-:Y:S01]  /*25b0*/  ISETP.GT.U32.AND P2, PT, R19.reuse, R6, PT ;  /* 0x000000061300720c */ /* 0x040fe20003f44070 */
[--C-:B------:R-:W-:Y:S02]  /*25c0*/  @!P6 IMAD.IADD R22, R22, 0x1, -R19.reuse ;  /* 0x000000011616e824 */ /* 0x100fe400078e0a13 */
[C---:B------:R-:W-:Y:S01]  /*25d0*/  IMAD.HI.U32 R8, R0.reuse, R5, RZ ;  /* 0x0000000500087227 */ /* 0x040fe200078e00ff */
[----:B------:R1:W-:Y:S02]  /*25e0*/  STL [R1+0x10], R3 ;  /* 0x0000100301007387 */ /* 0x0003e40000100800 */
[C---:B------:R-:W-:Y:S01]  /*25f0*/  ISETP.GT.U32.AND P6, PT, R19.reuse, R22, PT ;  /* 0x000000161300720c */ /* 0x040fe20003fc4070 */
[----:B------:R-:W-:Y:S01]  /*2600*/  IMAD R2, R19, R4, R2 ;  /* 0x0000000413027224 */ /* 0x000fe200078e0202 */
[----:B------:R-:W-:Y:S01]  /*2610*/  IABS R4, R13 ;  /* 0x0000000d00047213 */ /* 0x000fe20000000000 */
[----:B------:R-:W-:Y:S01]  /*2620*/  @!P3 IMAD.IADD R7, R7, 0x1, -R19 ;  /* 0x000000010707b824 */ /* 0x000fe200078e0a13 */
[----:B------:R-:W-:Y:S01]  /*2630*/  ISETP.GE.AND P3, PT, R11, RZ, PT ;  /* 0x000000ff0b00720c */ /* 0x000fe20003f66270 */
[----:B------:R-:W-:Y:S01]  /*2640*/  IMAD.MOV R9, RZ, RZ, -R8 ;  /* 0x000000ffff097224 */ /* 0x000fe200078e0a08 */
[----:B------:R-:W-:Y:S01]  /*2650*/  IABS R11, R15 ;  /* 0x0000000f000b7213 */ /* 0x000fe20000000000 */
[----:B------:R-:W-:-:S04]  /*2660*/  IMAD.HI.U32 R8, R0, R4, RZ ;  /* 0x0000000400087227 */ /* 0x000fc800078e00ff */
[----:B-1----:R-:W-:Y:S02]  /*2670*/  IMAD.MOV.U32 R3, RZ, RZ, R28 ;  /* 0x000000ffff037224 */ /* 0x002fe400078e001c */
[C---:B------:R-:W-:Y:S01]  /*2680*/  IMAD R5, R19.reuse, R9, R5 ;  /* 0x0000000913057224 */ /* 0x040fe200078e0205 */
[----:B------:R-:W-:Y:S01]  /*2690*/  IABS R9, R14 ;  /* 0x0000000e00097213 */ /* 0x000fe20000000000 */
[----:B------:R-:W-:Y:S01]  /*26a0*/  @!P1 IMAD.MOV R3, RZ, RZ, -R3 ;  /* 0x000000ffff039224 */ /* 0x000fe200078e0a03 */
[C---:B------:R-:W-:Y:S01]  /*26b0*/  ISETP.GT.U32.AND P1, PT, R19.reuse, R2, PT ;  /* 0x000000021300720c */ /* 0x040fe20003f24070 */
[--C-:B------:R-:W-:Y:S01]  /*26c0*/  @!P2 IMAD.IADD R6, R6, 0x1, -R19.reuse ;  /* 0x000000010606a824 */ /* 0x100fe200078e0a13 */
[----:B------:R-:W-:Y:S01]  /*26d0*/  ISETP.GE.AND P2, PT, R12, RZ, PT ;  /* 0x000000ff0c00720c */ /* 0x000fe20003f46270 */
[----:B------:R-:W-:Y:S01]  /*26e0*/  IMAD.MOV R8, RZ, RZ, -R8 ;  /* 0x000000ffff087224 */ /* 0x000fe200078e0a08 */
[----:B------:R1:W-:Y:S01]  /*26f0*/  STL [R1+0x8], R3 ;  /* 0x0000080301007387 */ /* 0x0003e20000100800 */
[----:B------:R-:W-:Y:S01]  /*2700*/  @!P6 IMAD.IADD R22, R22, 0x1, -R19 ;  /* 0x000000011616e824 */ /* 0x000fe200078e0a13 */
[----:B------:R-:W-:-:S07]  /*2710*/  ISETP.GT.U32.AND P6, PT, R19, R5, PT ;  /* 0x000000051300720c */ /* 0x000fce0003fc4070 */
[----:B------:R-:W-:Y:S01]  /*2720*/  @!P1 IMAD.IADD R2, R2, 0x1, -R19 ;  /* 0x0000000102029824 */ /* 0x000fe200078e0a13 */
[----:B------:R-:W-:Y:S01]  /*2730*/  IABS R10, R17 ;  /* 0x00000011000a7213 */ /* 0x000fe20000000000 */
[----:B-1----:R-:W-:Y:S01]  /*2740*/  IMAD.MOV.U32 R3, RZ, RZ, R7 ;  /* 0x000000ffff037224 */ /* 0x002fe200078e0007 */
[----:B------:R-:W-:Y:S01]  /*2750*/  ISETP.GE.AND P1, PT, R13, RZ, PT ;  /* 0x000000ff0d00720c */ /* 0x000fe20003f26270 */
[C---:B------:R-:W-:Y:S02]  /*2760*/  IMAD R7, R19.reuse, R8, R4 ;  /* 0x0000000813077224 */ /* 0x040fe400078e0204 */
[----:B------:R-:W-:Y:S01]  /*2770*/  @!P0 IMAD.MOV R3, RZ, RZ, -R3 ;  /* 0x000000ffff038224 */ /* 0x000fe200078e0a03 */
[----:B------:R-:W-:Y:S01]  /*2780*/  ISETP.GT.U32.AND P0, PT, R19, R2, PT ;  /* 0x000000021300720c */ /* 0x000fe20003f04070 */
[----:B------:R-:W-:Y:S02]  /*2790*/  @!P6 IMAD.IADD R5, R5, 0x1, -R19 ;  /* 0x000000010505e824 */ /* 0x000fe400078e0a13 */
[----:B------:R-:W-:Y:S01]  /*27a0*/  IMAD.HI.U32 R4, R0, R9, RZ ;  /* 0x0000000900047227 */ /* 0x000fe200078e00ff */
[----:B------:R1:W-:Y:S02]  /*27b0*/  STL [R1+0x4], R3 ;  /* 0x0000040301007387 */ /* 0x0003e40000100800 */
[----:B------:R-:W-:Y:S01]  /*27c0*/  ISETP.GT.U32.AND P6, PT, R19, R5, PT ;  /* 0x000000051300720c */ /* 0x000fe20003fc4070 */
[----:B------:R-:W-:-:S02]  /*27d0*/  IMAD.MOV R4, RZ, RZ, -R4 ;  /* 0x000000ffff047224 */ /* 0x000fc400078e0a04 */
[----:B------:R-:W-:Y:S01]  /*27e0*/  IMAD.HI.U32 R12, R0, R11, RZ ;  /* 0x0000000b000c7227 */ /* 0x000fe200078e00ff */
[----:B------:R-:W-:Y:S01]  /*27f0*/  IABS R8, R18 ;  /* 0x0000001200087213 */ /* 0x000fe20000000000 */
[----:B------:R-:W2:Y:S02]  /*2800*/  LDL.LU R28, [R1+0x1c] ;  /* 0x00001c00011c7983 */ /* 0x000ea40000300800 */
[----:B-1----:R-:W-:Y:S01]  /*2810*/  IMAD.MOV.U32 R3, RZ, RZ, R6 ;  /* 0x000000ffff037224 */ /* 0x002fe200078e0006 */
[----:B------:R-:W-:Y:S01]  /*2820*/  IABS R27, R21 ;  /* 0x00000015001b7213 */ /* 0x000fe20000000000 */
[----:B------:R-:W-:Y:S01]  /*2830*/  @!P0 IMAD.IADD R2, R2, 0x1, -R19 ;  /* 0x0000000102028824 */ /* 0x000fe200078e0a13 */
[----:B------:R-:W-:Y:S01]  /*2840*/  IABS R33, R24 ;  /* 0x0000001800217213 */ /* 0x000fe20000000000 */
[----:B------:R-:W-:Y:S01]  /*2850*/  @!P5 IMAD.MOV R3, RZ, RZ, -R3 ;  /* 0x000000ffff03d224 */ /* 0x000fe200078e0a03 */
[C---:B------:R-:W-:Y:S01]  /*2860*/  ISETP.GT.U32.AND P5, PT, R19.reuse, R7, PT ;  /* 0x000000071300720c */ /* 0x040fe20003fa4070 */
[----:B------:R-:W-:Y:S01]  /*2870*/  IMAD R9, R19, R4, R9 ;  /* 0x0000000413097224 */ /* 0x000fe200078e0209 */
[----:B------:R-:W-:Y:S01]  /*2880*/  IABS R6, R16 ;  /* 0x0000001000067213 */ /* 0x000fe20000000000 */
[----:B------:R-:W-:Y:S01]  /*2890*/  IMAD.MOV R12, RZ, RZ, -R12 ;  /* 0x000000ffff0c7224 */ /* 0x000fe200078e0a0c */
[----:B------:R-:W-:Y:S01]  /*28a0*/  ISETP.GE.AND P0, PT, R15, RZ, PT ;  /* 0x000000ff0f00720c */ /* 0x000fe20003f06270 */
[--C-:B------:R-:W-:Y:S01]  /*28b0*/  @!P6 IMAD.IADD R5, R5, 0x1, -R19.reuse ;  /* 0x000000010505e824 */ /* 0x100fe200078e0a13 */
[----:B------:R-:W3:Y:S07]  /*28c0*/  LDL.LU R29, [R1+0x20] ;  /* 0x00002000011d7983 */ /* 0x000eee0000300800 */
[----:B------:R-:W-:-:S02]  /*28d0*/  @!P5 IMAD.IADD R7, R7, 0x1, -R19 ;  /* 0x000000010707d824 */ /* 0x000fc400078e0a13 */
[----:B------:R-:W-:-:S03]  /*28e0*/  IMAD.MOV.U32 R15, RZ, RZ, R6 ;  /* 0x000000ffff0f7224 */ /* 0x000fc600078e0006 */
[C---:B------:R-:W-:Y:S01]  /*28f0*/  ISETP.GT.U32.AND P5, PT, R19.reuse, R7, PT ;  /* 0x000000071300720c */ /* 0x040fe20003fa4070 */
[----:B------:R-:W-:Y:S01]  /*2900*/  IMAD.HI.U32 R6, R0, R15, RZ ;  /* 0x0000000f00067227 */ /* 0x000fe200078e00ff */
[----:B------:R-:W-:-:S03]  /*2910*/  ISETP.GT.U32.AND P6, PT, R19, R9, PT ;  /* 0x000000091300720c */ /* 0x000fc60003fc4070 */
[----:B------:R-:W-:Y:S02]  /*2920*/  IMAD R11, R19, R12, R11 ;  /* 0x0000000c130b7224 */ /* 0x000fe400078e020b */
[----:B------:R-:W-:-:S04]  /*2930*/  IMAD.MOV R6, RZ, RZ, -R6 ;  /* 0x000000ffff067224 */ /* 0x000fc800078e0a06 */
[----:B------:R-:W-:Y:S02]  /*2940*/  IMAD R15, R19, R6, R15 ;  /* 0x00000006130f7224 */ /* 0x000fe400078e020f */
[--C-:B------:R-:W-:Y:S01]  /*2950*/  @!P5 IMAD.IADD R7, R7, 0x1, -R19.reuse ;  /* 0x000000010707d824 */ /* 0x100fe200078e0a13 */
[----:B------:R-:W-:Y:S01]  /*2960*/  ISETP.GT.U32.AND P5, PT, R19, R11, PT ;  /* 0x0000000b1300720c */ /* 0x000fe20003fa4070 */
[----:B------:R-:W-:Y:S01]  /*2970*/  @!P6 IMAD.IADD R9, R9, 0x1, -R19 ;  /* 0x000000010909e824 */ /* 0x000fe200078e0a13 */
[----:B------:R-:W-:Y:S02]  /*2980*/  ISETP.GT.U32.AND P6, PT, R19, R15, PT ;  /* 0x0000000f1300720c */ /* 0x000fe40003fc4070 */
[----:B------:R-:W-:Y:S01]  /*2990*/  IABS R4, R20 ;  /* 0x0000001400047213 */ /* 0x000fe20000000000 */
[----:B------:R-:W-:-:S04]  /*29a0*/  IMAD.HI.U32 R6, R0, R10, RZ ;  /* 0x0000000a00067227 */ /* 0x000fc800078e00ff */
[----:B------:R-:W-:-:S04]  /*29b0*/  IMAD.HI.U32 R12, R0, R4, RZ ;  /* 0x00000004000c7227 */ /* 0x000fc800078e00ff */
[----:B------:R-:W-:Y:S02]  /*29c0*/  @!P5 IMAD.IADD R11, R11, 0x1, -R19 ;  /* 0x000000010b0bd824 */ /* 0x000fe400078e0a13 */
[----:B------:R-:W-:-:S04]  /*29d0*/  IMAD.HI.U32 R13, R0, R8, RZ ;  /* 0x00000008000d7227 */ /* 0x000fc800078e00ff */
[----:B------:R-:W-:Y:S01]  /*29e0*/  @!P3 IMAD.MOV R2, RZ, RZ, -R2 ;  /* 0x000000ffff02b224 */ /* 0x000fe200078e0a02 */
[----:B------:R-:W-:Y:S01]  /*29f0*/  ISETP.GT.U32.AND P3, PT, R19, R11, PT ;  /* 0x0000000b1300720c */ /* 0x000fe20003f64070 */
[----:B------:R-:W-:Y:S02]  /*2a00*/  IMAD.MOV R6, RZ, RZ, -R6 ;  /* 0x000000ffff067224 */ /* 0x000fe400078e0a06 */
[----:B------:R-:W-:Y:S02]  /*2a10*/  @!P6 IMAD.IADD R15, R15, 0x1, -R19 ;  /* 0x000000010f0fe824 */ /* 0x000fe400078e0a13 */
[----:B------:R-:W-:Y:S02]  /*2a20*/  IMAD.MOV R12, RZ, RZ, -R12 ;  /* 0x000000ffff0c7224 */ /* 0x000fe400078e0a0c */
[----:B------:R-:W-:Y:S01]  /*2a30*/  IMAD.MOV R13, RZ, RZ, -R13 ;  /* 0x000000ffff0d7224 */ /* 0x000fe200078e0a0d */
[C---:B------:R-:W-:Y:S01]  /*2a40*/  ISETP.GT.U32.AND P6, PT, R19.reuse, R15, PT ;  /* 0x0000000f1300720c */ /* 0x040fe20003fc4070 */
[----:B------:R-:W-:-:S02]  /*2a50*/  IMAD R10, R19, R6, R10 ;  /* 0x00000006130a7224 */ /* 0x000fc400078e020a */
[C---:B------:R-:W-:Y:S01]  /*2a60*/  IMAD R4, R19.reuse, R12, R4 ;  /* 0x0000000c13047224 */ /* 0x040fe200078e0204 */
[----:B------:R-:W-:Y:S01]  /*2a70*/  IABS R6, R23 ;  /* 0x0000001700067213 */ /* 0x000fe20000000000 */
[C---:B------:R-:W-:Y:S01]  /*2a80*/  IMAD R8, R19.reuse, R13, R8 ;  /* 0x0000000d13087224 */ /* 0x040fe200078e0208 */
[----:B------:R-:W-:Y:S01]  /*2a90*/  ISETP.GT.U32.AND P5, PT, R19, R9, PT ;  /* 0x000000091300720c */ /* 0x000fe20003fa4070 */
[----:B------:R-:W-:-:S04]  /*2aa0*/  IMAD.HI.U32 R12, R0, R27, RZ ;  /* 0x0000001b000c7227 */ /* 0x000fc800078e00ff */
[----:B------:R-:W-:Y:S01]  /*2ab0*/  @!P2 IMAD.MOV R5, RZ, RZ, -R5 ;  /* 0x000000ffff05a224 */ /* 0x000fe200078e0a05 */
[C---:B------:R-:W-:Y:S01]  /*2ac0*/  ISETP.GT.U32.AND P2, PT, R19.reuse, R10, PT ;  /* 0x0000000a1300720c */ /* 0x040fe20003f44070 */
[----:B------:R-:W-:Y:S02]  /*2ad0*/  IMAD.MOV R12, RZ, RZ, -R12 ;  /* 0x000000ffff0c7224 */ /* 0x000fe400078e0a0c */
[----:B------:R-:W-:Y:S01]  /*2ae0*/  @!P1 IMAD.MOV R7, RZ, RZ, -R7 ;  /* 0x000000ffff079224 */ /* 0x000fe200078e0a07 */
[----:B------:R-:W-:Y:S01]  /*2af0*/  ISETP.GT.U32.AND P1, PT, R19, R8, PT ;  /* 0x000000081300720c */ /* 0x000fe20003f24070 */
[----:B------:R-:W-:-:S04]  /*2b00*/  IMAD.HI.U32 R13, R0, R6, RZ ;  /* 0x00000006000d7227 */ /* 0x000fc800078e00ff */
[----:B------:R-:W-:Y:S01]  /*2b10*/  @!P3 IMAD.IADD R11, R11, 0x1, -R19 ;  /* 0x000000010b0bb824 */ /* 0x000fe200078e0a13 */
[C---:B------:R-:W-:Y:S01]  /*2b20*/  ISETP.GT.U32.AND P3, PT, R19.reuse, R4, PT ;  /* 0x000000041300720c */ /* 0x040fe20003f64070 */
[----:B------:R-:W-:Y:S01]  /*2b30*/  @!P4 IMAD.MOV R22, RZ, RZ, -R22 ;  /* 0x000000ffff16c224 */ /* 0x000fe200078e0a16 */
[----:B------:R-:W-:Y:S01]  /*2b40*/  ISETP.GE.AND P4, PT, R14, RZ, PT ;  /* 0x000000ff0e00720c */ /* 0x000fe20003f86270 */
[----:B------:R-:W-:Y:S02]  /*2b50*/  IMAD R27, R19, R12, R27 ;  /* 0x0000000c131b7224 */ /* 0x000fe400078e021b */
[----:B------:R-:W-:Y:S02]  /*2b60*/  IMAD.MOV R13, RZ, RZ, -R13 ;  /* 0x000000ffff0d7224 */ /* 0x000fe400078e0a0d */
[--C-:B------:R-:W-:Y:S01]  /*2b70*/  @!P6 IMAD.IADD R15, R15, 0x1, -R19.reuse ;  /* 0x000000010f0fe824 */ /* 0x100fe200078e0a13 */
[----:B------:R-:W-:Y:S01]  /*2b80*/  ISETP.GT.U32.AND P6, PT, R19, R27, PT ;  /* 0x0000001b1300720c */ /* 0x000fe20003fc4070 */
[----:B------:R-:W-:Y:S01]  /*2b90*/  @!P5 IMAD.IADD R9, R9, 0x1, -R19 ;  /* 0x000000010909d824 */ /* 0x000fe200078e0a13 */
[----:B------:R-:W-:Y:S01]  /*2ba0*/  ISETP.GE.AND P5, PT, R16, RZ, PT ;  /* 0x000000ff1000720c */ /* 0x000fe20003fa6270 */
[----:B------:R-:W-:-:S02]  /*2bb0*/  IMAD R6, R19, R13, R6 ;  /* 0x0000000d13067224 */ /* 0x000fc400078e0206 */
[----:B------:R-:W-:Y:S01]  /*2bc0*/  IMAD.HI.U32 R13, R0, R33, RZ ;  /* 0x00000021000d7227 */ /* 0x000fe200078e00ff */
[----:B------:R-:W-:-:S03]  /*2bd0*/  IABS R12, R25 ;  /* 0x00000019000c7213 */ /* 0x000fc60000000000 */
[--C-:B------:R-:W-:Y:S02]  /*2be0*/  @!P2 IMAD.IADD R10, R10, 0x1, -R19.reuse ;  /* 0x000000010a0aa824 */ /* 0x100fe400078e0a13 */
[----:B------:R-:W-:Y:S02]  /*2bf0*/  @!P1 IMAD.IADD R8, R8, 0x1, -R19 ;  /* 0x0000000108089824 */ /* 0x000fe400078e0a13 */
[----:B------:R-:W-:Y:S02]  /*2c00*/  IMAD.MOV R13, RZ, RZ, -R13 ;  /* 0x000000ffff0d7224 */ /* 0x000fe400078e0a0d */
[----:B------:R-:W-:Y:S01]  /*2c10*/  @!P3 IMAD.IADD R4, R4, 0x1, -R19 ;  /* 0x000000010404b824 */ /* 0x000fe200078e0a13 */
[C---:B------:R-:W-:Y:S01]  /*2c20*/  ISETP.GT.U32.AND P3, PT, R19.reuse, R10, PT ;  /* 0x0000000a1300720c */ /* 0x040fe20003f64070 */
[----:B------:R-:W-:Y:S01]  /*2c30*/  @!P4 IMAD.MOV R9, RZ, RZ, -R9 ;  /* 0x000000ffff09c224 */ /* 0x000fe200078e0a09 */
[C---:B------:R-:W-:Y:S01]  /*2c40*/  ISETP.GT.U32.AND P4, PT, R19.reuse, R8, PT ;  /* 0x000000081300720c */ /* 0x040fe20003f84070 */
[----:B------:R-:W-:-:S02]  /*2c50*/  IMAD R33, R19, R13, R33 ;  /* 0x0000000d13217224 */ /* 0x000fc400078e0221 */
[----:B------:R-:W-:-:S04]  /*2c60*/  IMAD.HI.U32 R13, R0, R12, RZ ;  /* 0x0000000c000d7227 */ /* 0x000fc800078e00ff */
[----:B------:R-:W-:Y:S01]  /*2c70*/  @!P6 IMAD.IADD R27, R27, 0x1, -R19 ;  /* 0x000000011b1be824 */ /* 0x000fe200078e0a13 */
[C---:B------:R-:W-:Y:S01]  /*2c80*/  ISETP.GT.U32.AND P6, PT, R19.reuse, R4, PT ;  /* 0x000000041300720c */ /* 0x040fe20003fc4070 */
[----:B------:R-:W-:Y:S01]  /*2c90*/  @!P5 IMAD.MOV R15, RZ, RZ, -R15 ;  /* 0x000000ffff0fd224 */ /* 0x000fe200078e0a0f */
[----:B------:R-:W-:Y:S01]  /*2ca0*/  ISETP.GT.U32.AND P5, PT, R19, R6, PT ;  /* 0x000000061300720c */ /* 0x000fe20003fa4070 */
[----:B------:R-:W-:Y:S01]  /*2cb0*/  IMAD.MOV R13, RZ, RZ, -R13 ;  /* 0x000000ffff0d7224 */ /* 0x000fe200078e0a0d */
[----:B------:R1:W-:Y:S01]  /*2cc0*/  STL [R1], R3 ;  /* 0x0000000301007387 */ /* 0x0003e20000100800 */
[----:B------:R-:W-:Y:S02]  /*2cd0*/  ISETP.GE.AND P2, PT, R17, RZ, PT ;  /* 0x000000ff1100720c */ /* 0x000fe40003f46270 */
[----:B------:R-:W-:Y:S01]  /*2ce0*/  IMAD R36, R19, R13, R12 ;  /* 0x0000000d13247224 */ /* 0x000fe200078e020c */
[----:B------:R-:W-:Y:S01]  /*2cf0*/  IABS R13, R32 ;  /* 0x00000020000d7213 */ /* 0x000fe20000000000 */
[--C-:B------:R-:W-:Y:S01]  /*2d00*/  @!P3 IMAD.IADD R10, R10, 0x1, -R19.reuse ;  /* 0x000000010a0ab824 */ /* 0x100fe200078e0a13 */
[----:B------:R-:W-:Y:S01]  /*2d10*/  ISETP.GE.AND P1, PT, R18, RZ, PT ;  /* 0x000000ff1200720c */ /* 0x000fe20003f26270 */
[----:B------:R-:W-:Y:S01]  /*2d20*/  @!P4 IMAD.IADD R8, R8, 0x1, -R19 ;  /* 0x000000010808c824 */ /* 0x000fe200078e0a13 */
[----:B------:R-:W-:Y:S01]  /*2d30*/  ISETP.GE.AND P3, PT, R20, RZ, PT ;  /* 0x000000ff1400720c */ /* 0x000fe20003f66270 */
[----:B-1----:R-:W4:Y:S01]  /*2d40*/  LDL.LU R3, [R1+0x24] ;  /* 0x0000240001037983 */ /* 0x002f220000300800 */
[----:B------:R-:W-:-:S03]  /*2d50*/  ISETP.GE.AND P4, PT, R21, RZ, PT ;  /* 0x000000ff1500720c */ /* 0x000fc60003f86270 */
[----:B------:R1:W-:Y:S01]  /*2d60*/  STL [R1+0x175c], R22 ;  /* 0x00175c1601007387 */ /* 0x0003e20000100800 */
[----:B------:R-:W-:-:S04]  /*2d70*/  IMAD.HI.U32 R21, R0, R13, RZ ;  /* 0x0000000d00157227 */ /* 0x000fc800078e00ff */
[--C-:B------:R-:W-:Y:S01]  /*2d80*/  @!P6 IMAD.IADD R4, R4, 0x1, -R19.reuse ;  /* 0x000000010404e824 */ /* 0x100fe200078e0a13 */
[----:B-1----:R-:W5:Y:S01]  /*2d90*/  LDL.LU R22, [R1+0xc] ;  /* 0x00000c0001167983 */ /* 0x002f620000300800 */
[----:B------:R-:W-:Y:S02]  /*2da0*/  IMAD.MOV.U32 R18, RZ, RZ, R10 ;  /* 0x000000ffff127224 */ /* 0x000fe400078e000a */
[----:B------:R-:W-:Y:S01]  /*2db0*/  @!P5 IMAD.IADD R6, R6, 0x1, -R19 ;  /* 0x000000010606d824 */ /* 0x000fe200078e0a13 */
[----:B------:R-:W-:Y:S01]  /*2dc0*/  ISETP.GE.AND P5, PT, R24, RZ, PT ;  /* 0x000000ff1800720c */ /* 0x000fe20003fa6270 */
[----:B------:R-:W-:Y:S02]  /*2dd0*/  IMAD.MOV R10, RZ, RZ, -R21 ;  /* 0x000000ffff0a7224 */ /* 0x000fe400078e0a15 */
[----:B------:R-:W-:Y:S01]  /*2de0*/  IMAD.MOV.U32 R21, RZ, RZ, R8 ;  /* 0x000000ffff157224 */ /* 0x000fe200078e0008 */
[----:B------:R-:W-:Y:S01]  /*2df0*/  STL [R1+0x1760], R2 ;  /* 0x0017600201007387 */ /* 0x000fe20000100800 */
[----:B------:R-:W-:-:S02]  /*2e00*/  @!P0 IMAD.MOV R11, RZ, RZ, -R11 ;  /* 0x000000ffff0b8224 */ /* 0x000fc400078e0a0b */
[----:B------:R-:W-:Y:S01]  /*2e10*/  IMAD.MOV.U32 R24, RZ, RZ, R4 ;  /* 0x000000ffff187224 */ /* 0x000fe200078e0004 */
[----:B------:R-:W-:Y:S01]  /*2e20*/  STL [R1+0x1764], R5 ;  /* 0x0017640501007387 */ /* 0x000fe20000100800 */
[----:B------:R-:W-:Y:S02]  /*2e30*/  @!P2 IMAD.MOV R18, RZ, RZ, -R18 ;  /* 0x000000ffff12a224 */ /* 0x000fe400078e0a12 */
[----:B------:R-:W-:Y:S01]  /*2e40*/  @!P1 IMAD.MOV R21, RZ, RZ, -R21 ;  /* 0x000000ffff159224 */ /* 0x000fe200078e0a15 */
[----:B------:R-:W-:Y:S01]  /*2e50*/  STL [R1+0x1768], R7 ;  /* 0x0017680701007387 */ /* 0x000fe20000100800 */
[----:B------:R-:W-:-:S03]  /*2e60*/  @!P3 IMAD.MOV R24, RZ, RZ, -R24 ;  /* 0x000000ffff18b224 */ /* 0x000fc600078e0a18 */
[----:B------:R-:W-:Y:S04]  /*2e70*/  STL [R1+0x176c], R9 ;  /* 0x00176c0901007387 */ /* 0x000fe80000100800 */
[----:B------:R1:W-:Y:S04]  /*2e80*/  STL [R1+0x1774], R11 ;  /* 0x0017740b01007387 */ /* 0x0003e80000100800 */
[----:B------:R-:W-:Y:S01]  /*2e90*/  STL [R1+0x1778], R15 ;  /* 0x0017780f01007387 */ /* 0x000fe20000100800 */
[----:B------:R-:W-:-:S03]  /*2ea0*/  ISETP.GT.U32.AND P6, PT, R19, R33, PT ;  /* 0x000000211300720c */ /* 0x000fc60003fc4070 */
[----:B------:R-:W-:Y:S04]  /*2eb0*/  STL [R1+0x177c], R18 ;  /* 0x00177c1201007387 */ /* 0x000fe80000100800 */
[----:B------:R-:W-:Y:S04]  /*2ec0*/  STL [R1+0x1780], R21 ;  /* 0x0017801501007387 */ /* 0x000fe80000100800 */
[----:B------:R4:W-:Y:S04]  /*2ed0*/  STL [R1+0x1784], R24 ;  /* 0x0017841801007387 */ /* 0x0009e80000100800 */
[----:B-1----:R-:W4:Y:S01]  /*2ee0*/  LDL.LU R11, [R1+0x28] ;  /* 0x00002800010b7983 */ /* 0x002f220000300800 */
[----:B------:R-:W-:Y:S01]  /*2ef0*/  @!P6 IMAD.IADD R33, R33, 0x1, -R19 ;  /* 0x000000012121e824 */ /* 0x000fe200078e0a13 */
[----:B------:R-:W-:-:S02]  /*2f00*/  ISETP.GT.U32.AND P6, PT, R19, R36, PT ;  /* 0x000000241300720c */ /* 0x000fc40003fc4070 */
[----:B------:R-:W-:Y:S02]  /*2f10*/  IABS R39, R30 ;  /* 0x0000001e00277213 */ /* 0x000fe40000000000 */
[----:B------:R-:W-:Y:S01]  /*2f20*/  IABS R20, R31 ;  /* 0x0000001f00147213 */ /* 0x000fe20000000000 */
[C---:B------:R-:W-:Y:S01]  /*2f30*/  IMAD R10, R19.reuse, R10, R13 ;  /* 0x0000000a130a7224 */ /* 0x040fe200078e020d */
[----:B------:R-:W-:Y:S01]  /*2f40*/  IABS R16, R34 ;  /* 0x0000002200107213 */ /* 0x000fe20000000000 */
[----:B------:R-:W-:Y:S01]  /*2f50*/  IMAD.HI.U32 R14, R0, R39, RZ ;  /* 0x00000027000e7227 */ /* 0x000fe200078e00ff */
[----:B------:R-:W-:Y:S01]  /*2f60*/  IABS R12, R35 ;  /* 0x00000023000c7213 */ /* 0x000fe20000000000 */
[----:B------:R-:W4:Y:S02]  /*2f70*/  LDL.LU R9, [R1+0x2c] ;  /* 0x00002c0001097983 */ /* 0x000f240000300800 */
[----:B------:R-:W-:Y:S02]  /*2f80*/  IMAD.MOV R14, RZ, RZ, -R14 ;  /* 0x000000ffff0e7224 */ /* 0x000fe400078e0a0e */
[----:B------:R-:W-:Y:S01]  /*2f90*/  @!P6 IMAD.IADD R36, R36, 0x1, -R19 ;  /* 0x000000012424e824 */ /* 0x000fe200078e0a13 */
[C---:B------:R-:W-:Y:S01]  /*2fa0*/  ISETP.GT.U32.AND P6, PT, R19.reuse, R6, PT ;  /* 0x000000061300720c */ /* 0x040fe20003fc4070 */
[----:B------:R-:W-:Y:S01]  /*2fb0*/  IMAD.HI.U32 R17, R0, R20, RZ ;  /* 0x0000001400117227 */ /* 0x000fe200078e00ff */
[C---:B------:R-:W-:Y:S01]  /*2fc0*/  ISETP.GT.U32.AND P1, PT, R19.reuse, R33, PT ;  /* 0x000000211300720c */ /* 0x040fe20003f24070 */
[----:B------:R-:W4:Y:S02]  /*2fd0*/  LDL.LU R7, [R1+0x30] ;  /* 0x0000300001077983 */ /* 0x000f240000300800 */
[----:B------:R-:W-:-:S02]  /*2fe0*/  IMAD R39, R19, R14, R39 ;  /* 0x0000000e13277224 */ /* 0x000fc400078e0227 */
[----:B------:R-:W-:Y:S02]  /*2ff0*/  IMAD.MOV R17, RZ, RZ, -R17 ;  /* 0x000000ffff117224 */ /* 0x000fe400078e0a11 */
[----:B------:R-:W-:Y:S01]  /*3000*/  IMAD.HI.U32 R4, R0, R12, RZ ;  /* 0x0000000c00047227 */ /* 0x000fe200078e00ff */
[C---:B------:R-:W-:Y:S01]  /*3010*/  ISETP.GT.U32.AND P3, PT, R19.reuse, R39, PT ;  /* 0x000000271300720c */ /* 0x040fe20003f64070 */
[----:B------:R-:W4:Y:S02]  /*3020*/  LDL.LU R2, [R1+0x34] ;  /* 0x0000340001027983 */ /* 0x000f240000300800 */
[C---:B------:R-:W-:Y:S02]  /*3030*/  IMAD R17, R19.reuse, R17, R20 ;  /* 0x0000001113117224 */ /* 0x040fe400078e0214 */
[--C-:B------:R-:W-:Y:S01]  /*3040*/  @!P6 IMAD.IADD R6, R6, 0x1, -R19.reuse ;  /* 0x000000010606e824 */ /* 0x100fe200078e0a13 */
[----:B------:R-:W-:Y:S01]  /*3050*/  ISETP.GT.U32.AND P2, PT, R19, R36, PT ;  /* 0x000000241300720c */ /* 0x000fe20003f44070 */
[--C-:B------:R-:W-:Y:S01]  /*3060*/  @!P1 IMAD.IADD R33, R33, 0x1, -R19.reuse ;  /* 0x0000000121219824 */ /* 0x100fe200078e0a13 */
[C---:B------:R-:W-:Y:S01]  /*3070*/  ISETP.GT.U32.AND P6, PT, R19.reuse, R17, PT ;  /* 0x000000111300720c */ /* 0x040fe20003fc4070 */
[----:B------:R-:W-:Y:S01]  /*3080*/  IMAD.HI.U32 R14, R0, R16, RZ ;  /* 0x00000010000e7227 */ /* 0x000fe200078e00ff */
[----:B------:R-:W-:Y:S01]  /*3090*/  ISETP.GT.U32.AND P1, PT, R19, R10, PT ;  /* 0x0000000a1300720c */ /* 0x000fe20003f24070 */
[----:B------:R-:W4:Y:S02]  /*30a0*/  LDL.LU R5, [R1+0x38] ;  /* 0x0000380001057983 */ /* 0x000f240000300800 */
[----:B------:R-:W-:-:S02]  /*30b0*/  @!P3 IMAD.IADD R39, R39, 0x1, -R19 ;  /* 0x000000012727b824 */ /* 0x000fc400078e0a13 */
[----:B------:R-:W-:-:S06]  /*30c0*/  IMAD.MOV R14, RZ, RZ, -R14 ;  /* 0x000000ffff0e7224 */ /* 0x000fcc00078e0a0e */
[--C-:B------:R-:W-:Y:S01]  /*30d0*/  @!P6 IMAD.IADD R17, R17, 0x1, -R19.reuse ;  /* 0x000000011111e824 */ /* 0x100fe200078e0a13 */
[C---:B------:R-:W-:Y:S01]  /*30e0*/  ISETP.GT.U32.AND P6, PT, R19.reuse, R39, PT ;  /* 0x000000271300720c */ /* 0x040fe20003fc4070 */
[----:B------:R-:W-:Y:S02]  /*30f0*/  IMAD.MOV R4, RZ, RZ, -R4 ;  /* 0x000000ffff047224 */ /* 0x000fe400078e0a04 */
[C---:B------:R-:W-:Y:S02]  /*3100*/  IMAD R16, R19.reuse, R14, R16 ;  /* 0x0000000e13107224 */ /* 0x040fe400078e0210 */
[C---:B------:R-:W-:Y:S02]  /*3110*/  IMAD R12, R19.reuse, R4, R12 ;  /* 0x00000004130c7224 */ /* 0x040fe400078e020c */
[----:B------:R-:W-:Y:S01]  /*3120*/  @!P1 IMAD.IADD R10, R10, 0x1, -R19 ;  /* 0x000000010a0a9824 */ /* 0x000fe200078e0a13 */
[C---:B------:R-:W-:Y:S01]  /*3130*/  ISETP.GT.U32.AND P1, PT, R19.reuse, R17, PT ;  /* 0x000000111300720c */ /* 0x040fe20003f24070 */
[----:B------:R-:W-:Y:S01]  /*3140*/  @!P5 IMAD.MOV R33, RZ, RZ, -R33 ;  /* 0x000000ffff21d224 */ /* 0x000fe200078e0a21 */
[----:B------:R-:W-:-:S02]  /*3150*/  ISETP.GT.U32.AND P5, PT, R19, R16, PT ;  /* 0x000000101300720c */ /* 0x000fc40003fa4070 */
[----:B------:R-:W-:Y:S01]  /*3160*/  ISETP.GT.U32.AND P0, PT, R19, R27, PT ;  /* 0x0000001b1300720c */ /* 0x000fe20003f04070 */
[--C-:B------:R-:W-:Y:S01]  /*3170*/  @!P6 IMAD.IADD R39, R39, 0x1, -R19.reuse ;  /* 0x000000012727e824 */ /* 0x100fe200078e0a13 */
[----:B------:R-:W-:Y:S02]  /*3180*/  IABS R4, R37 ;  /* 0x0000002500047213 */ /* 0x000fe40000000000 */
[----:B------:R-:W-:Y:S01]  /*3190*/  ISETP.GT.U32.AND P6, PT, R19, R12, PT ;  /* 0x0000000c1300720c */ /* 0x000fe20003fc4070 */
[----:B------:R-:W-:Y:S01]  /*31a0*/  @!P2 IMAD.IADD R36, R36, 0x1, -R19 ;  /* 0x000000012424a824 */ /* 0x000fe200078e0a13 */
[----:B------:R-:W-:Y:S01]  /*31b0*/  ISETP.GE.AND P2, PT, R30, RZ, PT ;  /* 0x000000ff1e00720c */ /* 0x000fe20003f46270 */
[----:B------:R-:W-:Y:S01]  /*31c0*/  IMAD.MOV.U32 R30, RZ, RZ, R6 ;  /* 0x000000ffff1e7224 */ /* 0x000fe200078e0006 */
[----:B------:R-:W-:Y:S01]  /*31d0*/  ISETP.GE.AND P3, PT, R31, RZ, PT ;  /* 0x000000ff1f00720c */ /* 0x000fe20003f66270 */
[----:B------:R-:W-:-:S04]  /*31e0*/  IMAD.HI.U32 R6, R0, R4, RZ ;  /* 0x0000000400067227 */ /* 0x000fc800078e00ff */
[--C-:B------:R-:W-:Y:S02]  /*31f0*/  @!P1 IMAD.IADD R17, R17, 0x1, -R19.reuse ;  /* 0x0000000111119824 */ /* 0x100fe400078e0a13 */
[----:B------:R-:W-:Y:S02]  /*3200*/  IMAD.MOV R6, RZ, RZ, -R6 ;  /* 0x000000ffff067224 */ /* 0x000fe400078e0a06 */
[--C-:B------:R-:W-:Y:S02]  /*3210*/  @!P5 IMAD.IADD R16, R16, 0x1, -R19.reuse ;  /* 0x000000011010d824 */ /* 0x100fe400078e0a13 */
[--C-:B------:R-:W-:Y:S01]  /*3220*/  @!P0 IMAD.IADD R27, R27, 0x1, -R19.reuse ;  /* 0x000000011b1b8824 */ /* 0x100fe200078e0a13 */
[----:B------:R-:W-:Y:S01]  /*3230*/  ISETP.GE.AND P0, PT, R23, RZ, PT ;  /* 0x000000ff1700720c */ /* 0x000fe20003f06270 */
[C---:B0-----:R-:W-:Y:S02]  /*3240*/  IMAD R53, R19.reuse, R6, R4 ;  /* 0x0000000613357224 */ /* 0x041fe400078e0204 */
[----:B------:R-:W-:Y:S01]  /*3250*/  @!P6 IMAD.IADD R12, R12, 0x1, -R19 ;  /* 0x000000010c0ce824 */ /* 0x000fe200078e0a13 */
[----:B------:R-:W-:Y:S01]  /*3260*/  ISETP.GT.U32.AND P6, PT, R19, R16, PT ;  /* 0x000000101300720c */ /* 0x000fe20003fc4070 */
[----:B------:R-:W-:-:S04]  /*3270*/  IMAD.MOV.U32 R42, RZ, RZ, R17 ;  /* 0x000000ffff2a7224 */ /* 0x000fc800078e0011 */
[----:B------:R-:W-:Y:S01]  /*3280*/  @!P3 IMAD.MOV R42, RZ, RZ, -R42 ;  /* 0x000000ffff2ab224 */ /* 0x000fe200078e0a2a */
[C---:B------:R-:W-:Y:S02]  /*3290*/  ISETP.GT.U32.AND P3, PT, R19.reuse, R53, PT ;  /* 0x000000351300720c */ /* 0x040fe40003f64070 */
[----:B------:R-:W-:Y:S01]  /*32a0*/  ISETP.GE.AND P1, PT, R34, RZ, PT ;  /* 0x000000ff2200720c */ /* 0x000fe20003f26270 */
[----:B------:R-:W-:Y:S01]  /*32b0*/  @!P0 IMAD.MOV R30, RZ, RZ, -R30 ;  /* 0x000000ffff1e8224 */ /* 0x000fe200078e0a1e */
[----:B------:R-:W-:Y:S02]  /*32c0*/  IABS R8, R38 ;  /* 0x0000002600087213 */ /* 0x000fe40000000000 */
[----:B------:R-:W-:Y:S01]  /*32d0*/  ISETP.GT.U32.AND P0, PT, R19, R10, PT ;  /* 0x0000000a1300720c */ /* 0x000fe20003f04070 */
[----:B------:R-:W-:Y:S01]  /*32e0*/  @!P6 IMAD.IADD R16, R16, 0x1, -R19 ;  /* 0x000000011010e824 */ /* 0x000fe200078e0a13 */
[----:B------:R-:W-:Y:S01]  /*32f0*/  IABS R59, R40 ;  /* 0x00000028003b7213 */ /* 0x000fe20000000000 */
[----:B------:R-:W-:-:S04]  /*3300*/  IMAD.HI.U32 R13, R0, R8, RZ ;  /* 0x00000008000d7227 */ /* 0x000fc800078e00ff */
[----:B------:R-:W-:Y:S02]  /*3310*/  IMAD.MOV.U32 R49, RZ, RZ, R16 ;  /* 0x000000ffff317224 */ /* 0x000fe400078e0010 */
[----:B------:R-:W-:Y:S02]  /*3320*/  @!P3 IMAD.IADD R53, R53, 0x1, -R19 ;  /* 0x000000013535b824 */ /* 0x000fe400078e0a13 */
[----:B------:R-:W-:Y:S01]  /*3330*/  @!P1 IMAD.MOV R49, RZ, RZ, -R49 ;  /* 0x000000ffff319224 */ /* 0x000fe200078e0a31 */
[----:B------:R-:W-:Y:S01]  /*3340*/  IABS R4, R41 ;  /* 0x0000002900047213 */ /* 0x000fe20000000000 */
[----:B------:R-:W-:Y:S01]  /*3350*/  IMAD.MOV R13, RZ, RZ, -R13 ;  /* 0x000000ffff0d7224 */ /* 0x000fe200078e0a0d */
[----:B------:R-:W-:Y:S01]  /*3360*/  ISETP.GT.U32.AND P1, PT, R19, R53, PT ;  /* 0x000000351300720c */ /* 0x000fe20003f24070 */
[----:B------:R-:W-:-:S04]  /*3370*/  IMAD.HI.U32 R6, R0, R59, RZ ;  /* 0x0000003b00067227 */ /* 0x000fc800078e00ff */
[----:B------:R-:W-:Y:S02]  /*3380*/  @!P0 IMAD.IADD R10, R10, 0x1, -R19 ;  /* 0x000000010a0a8824 */ /* 0x000fe400078e0a13 */
[----:B------:R-:W-:Y:S02]  /*3390*/  IMAD R56, R19, R13, R8 ;  /* 0x0000000d13387224 */ /* 0x000fe400078e0208 */
[----:B------:R-:W-:Y:S02]  /*33a0*/  IMAD.MOV R6, RZ, RZ, -R6 ;  /* 0x000000ffff067224 */ /* 0x000fe400078e0a06 */
[----:B------:R-:W-:-:S04]  /*33b0*/  IMAD.HI.U32 R8, R0, R4, RZ ;  /* 0x0000000400087227 */ /* 0x000fc800078e00ff */
[----:B------:R-:W-:Y:S01]  /*33c0*/  IMAD.MOV.U32 R45, RZ, RZ, R10 ;  /* 0x000000ffff2d7224 */ /* 0x000fe200078e000a */
[----:B------:R-:W-:Y:S01]  /*33d0*/  IABS R10, R43 ;  /* 0x0000002b000a7213 */ /* 0x000fe20000000000 */
[C---:B------:R-:W-:Y:S02]  /*33e0*/  IMAD R59, R19.reuse, R6, R59 ;  /* 0x00000006133b7224 */ /* 0x040fe400078e023b */
[----:B------:R-:W-:Y:S01]  /*33f0*/  IMAD.MOV R8, RZ, RZ, -R8 ;  /* 0x000000ffff087224 */ /* 0x000fe200078e0a08 */
[----:B------:R-:W-:Y:S01]  /*3400*/  ISETP.GT.U32.AND P6, PT, R19, R56, PT ;  /* 0x000000381300720c */ /* 0x000fe20003fc4070 */
[----:B------:R-:W-:Y:S01]  /*3410*/  @!P1 IMAD.IADD R53, R53, 0x1, -R19 ;  /* 0x0000000135359824 */ /* 0x000fe200078e0a13 */
[C---:B------:R-:W-:Y:S01]  /*3420*/  ISETP.GT.U32.AND P1, PT, R19.reuse, R59, PT ;  /* 0x0000003b1300720c */ /* 0x040fe20003f24070 */
[----:B------:R-:W-:Y:S02]  /*3430*/  IMAD R4, R19, R8, R4 ;  /* 0x0000000813047224 */ /* 0x000fe400078e0204 */
[----:B------:R-:W-:-:S04]  /*3440*/  IMAD.HI.U32 R8, R0, R10, RZ ;  /* 0x0000000a00087227 */ /* 0x000fc800078e00ff */
[----:B------:R-:W-:-:S04]  /*3450*/  IMAD.MOV R8, RZ, RZ, -R8 ;  /* 0x000000ffff087224 */ /* 0x000fc800078e0a08 */
[----:B------:R-:W-:Y:S02]  /*3460*/  IMAD R10, R19, R8, R10 ;  /* 0x00000008130a7224 */ /* 0x000fe400078e020a */
[--C-:B------:R-:W-:Y:S02]  /*3470*/  @!P6 IMAD.IADD R56, R56, 0x1, -R19.reuse ;  /* 0x000000013838e824 */ /* 0x100fe400078e0a13 */
[----:B------:R-:W-:Y:S01]  /*3480*/  @!P1 IMAD.IADD R59, R59, 0x1, -R19 ;  /* 0x000000013b3b9824 */ /* 0x000fe200078e0a13 */
[C---:B------:R-:W-:Y:S02]  /*3490*/  ISETP.GT.U32.AND P1, PT, R19.reuse, R10, PT ;  /* 0x0000000a1300720c */ /* 0x040fe40003f24070 */
[----:B------:R-:W-:Y:S01]  /*34a0*/  ISETP.GT.U32.AND P6, PT, R19, R56, PT ;  /* 0x000000381300720c */ /* 0x000fe20003fc4070 */
[----:B------:R-:W-:Y:S01]  /*34b0*/  @!P2 IMAD.MOV R39, RZ, RZ, -R39 ;  /* 0x000000ffff27a224 */ /* 0x000fe200078e0a27 */
[----:B------:R-:W-:Y:S02]  /*34c0*/  ISETP.GE.AND P5, PT, R37, RZ, PT ;  /* 0x000000ff2500720c */ /* 0x000fe40003fa6270 */
[----:B------:R-:W-:-:S02]  /*34d0*/  ISETP.GT.U32.AND P2, PT, R19, R12, PT ;  /* 0x0000000c1300720c */ /* 0x000fc40003f44070 */
[----:B------:R-:W-:Y:S01]  /*34e0*/  IABS R37, R46 ;  /* 0x0000002e00257213 */ /* 0x000fe20000000000 */
[----:B------:R-:W-:Y:S01]  /*34f0*/  @!P4 IMAD.MOV R27, RZ, RZ, -R27 ;  /* 0x000000ffff1bc224 */ /* 0x000fe200078e0a1b */
[----:B------:R-:W-:Y:S02]  /*3500*/  ISETP.GE.AND P4, PT, R25, RZ, PT ;  /* 0x000000ff1900720c */ /* 0x000fe40003f86270 */
[----:B------:R-:W-:Y:S01]  /*3510*/  IABS R25, R44 ;  /* 0x0000002c00197213 */ /* 0x000fe20000000000 */
[----:B------:R-:W-:Y:S01]  /*3520*/  @!P1 IMAD.IADD R10, R10, 0x1, -R19 ;  /* 0x000000010a0a9824 */ /* 0x000fe200078e0a13 */
[----:B------:R-:W-:Y:S01]  /*3530*/  ISETP.GT.U32.AND P1, PT, R19, R59, PT ;  /* 0x0000003b1300720c */ /* 0x000fe20003f24070 */
[----:B------:R-:W-:Y:S01]  /*3540*/  IMAD.HI.U32 R16, R0, R37, RZ ;  /* 0x0000002500107227 */ /* 0x000fe200078e00ff */
[----:B------:R-:W-:-:S03]  /*3550*/  IABS R6, R47 ;  /* 0x0000002f00067213 */ /* 0x000fc60000000000 */
[----:B------:R-:W-:Y:S01]  /*3560*/  @!P6 IMAD.IADD R56, R56, 0x1, -R19 ;  /* 0x000000013838e824 */ /* 0x000fe200078e0a13 */
[----:B------:R-:W-:Y:S01]  /*3570*/  ISETP.GT.U32.AND P6, PT, R19, R4, PT ;  /* 0x000000041300720c */ /* 0x000fe20003fc4070 */
[----:B------:R-:W-:-:S04]  /*3580*/  IMAD.HI.U32 R17, R0, R25, RZ ;  /* 0x0000001900117227 */ /* 0x000fc800078e00ff */
[----:B------:R-:W-:Y:S02]  /*3590*/  IMAD.MOV R16, RZ, RZ, -R16 ;  /* 0x000000ffff107224 */ /* 0x000fe400078e0a10 */
[----:B------:R-:W-:-:S04]  /*35a0*/  IMAD.HI.U32 R13, R0, R6, RZ ;  /* 0x00000006000d7227 */ /* 0x000fc800078e00ff */
[----:B------:R-:W-:Y:S01]  /*35b0*/  @!P2 IMAD.IADD R12, R12, 0x1, -R19 ;  /* 0x000000010c0ca824 */ /* 0x000fe200078e0a13 */
[----:B------:R-:W-:Y:S01]  /*35c0*/  ISETP.GE.AND P2, PT, R40, RZ, PT ;  /* 0x000000ff2800720c */ /* 0x000fe20003f46270 */
[----:B------:R-:W-:Y:S01]  /*35d0*/  IMAD.MOV R17, RZ, RZ, -R17 ;  /* 0x000000ffff117224 */ /* 0x000fe200078e0a11 */
[----:B------:R-:W-:Y:S01]  /*35e0*/  IABS R40, R50 ;  /* 0x0000003200287213 */ /* 0x000fe20000000000 */
[----:B------:R-:W-:Y:S02]  /*35f0*/  IMAD R37, R19, R16, R37 ;  /* 0x0000001013257224 */ /* 0x000fe400078e0225 */
[----:B------:R-:W-:Y:S01]  /*3600*/  IMAD.MOV R13, RZ, RZ, -R13 ;  /* 0x000000ffff0d7224 */ /* 0x000fe200078e0a0d */
[----:B------:R-:W-:Y:S01]  /*3610*/  ISETP.GE.AND P0, PT, R35, RZ, PT ;  /* 0x000000ff2300720c */ /* 0x000fe20003f06270 */
[----:B------:R-:W-:Y:S02]  /*3620*/  IMAD R25, R19, R17, R25 ;  /* 0x0000001113197224 */ /* 0x000fe400078e0219 */
[----:B------:R-:W-:Y:S01]  /*3630*/  @!P1 IMAD.IADD R59, R59, 0x1, -R19 ;  /* 0x000000013b3b9824 */ /* 0x000fe200078e0a13 */
[C---:B------:R-:W-:Y:S01]  /*3640*/  ISETP.GT.U32.AND P1, PT, R19.reuse, R37, PT ;  /* 0x000000251300720c */ /* 0x040fe20003f24070 */
[----:B------:R-:W-:-:S02]  /*3650*/  IMAD R6, R19, R13, R6 ;  /* 0x0000000d13067224 */ /* 0x000fc400078e0206 */
[----:B------:R-:W-:-:S04]  /*3660*/  IMAD.HI.U32 R13, R0, R40, RZ ;  /* 0x00000028000d7227 */ /* 0x000fc800078e00ff */
[----:B------:R-:W-:Y:S01]  /*3670*/  @!P4 IMAD.MOV R36, RZ, RZ, -R36 ;  /* 0x000000ffff24c224 */ /* 0x000fe200078e0a24 */
[----:B------:R-:W-:Y:S01]  /*3680*/  ISETP.GE.AND P4, PT, R32, RZ, PT ;  /* 0x000000ff2000720c */ /* 0x000fe20003f86270 */
[----:B------:R-:W-:Y:S01]  /*3690*/  @!P6 IMAD.IADD R4, R4, 0x1, -R19 ;  /* 0x000000010404e824 */ /* 0x000fe200078e0a13 */
[C---:B------:R-:W-:Y:S01]  /*36a0*/  ISETP.GT.U32.AND P6, PT, R19.reuse, R25, PT ;  /* 0x000000191300720c */ /* 0x040fe20003fc4070 */
[----:B------:R-:W-:Y:S02]  /*36b0*/  IMAD.MOV R13, RZ, RZ, -R13 ;  /* 0x000000ffff0d7224 */ /* 0x000fe400078e0a0d */
[----:B------:R-:W-:Y:S02]  /*36c0*/  IMAD.MOV.U32 R51, RZ, RZ, R12 ;  /* 0x000000ffff337224 */ /* 0x000fe400078e000c */
[C---:B------:R-:W-:Y:S02]  /*36d0*/  IMAD R40, R19.reuse, R13, R40 ;  /* 0x0000000d13287224 */ /* 0x040fe400078e0228 */
[----:B------:R-:W-:Y:S01]  /*36e0*/  @!P0 IMAD.MOV R51, RZ, RZ, -R51 ;  /* 0x000000ffff338224 */ /* 0x000fe200078e0a33 */
[----:B------:R-:W-:Y:S01]  /*36f0*/  ISETP.GT.U32.AND P0, PT, R19, R4, PT ;  /* 0x000000041300720c */ /* 0x000fe20003f04070 */
[----:B------:R-:W-:Y:S01]  /*3700*/  @!P1 IMAD.IADD R37, R37, 0x1, -R19 ;  /* 0x0000000125259824 */ /* 0x000fe200078e0a13 */
[----:B------:R-:W-:Y:S01]  /*3710*/  ISETP.GT.U32.AND P1, PT, R19, R40, PT ;  /* 0x000000281300720c */ /* 0x000fe20003f24070 */
[----:B------:R-:W-:Y:S01]  /*3720*/  @!P4 IMAD.MOV R45, RZ, RZ, -R45 ;  /* 0x000000ffff2dc224 */ /* 0x000fe200078e0a2d */
[----:B------:R-:W-:Y:S01]  /*3730*/  ISETP.GE.AND P4, PT, R38, RZ, PT ;  /* 0x000000ff2600720c */ /* 0x000fe20003f86270 */
[----:B------:R-:W-:-:S02]  /*3740*/  @!P6 IMAD.IADD R25, R25, 0x1, -R19 ;  /* 0x000000011919e824 */ /* 0x000fc400078e0a13 */
[----:B------:R-:W-:-:S03]  /*3750*/  @!P5 IMAD.MOV R53, RZ, RZ, -R53 ;  /* 0x000000ffff35d224 */ /* 0x000fc600078e0a35 */
[C---:B------:R-:W-:Y:S02]  /*3760*/  ISETP.GT.U32.AND P5, PT, R19.reuse, R25, PT ;  /* 0x000000191300720c */ /* 0x040fe40003fa4070 */
[----:B------:R-:W-:Y:S01]  /*3770*/  IABS R34, R55 ;  /* 0x0000003700227213 */ /* 0x000fe20000000000 */
[--C-:B------:R-:W-:Y:S01]  /*3780*/  @!P0 IMAD.IADD R4, R4, 0x1, -R19.reuse ;  /* 0x0000000104048824 */ /* 0x100fe200078e0a13 */
[C---:B------:R-:W-:Y:S01]  /*3790*/  ISETP.GT.U32.AND P0, PT, R19.reuse, R6, PT ;  /* 0x000000061300720c */ /* 0x040fe20003f04070 */
[----:B------:R-:W-:Y:S01]  /*37a0*/  @!P1 IMAD.IADD R40, R40, 0x1, -R19 ;  /* 0x0000000128289824 */ /* 0x000fe200078e0a13 */
[C---:B------:R-:W-:Y:S01]  /*37b0*/  ISETP.GT.U32.AND P6, PT, R19.reuse, R10, PT ;  /* 0x0000000a1300720c */ /* 0x040fe20003fc4070 */
[----:B------:R-:W-:Y:S01]  /*37c0*/  @!P4 IMAD.MOV R56, RZ, RZ, -R56 ;  /* 0x000000ffff38c224 */ /* 0x000fe200078e0a38 */
[----:B------:R-:W-:Y:S01]  /*37d0*/  IABS R12, R54 ;  /* 0x00000036000c7213 */ /* 0x000fe20000000000 */
[----:B------:R-:W-:Y:S01]  /*37e0*/  IMAD.HI.U32 R13, R0, R34, RZ ;  /* 0x00000022000d7227 */ /* 0x000fe200078e00ff */
[----:B------:R-:W-:-:S03]  /*37f0*/  ISETP.GT.U32.AND P4, PT, R19, R40, PT ;  /* 0x000000281300720c */ /* 0x000fc60003f84070 */
[----:B------:R-:W-:Y:S01]  /*3800*/  @!P5 IMAD.IADD R25, R25, 0x1, -R19 ;  /* 0x000000011919d824 */ /* 0x000fe200078e0a13 */
[----:B------:R-:W-:Y:S01]  /*3810*/  ISETP.GE.AND P5, PT, R43, RZ, PT ;  /* 0x000000ff2b00720c */ /* 0x000fe20003fa6270 */
[----:B------:R-:W-:-:S04]  /*3820*/  IMAD.HI.U32 R43, R0, R12, RZ ;  /* 0x0000000c002b7227 */ /* 0x000fc800078e00ff */
[----:B------:R-:W-:Y:S01]  /*3830*/  IMAD.MOV R13, RZ, RZ, -R13 ;  /* 0x000000ffff0d7224 */ /* 0x000fe200078e0a0d */
[----:B------:R-:W-:Y:S01]  /*3840*/  IABS R14, R48 ;  /* 0x00000030000e7213 */ /* 0x000fe20000000000 */
[----:B------:R-:W-:Y:S02]  /*3850*/  @!P0 IMAD.IADD R6, R6, 0x1, -R19 ;  /* 0x0000000106068824 */ /* 0x000fe400078e0a13 */
[----:B------:R-:W-:Y:S02]  /*3860*/  IMAD.MOV R43, RZ, RZ, -R43 ;  /* 0x000000ffff2b7224 */ /* 0x000fe400078e0a2b */
[C---:B------:R-:W-:Y:S01]  /*3870*/  IMAD R34, R19.reuse, R13, R34 ;  /* 0x0000000d13227224 */ /* 0x040fe200078e0222 */
[----:B------:R-:W-:Y:S01]  /*3880*/  IABS R13, R57 ;  /* 0x00000039000d7213 */ /* 0x000fe20000000000 */
[----:B------:R-:W-:Y:S02]  /*3890*/  @!P6 IMAD.IADD R10, R10, 0x1, -R19 ;  /* 0x000000010a0ae824 */ /* 0x000fe400078e0a13 */
[----:B------:R-:W-:-:S02]  /*38a0*/  IMAD R43, R19, R43, R12 ;  /* 0x0000002b132b7224 */ /* 0x000fc400078e020c */
[----:B------:R-:W-:Y:S01]  /*38b0*/  @!P2 IMAD.MOV R59, RZ, RZ, -R59 ;  /* 0x000000ffff3ba224 */ /* 0x000fe200078e0a3b */
[----:B------:R-:W-:Y:S01]  /*38c0*/  ISETP.GT.U32.AND P2, PT, R19, R6, PT ;  /* 0x000000061300720c */ /* 0x000fe20003f44070 */
[----:B------:R-:W-:Y:S01]  /*38d0*/  @!P4 IMAD.IADD R40, R40, 0x1, -R19 ;  /* 0x000000012828c824 */ /* 0x000fe200078e0a13 */
[----:B------:R-:W-:Y:S01]  /*38e0*/  ISETP.GE.AND P4, PT, R50, RZ, PT ;  /* 0x000000ff3200720c */ /* 0x000fe20003f86270 */
[----:B------:R-:W-:-:S04]  /*38f0*/  IMAD.HI.U32 R8, R0, R14, RZ ;  /* 0x0000000e00087227 */ /* 0x000fc800078e00ff */
[----:B------:R-:W-:Y:S02]  /*3900*/  IMAD.MOV.U32 R12, RZ, RZ, R10 ;  /* 0x000000ffff0c7224 */ /* 0x000fe400078e000a */
[----:B------:R-:W-:-:S04]  /*3910*/  IMAD.HI.U32 R10, R0, R13, RZ ;  /* 0x0000000d000a7227 */ /* 0x000fc800078e00ff */
[----:B------:R-:W-:Y:S02]  /*3920*/  IMAD.MOV R8, RZ, RZ, -R8 ;  /* 0x000000ffff087224 */ /* 0x000fe400078e0a08 */
[----:B------:R-:W-:Y:S02]  /*3930*/  IMAD.MOV R10, RZ, RZ, -R10 ;  /* 0x000000ffff0a7224 */ /* 0x000fe400078e0a0a */
[C---:B------:R-:W-:Y:S01]  /*3940*/  IMAD R14, R19.reuse, R8, R14 ;  /* 0x00000008130e7224 */ /* 0x040fe200078e020e */
[----:B------:R-:W-:Y:S01]  /*3950*/  IABS R8, R52 ;  /* 0x0000003400087213 */ /* 0x000fe20000000000 */
[C---:B------:R-:W-:Y:S02]  /*3960*/  IMAD R13, R19.reuse, R10, R13 ;  /* 0x0000000a130d7224 */ /* 0x040fe400078e020d */
[----:B------:R-:W-:Y:S01]  /*3970*/  @!P2 IMAD.IADD R6, R6, 0x1, -R19 ;  /* 0x000000010606a824 */ /* 0x000fe200078e0a13 */
[C---:B------:R-:W-:Y:S01]  /*3980*/  ISETP.GT.U32.AND P6, PT, R19.reuse, R14, PT ;  /* 0x0000000e1300720c */ /* 0x040fe20003fc4070 */
[----:B------:R-:W-:Y:S01]  /*3990*/  @!P4 IMAD.MOV R40, RZ, RZ, -R40 ;  /* 0x000000ffff28c224 */ /* 0x000fe200078e0a28 */
[----:B------:R-:W-:Y:S01]  /*39a0*/  ISETP.GT.U32.AND P4, PT, R19, R13, PT ;  /* 0x0000000d1300720c */ /* 0x000fe20003f84070 */
[----:B------:R-:W-:Y:S01]  /*39b0*/  IMAD.HI.U32 R16, R0, R8, RZ ;  /* 0x0000000800107227 */ /* 0x000fe200078e00ff */
[----:B------:R-:W-:-:S03]  /*39c0*/  ISETP.GE.AND P3, PT, R41, RZ, PT ;  /* 0x000000ff2900720c */ /* 0x000fc60003f66270 */
[----:B------:R-:W-:Y:S01]  /*39d0*/  IMAD.MOV.U32 R50, RZ, RZ, R6 ;  /* 0x000000ffff327224 */ /* 0x000fe200078e0006 */
[----:B------:R-:W-:Y:S01]  /*39e0*/  IABS R6, R58 ;  /* 0x0000003a00067213 */ /* 0x000fe20000000000 */
[----:B------:R-:W-:-:S04]  /*39f0*/  IMAD.MOV R16, RZ, RZ, -R16 ;  /* 0x000000ffff107224 */ /* 0x000fc800078e0a10 */
[C---:B------:R-:W-:Y:S02]  /*3a00*/  IMAD R8, R19.reuse, R16, R8 ;  /* 0x0000001013087224 */ /* 0x040fe400078e0208 */
[----:B------:R-:W-:Y:S01]  /*3a10*/  IMAD.HI.U32 R10, R0, R6, RZ ;  /* 0x00000006000a7227 */ /* 0x000fe200078e00ff */
[----:B------:R-:W-:-:S03]  /*3a20*/  ISETP.GT.U32.AND P1, PT, R19, R37, PT ;  /* 0x000000251300720c */ /* 0x000fc60003f24070 */
[----:B------:R-:W-:Y:S01]  /*3a30*/  @!P5 IMAD.MOV R12, RZ, RZ, -R12 ;  /* 0x000000ffff0cd224 */ /* 0x000fe200078e0a0c */
[----:B------:R-:W-:Y:S01]  /*3a40*/  ISETP.GT.U32.AND P5, PT, R19, R8, PT ;  /* 0x000000081300720c */ /* 0x000fe20003fa4070 */
[--C-:B------:R-:W-:Y:S02]  /*3a50*/  @!P6 IMAD.IADD R14, R14, 0x1, -R19.reuse ;  /* 0x000000010e0ee824 */ /* 0x100fe400078e0a13 */
[----:B------:R-:W-:Y:S01]  /*3a60*/  IMAD.MOV R38, RZ, RZ, -R10 ;  /* 0x000000ffff267224 */ /* 0x000fe200078e0a0a */
[----:B------:R-:W-:Y:S01]  /*3a70*/  IABS R10, R60 ;  /* 0x0000003c000a7213 */ /* 0x000fe20000000000 */
[----:B------:R-:W-:Y:S01]  /*3a80*/  @!P4 IMAD.IADD R13, R13, 0x1, -R19 ;  /* 0x000000010d0dc824 */ /* 0x000fe200078e0a13 */
[C---:B------:R-:W-:Y:S01]  /*3a90*/  ISETP.GT.U32.AND P2, PT, R19.reuse, R34, PT ;  /* 0x000000221300720c */ /* 0x040fe20003f44070 */
[----:B------:R-:W-:Y:S01]  /*3aa0*/  @!P3 IMAD.MOV R4, RZ, RZ, -R4 ;  /* 0x000000ffff04b224 */ /* 0x000fe200078e0a04 */
[C---:B------:R-:W-:Y:S01]  /*3ab0*/  ISETP.GT.U32.AND P3, PT, R19.reuse, R14, PT ;  /* 0x0000000e1300720c */ /* 0x040fe20003f64070 */
[C---:B------:R-:W-:Y:S01]  /*3ac0*/  IMAD R38, R19.reuse, R38, R6 ;  /* 0x0000002613267224 */ /* 0x040fe200078e0206 */
[----:B------:R-:W-:Y:S01]  /*3ad0*/  ISETP.GT.U32.AND P4, PT, R19, R13, PT ;  /* 0x0000000d1300720c */ /* 0x000fe20003f84070 */
[----:B------:R-:W-:-:S04]  /*3ae0*/  IMAD.HI.U32 R6, R0, R10, RZ ;  /* 0x0000000a00067227 */ /* 0x000fc800078e00ff */
[----:B------:R-:W-:Y:S02]  /*3af0*/  IMAD.MOV R6, RZ, RZ, -R6 ;  /* 0x000000ffff067224 */ /* 0x000fe400078e0a06 */
[--C-:B------:R-:W-:Y:S02]  /*3b00*/  @!P5 IMAD.IADD R8, R8, 0x1, -R19.reuse ;  /* 0x000000010808d824 */ /* 0x100fe400078e0a13 */
[--C-:B------:R-:W-:Y:S01]  /*3b10*/  @!P1 IMAD.IADD R37, R37, 0x1, -R19.reuse ;  /* 0x0000000125259824 */ /* 0x100fe200078e0a13 */
[----:B------:R-:W-:Y:S01]  /*3b20*/  ISETP.GE.AND P1, PT, R47, RZ, PT ;  /* 0x000000ff2f00720c */ /* 0x000fe20003f26270 */
[C---:B------:R-:W-:Y:S01]  /*3b30*/  IMAD R31, R19.reuse, R6, R10 ;  /* 0x00000006131f7224 */ /* 0x040fe200078e020a */
[----:B------:R-:W-:Y:S01]  /*3b40*/  ISETP.GE.AND P0, PT, R44, RZ, PT ;  /* 0x000000ff2c00720c */ /* 0x000fe20003f06270 */
[--C-:B------:R-:W-:Y:S01]  /*3b50*/  @!P2 IMAD.IADD R34, R34, 0x1, -R19.reuse ;  /* 0x000000012222a824 */ /* 0x100fe200078e0a13 */
[----:B------:R-:W-:Y:S01]  /*3b60*/  ISETP.GT.U32.AND P2, PT, R19, R8, PT ;  /* 0x000000081300720c */ /* 0x000fe20003f44070 */
[--C-:B------:R-:W-:Y:S01]  /*3b70*/  @!P3 IMAD.IADD R14, R14, 0x1, -R19.reuse ;  /* 0x000000010e0eb824 */ /* 0x100fe200078e0a13 */
[----:B------:R-:W-:Y:S01]  /*3b80*/  ISETP.GE.AND P3, PT, R48, RZ, PT ;  /* 0x000000ff3000720c */ /* 0x000fe20003f66270 */
[----:B------:R-:W-:Y:S01]  /*3b90*/  @!P4 IMAD.IADD R13, R13, 0x1, -R19 ;  /* 0x000000010d0dc824 */ /* 0x000fe200078e0a13 */
[----:B------:R-:W-:-:S05]  /*3ba0*/  ISETP.GT.U32.AND P4, PT, R19, R31, PT ;  /* 0x0000001f1300720c */ /* 0x000fca0003f84070 */
[----:B------:R-:W-:Y:S01]  /*3bb0*/  @!P1 IMAD.MOV R50, RZ, RZ, -R50 ;  /* 0x000000ffff329224 */ /* 0x000fe200078e0a32 */
[C---:B------:R-:W-:Y:S01]  /*3bc0*/  ISETP.GT.U32.AND P1, PT, R19.reuse, R34, PT ;  /* 0x000000221300720c */ /* 0x040fe20003f24070 */
[----:B------:R-:W-:Y:S01]  /*3bd0*/  @!P0 IMAD.MOV R25, RZ, RZ, -R25 ;  /* 0x000000ffff198224 */ /* 0x000fe200078e0a19 */
[----:B------:R-:W-:Y:S01]  /*3be0*/  ISETP.GT.U32.AND P0, PT, R19, R43, PT ;  /* 0x0000002b1300720c */ /* 0x000fe20003f04070 */
[--C-:B------:R-:W-:Y:S01]  /*3bf0*/  @!P2 IMAD.IADD R8, R8, 0x1, -R19.reuse ;  /* 0x000000010808a824 */ /* 0x100fe200078e0a13 */
[----:B------:R-:W-:Y:S01]  /*3c00*/  ISETP.GE.AND P2, PT, R57, RZ, PT ;  /* 0x000000ff3900720c */ /* 0x000fe20003f46270 */
[----:B------:R-:W-:Y:S01]  /*3c10*/  @!P3 IMAD.MOV R14, RZ, RZ, -R14 ;  /* 0x000000ffff0eb224 */ /* 0x000fe200078e0a0e */
[----:B------:R-:W-:Y:S01]  /*3c20*/  ISETP.GE.AND P3, PT, R55, RZ, PT ;  /* 0x000000ff3700720c */ /* 0x000fe20003f66270 */
[----:B------:R-:W-:Y:S01]  /*3c30*/  @!P4 IMAD.IADD R31, R31, 0x1, -R19 ;  /* 0x000000011f1fc824 */ /* 0x000fe200078e0a13 */
[----:B--2---:R-:W-:-:S04]  /*3c40*/  IABS R57, R28 ;  /* 0x0000001c00397213 */ /* 0x004fc80000000000 */
[----:B------:R-:W-:Y:S01]  /*3c50*/  ISETP.GT.U32.AND P4, PT, R19, R31, PT ;  /* 0x0000001f1300720c */ /* 0x000fe20003f84070 */
[----:B------:R-:W-:-:S04]  /*3c60*/  IMAD.HI.U32 R6, R0, R57, RZ ;  /* 0x0000003900067227 */ /* 0x000fc800078e00ff */
[--C-:B------:R-:W-:Y:S02]  /*3c70*/  @!P1 IMAD.IADD R34, R34, 0x1, -R19.reuse ;  /* 0x0000000122229824 */ /* 0x100fe400078e0a13 */
[----:B------:R-:W-:Y:S02]  /*3c80*/  IMAD.MOV R6, RZ, RZ, -R6 ;  /* 0x000000ffff067224 */ /* 0x000fe400078e0a06 */
[----:B------:R-:W-:Y:S01]  /*3c90*/  @!P0 IMAD.IADD R43, R43, 0x1, -R19 ;  /* 0x000000012b2b8824 */ /* 0x000fe200078e0a13 */
[----:B------:R-:W-:Y:S01]  /*3ca0*/  ISETP.GE.AND P0, PT, R54, RZ, PT ;  /* 0x000000ff3600720c */ /* 0x000fe20003f06270 */
[----:B------:R-:W-:Y:S01]  /*3cb0*/  IMAD.MOV.U32 R54, RZ, RZ, R8 ;  /* 0x000000ffff367224 */ /* 0x000fe200078e0008 */
[----:B-----5:R-:W-:Y:S01]  /*3cc0*/  IABS R8, R22 ;  /* 0x0000001600087213 */ /* 0x020fe20000000000 */
[----:B------:R-:W-:Y:S01]  /*3cd0*/  @!P3 IMAD.MOV R34, RZ, RZ, -R34 ;  /* 0x000000ffff22b224 */ /* 0x000fe200078e0a22 */
[----:B------:R-:W-:Y:S01]  /*3ce0*/  ISETP.GE.AND P3, PT, R22, RZ, PT ;  /* 0x000000ff1600720c */ /* 0x000fe20003f66270 */
[----:B------:R-:W-:Y:S01]  /*3cf0*/  IMAD R57, R19, R6, R57 ;  /* 0x0000000613397224 */ /* 0x000fe200078e0239 */
[----:B------:R-:W2:Y:S01]  /*3d00*/  LDL.LU R22, [R1+0x3c] ;  /* 0x00003c0001167983 */ /* 0x000ea20000300800 */
[----:B------:R-:W-:-:S03]  /*3d10*/  @!P4 IMAD.IADD R31, R31, 0x1, -R19 ;  /* 0x000000011f1fc824 */ /* 0x000fc600078e0a13 */
[----:B------:R-:W-:Y:S02]  /*3d20*/  ISETP.GT.U32.AND P4, PT, R19, R57, PT ;  /* 0x000000391300720c */ /* 0x000fe40003f84070 */
[----:B------:R-:W-:Y:S02]  /*3d30*/  ISETP.GE.AND P1, PT, R60, RZ, PT ;  /* 0x000000ff3c00720c */ /* 0x000fe40003f26270 */
[----:B---3--:R-:W-:-:S05]  /*3d40*/  IABS R44, R29 ;  /* 0x0000001d002c7213 */ /* 0x008fca0000000000 */
[----:B------:R-:W-:Y:S01]  /*3d50*/  IMAD.HI.U32 R17, R0, R44, RZ ;  /* 0x0000002c00117227 */ /* 0x000fe200078e00ff */
[----:B----4-:R-:W-:-:S03]  /*3d60*/  IABS R6, R11 ;  /* 0x0000000b00067213 */ /* 0x010fc60000000000 */
[----:B------:R-:W-:Y:S02]  /*3d70*/  @!P4 IMAD.IADD R57, R57, 0x1, -R19 ;  /* 0x000000013939c824 */ /* 0x000fe400078e0a13 */
[----:B------:R-:W-:Y:S02]  /*3d80*/  IMAD.MOV R17, RZ, RZ, -R17 ;  /* 0x000000ffff117224 */ /* 0x000fe400078e0a11 */
[----:B------:R-:W-:Y:S01]  /*3d90*/  @!P1 IMAD.MOV R31, RZ, RZ, -R31 ;  /* 0x000000ffff1f9224 */ /* 0x000fe200078e0a1f */
[C---:B------:R-:W-:Y:S01]  /*3da0*/  ISETP.GT.U32.AND P1, PT, R19.reuse, R57, PT ;  /* 0x000000391300720c */ /* 0x040fe20003f24070 */
[----:B------:R-:W-:Y:S02]  /*3db0*/  IMAD R44, R19, R17, R44 ;  /* 0x00000011132c7224 */ /* 0x000fe400078e022c */
[----:B------:R-:W-:-:S04]  /*3dc0*/  IMAD.HI.U32 R17, R0, R6, RZ ;  /* 0x0000000600117227 */ /* 0x000fc800078e00ff */
[----:B------:R-:W-:-:S04]  /*3dd0*/  IMAD.MOV R20, RZ, RZ, -R17 ;  /* 0x000000ffff147224 */ /* 0x000fc800078e0a11 */
[----:B------:R-:W-:Y:S02]  /*3de0*/  IMAD R6, R19, R20, R6 ;  /* 0x0000001413067224 */ /* 0x000fe400078e0206 */
[----:B------:R-:W-:-:S03]  /*3df0*/  @!P1 IMAD.IADD R57, R57, 0x1, -R19 ;  /* 0x0000000139399824 */ /* 0x000fc600078e0a13 */
[----:B------:R-:W-:Y:S01]  /*3e00*/  ISETP.GT.U32.AND P1, PT, R19, R6, PT ;  /* 0x000000061300720c */ /* 0x000fe20003f24070 */
[----:B------:R-:W-:Y:S01]  /*3e10*/  @!P2 IMAD.MOV R13, RZ, RZ, -R13 ;  /* 0x000000ffff0da224 */ /* 0x000fe200078e0a0d */
[----:B------:R-:W-:Y:S02]  /*3e20*/  ISETP.GE.AND P2, PT, R28, RZ, PT ;  /* 0x000000ff1c00720c */ /* 0x000fe40003f46270 */
[----:B------:R-:W-:Y:S01]  /*3e30*/  IABS R32, R3 ;  /* 0x0000000300207213 */ /* 0x000fe20000000000 */
[----:B------:R-:W3:Y:S08]  /*3e40*/  LDL.LU R28, [R1+0x40] ;  /* 0x00004000011c7983 */ /* 0x000ef00000300800 */
[----:B------:R-:W-:Y:S01]  /*3e50*/  @!P1 IMAD.IADD R6, R6, 0x1, -R19 ;  /* 0x0000000106069824 */ /* 0x000fe200078e0a13 */
[----:B------:R-:W-:-:S02]  /*3e60*/  ISETP.GE.AND P1, PT, R3, RZ, PT ;  /* 0x000000ff0300720c */ /* 0x000fc40003f26270 */
[----:B------:R-:W4:Y:S01]  /*3e70*/  LDL.LU R3, [R1+0x44] ;  /* 0x0000440001037983 */ /* 0x000f220000300800 */
[----:B------:R-:W-:Y:S02]  /*3e80*/  ISETP.GE.AND P6, PT, R46, RZ, PT ;  /* 0x000000ff2e00720c */ /* 0x000fe40003fc6270 */
[----:B------:R-:W-:Y:S01]  /*3e90*/  IABS R26, R61 ;  /* 0x0000003d001a7213 */ /* 0x000fe20000000000 */
[----:B------:R-:W-:Y:S01]  /*3ea0*/  IMAD.HI.U32 R10, R0, R8, RZ ;  /* 0x00000008000a7227 */ /* 0x000fe200078e00ff */
[----:B------:R-:W-:Y:S01]  /*3eb0*/  ISETP.GE.AND P5, PT, R52, RZ, PT ;  /* 0x000000ff3400720c */ /* 0x000fe20003fa6270 */
[----:B------:R-:W5:Y:S08]  /*3ec0*/  LDL.LU R24, [R1+0x48] ;  /* 0x0000480001187983 */ /* 0x000f700000300800 */
[----:B------:R-:W-:Y:S01]  /*3ed0*/  @!P6 IMAD.MOV R37, RZ, RZ, -R37 ;  /* 0x000000ffff25e224 */ /* 0x000fe200078e0a25 */
[----:B------:R-:W-:Y:S01]  /*3ee0*/  ISETP.GT.U32.AND P6, PT, R19, R43, PT ;  /* 0x0000002b1300720c */ /* 0x000fe20003fc4070 */
[----:B------:R-:W-:Y:S01]  /*3ef0*/  IMAD.HI.U32 R16, R0, R26, RZ ;  /* 0x0000001a00107227 */ /* 0x000fe200078e00ff */
[----:B------:R-:W-:Y:S01]  /*3f00*/  IABS R17, R7 ;  /* 0x0000000700117213 */ /* 0x000fe20000000000 */
[----:B------:R-:W5:Y:S10]  /*3f10*/  LDL.LU R21, [R1+0x4c] ;  /* 0x00004c0001157983 */ /* 0x000f740000300800 */
[----:B------:R-:W-:Y:S01]  /*3f20*/  @!P6 IMAD.IADD R43, R43, 0x1, -R19 ;  /* 0x000000012b2be824 */ /* 0x000fe200078e0a13 */
[----:B------:R-:W-:Y:S01]  /*3f30*/  IABS R23, R2 ;  /* 0x0000000200177213 */ /* 0x000fe20000000000 */
[----:B------:R-:W-:Y:S01]  /*3f40*/  IMAD.MOV R16, RZ, RZ, -R16 ;  /* 0x000000ffff107224 */ /* 0x000fe200078e0a10 */
[----:B------:R-:W5:Y:S01]  /*3f50*/  LDL.LU R15, [R1+0x50] ;  /* 0x00005000010f7983 */ /* 0x000f620000300800 */
[----:B------:R-:W-:Y:S01]  /*3f60*/  @!P0 IMAD.MOV R43, RZ, RZ, -R43 ;  /* 0x000000ffff2b8224 */ /* 0x000fe200078e0a2b */
[----:B------:R-:W-:-:S02]  /*3f70*/  ISETP.GT.U32.AND P0, PT, R19, R38, PT ;  /* 0x000000261300720c */ /* 0x000fc40003f04070 */
[----:B------:R-:W-:-:S11]  /*3f80*/  ISETP.GE.AND P6, PT, R58, RZ, PT ;  /* 0x000000ff3a00720c */ /* 0x000fd60003fc6270 */
[----:B------:R-:W-:-:S05]  /*3f90*/  @!P0 IMAD.IADD R38, R38, 0x1, -R19 ;  /* 0x0000000126268824 */ /* 0x000fca00078e0a13 */
[C---:B------:R-:W-:Y:S01]  /*3fa0*/  ISETP.GT.U32.AND P0, PT, R19.reuse, R38, PT ;  /* 0x000000261300720c */ /* 0x040fe20003f04070 */
[----:B------:R-:W-:Y:S02]  /*3fb0*/  IMAD.MOV R10, RZ, RZ, -R10 ;  /* 0x000000ffff0a7224 */ /* 0x000fe400078e0a0a */
[C---:B------:R-:W-:Y:S02]  /*3fc0*/  IMAD R26, R19.reuse, R16, R26 ;  /* 0x00000010131a7224 */ /* 0x040fe400078e021a */
[----:B------:R-:W-:-:S08]  /*3fd0*/  IMAD R8, R19, R10, R8 ;  /* 0x0000000a13087224 */ /* 0x000fd000078e0208 */
[----:B------:R-:W-:Y:S01]  /*3fe0*/  @!P0 IMAD.IADD R38, R38, 0x1, -R19 ;  /* 0x0000000126268824 */ /* 0x000fe200078e0a13 */
[----:B------:R-:W-:-:S03]  /*3ff0*/  ISETP.GT.U32.AND P0, PT, R19, R26, PT ;  /* 0x0000001a1300720c */ /* 0x000fc60003f04070 */
[----:B------:R-:W-:Y:S01]  /*4000*/  @!P6 IMAD.MOV R38, RZ, RZ, -R38 ;  /* 0x000000ffff26e224 */ /* 0x000fe200078e0a26 */
[----:B------:R-:W-:-:S09]  /*4010*/  ISETP.GT.U32.AND P6, PT, R19, R8, PT ;  /* 0x000000081300720c */ /* 0x000fd20003fc4070 */
[----:B------:R-:W-:-:S04]  /*4020*/  @!P0 IMAD.IADD R26, R26, 0x1, -R19 ;  /* 0x000000011a1a8824 */ /* 0x000fc800078e0a13 */
[----:B------:R-:W-:Y:S01]  /*4030*/  @!P6 IMAD.IADD R8, R8, 0x1, -R19 ;  /* 0x000000010808e824 */ /* 0x000fe200078e0a13 */
[C---:B------:R-:W-:Y:S01]  /*4040*/  ISETP.GT.U32.AND P6, PT, R19.reuse, R26, PT ;  /* 0x0000001a1300720c */ /* 0x040fe20003fc4070 */
[----:B------:R-:W-:Y:S01]  /*4050*/  IMAD.HI.U32 R16, R0, R32, RZ ;  /* 0x0000002000107227 */ /* 0x000fe200078e00ff */
[----:B------:R-:W-:Y:S02]  /*4060*/  IABS R10, R9 ;  /* 0x00000009000a7213 */ /* 0x000fe40000000000 */
[----:B------:R-:W-:Y:S01]  /*4070*/  ISETP.GT.U32.AND P4, PT, R19, R8, PT ;  /* 0x000000081300720c */ /* 0x000fe20003f84070 */
[----:B------:R-:W-:-:S04]  /*4080*/  IMAD.MOV R16, RZ, RZ, -R16 ;  /* 0x000000ffff107224 */ /* 0x000fc800078e0a10 */
[----:B------:R-:W-:Y:S02]  /*4090*/  IMAD R32, R19, R16, R32 ;  /* 0x0000001013207224 */ /* 0x000fe400078e0220 */
[----:B------:R-:W-:-:S04]  /*40a0*/  IMAD.HI.U32 R16, R0, R10, RZ ;  /* 0x0000000a00107227 */ /* 0x000fc800078e00ff */
[--C-:B------:R-:W-:Y:S01]  /*40b0*/  @!P6 IMAD.IADD R26, R26, 0x1, -R19.reuse ;  /* 0x000000011a1ae824 */ /* 0x100fe200078e0a13 */
[C---:B------:R-:W-:Y:S01]  /*40c0*/  ISETP.GT.U32.AND P6, PT, R19.reuse, R44, PT ;  /* 0x0000002c1300720c */ /* 0x040fe20003fc4070 */
[----:B------:R-:W-:Y:S02]  /*40d0*/  IMAD.MOV R16, RZ, RZ, -R16 ;  /* 0x000000ffff107224 */ /* 0x000fe400078e0a10 */
[----:B------:R-:W-:Y:S01]  /*40e0*/  @!P4 IMAD.IADD R8, R8, 0x1, -R19 ;  /* 0x000000010808c824 */ /* 0x000fe200078e0a13 */
[C---:B------:R-:W-:Y:S01]  /*40f0*/  ISETP.GT.U32.AND P4, PT, R19.reuse, R32, PT ;  /* 0x000000201300720c */ /* 0x040fe20003f84070 */
[----:B------:R-:W-:Y:S02]  /*4100*/  IMAD R10, R19, R16, R10 ;  /* 0x00000010130a7224 */ /* 0x000fe400078e020a */
[----:B------:R-:W-:Y:S01]  /*4110*/  @!P5 IMAD.MOV R54, RZ, RZ, -R54 ;  /* 0x000000ffff36d224 */ /* 0x000fe200078e0a36 */
[----:B------:R-:W-:Y:S01]  /*4120*/  ISETP.GE.AND P5, PT, R61, RZ, PT ;  /* 0x000000ff3d00720c */ /* 0x000fe20003fa6270 */
[----:B------:R-:W-:-:S04]  /*4130*/  IMAD.HI.U32 R16, R0, R17, RZ ;  /* 0x0000001100107227 */ /* 0x000fc800078e00ff */
[--C-:B------:R-:W-:Y:S01]  /*4140*/  @!P6 IMAD.IADD R44, R44, 0x1, -R19.reuse ;  /* 0x000000012c2ce824 */ /* 0x100fe200078e0a13 */
[C---:B------:R-:W-:Y:S01]  /*4150*/  ISETP.GT.U32.AND P6, PT, R19.reuse, R10, PT ;  /* 0x0000000a1300720c */ /* 0x040fe20003fc4070 */
[----:B------:R-:W-:Y:S02]  /*4160*/  IMAD.MOV R16, RZ, RZ, -R16 ;  /* 0x000000ffff107224 */ /* 0x000fe400078e0a10 */
[----:B------:R-:W-:Y:S02]  /*4170*/  @!P4 IMAD.IADD R32, R32, 0x1, -R19 ;  /* 0x000000012020c824 */ /* 0x000fe400078e0a13 */
[----:B------:R-:W-:Y:S01]  /*4180*/  IMAD R17, R19, R16, R17 ;  /* 0x0000001013117224 */ /* 0x000fe200078e0211 */
[----:B------:R-:W-:Y:S01]  /*4190*/  ISETP.GE.AND P0, PT, R29, RZ, PT ;  /* 0x000000ff1d00720c */ /* 0x000fe20003f06270 */
[----:B------:R-:W-:Y:S01]  /*41a0*/  @!P5 IMAD.MOV R26, RZ, RZ, -R26 ;  /* 0x000000ffff1ad224 */ /* 0x000fe200078e0a1a */
[C---:B------:R-:W-:Y:S02]  /*41b0*/  ISETP.GT.U32.AND P5, PT, R19.reuse, R44, PT ;  /* 0x0000002c1300720c */ /* 0x040fe40003fa4070 */
[----:B------:R-:W-:Y:S01]  /*41c0*/  ISETP.GT.U32.AND P4, PT, R19, R17, PT ;  /* 0x000000111300720c */ /* 0x000fe20003f84070 */
[----:B------:R-:W-:Y:S01]  /*41d0*/  IMAD.HI.U32 R20, R0, R23, RZ ;  /* 0x0000001700147227 */ /* 0x000fe200078e00ff */
[----:B------:R-:W-:-:S03]  /*41e0*/  IABS R29, R5 ;  /* 0x00000005001d7213 */ /* 0x000fc60000000000 */
[----:B------:R-:W-:Y:S01]  /*41f0*/  @!P6 IMAD.IADD R10, R10, 0x1, -R19 ;  /* 0x000000010a0ae824 */ /* 0x000fe200078e0a13 */
[C---:B------:R-:W-:Y:S01]  /*4200*/  ISETP.GT.U32.AND P6, PT, R19.reuse, R32, PT ;  /* 0x000000201300720c */ /* 0x040fe20003fc4070 */
[----:B------:R-:W-:Y:S01]  /*4210*/  @!P3 IMAD.MOV R8, RZ, RZ, -R8 ;  /* 0x000000ffff08b224 */ /* 0x000fe200078e0a08 */
[----:B------:R-:W-:Y:S01]  /*4220*/  ISETP.GT.U32.AND P3, PT, R19, R6, PT ;  /* 0x000000061300720c */ /* 0x000fe20003f64070 */
[----:B------:R-:W-:Y:S02]  /*4230*/  IMAD.MOV R20, RZ, RZ, -R20 ;  /* 0x000000ffff147224 */ /* 0x000fe400078e0a14 */
[----:B------:R-:W-:-:S04]  /*4240*/  IMAD.HI.U32 R16, R0, R29, RZ ;  /* 0x0000001d00107227 */ /* 0x000fc800078e00ff */
[----:B------:R-:W-:Y:S02]  /*4250*/  IMAD R23, R19, R20, R23 ;  /* 0x0000001413177224 */ /* 0x000fe400078e0217 */
[----:B------:R-:W-:Y:S02]  /*4260*/  IMAD.MOV R16, RZ, RZ, -R16 ;  /* 0x000000ffff107224 */ /* 0x000fe400078e0a10 */
[--C-:B------:R-:W-:Y:S02]  /*4270*/  @!P4 IMAD.IADD R17, R17, 0x1, -R19.reuse ;  /* 0x000000011111c824 */ /* 0x100fe400078e0a13 */
[--C-:B------:R-:W-:Y:S01]  /*4280*/  @!P5 IMAD.IADD R44, R44, 0x1, -R19.reuse ;  /* 0x000000012c2cd824 */ /* 0x100fe200078e0a13 */
[----:B------:R-:W-:Y:S01]  /*4290*/  ISETP.GT.U32.AND P5, PT, R19, R23, PT ;  /* 0x000000171300720c */ /* 0x000fe20003fa4070 */
[----:B------:R-:W-:Y:S01]  /*42a0*/  @!P6 IMAD.IADD R32, R32, 0x1, -R19 ;  /* 0x000000012020e824 */ /* 0x000fe200078e0a13 */
[----:B------:R-:W-:Y:S01]  /*42b0*/  ISETP.GE.AND P6, PT, R11, RZ, PT ;  /* 0x000000ff0b00720c */ /* 0x000fe20003fc6270 */
[C---:B------:R-:W-:Y:S01]  /*42c0*/  IMAD R29, R19.reuse, R16, R29 ;  /* 0x00000010131d7224 */ /* 0x040fe200078e021d */
[----:B------:R-:W5:Y:S01]  /*42d0*/  LDL.LU R11, [R1+0x54] ;  /* 0x00005400010b7983 */ /* 0x000f620000300800 */
[----:B------:R-:W-:Y:S01]  /*42e0*/  @!P2 IMAD.MOV R57, RZ, RZ, -R57 ;  /* 0x000000ffff39a224 */ /* 0x000fe200078e0a39 */
[C---:B------:R-:W-:Y:S01]  /*42f0*/  ISETP.GT.U32.AND P2, PT, R19.reuse, R17, PT ;  /* 0x000000111300720c */ /* 0x040fe20003f44070 */
[----:B------:R-:W-:Y:S01]  /*4300*/  @!P3 IMAD.IADD R6, R6, 0x1, -R19 ;  /* 0x000000010606b824 */ /* 0x000fe200078e0a13 */
[----:B------:R-:W-:-:S05]  /*4310*/  ISETP.GT.U32.AND P3, PT, R19, R29, PT ;  /* 0x0000001d1300720c */ /* 0x000fca0003f64070 */
[--C-:B------:R-:W-:Y:S01]  /*4320*/  @!P5 IMAD.IADD R23, R23, 0x1, -R19.reuse ;  /* 0x000000011717d824 */ /* 0x100fe200078e0a13 */
[----:B------:R-:W-:Y:S02]  /*4330*/  ISETP.GE.AND P5, PT, R7, RZ, PT ;  /* 0x000000ff0700720c */ /* 0x000fe40003fa6270 */
[----:B------:R-:W5:Y:S03]  /*4340*/  LDL.LU R7, [R1+0x58] ;  /* 0x0000580001077983 */ /* 0x000f660000300800 */
[--C-:B------:R-:W-:Y:S02]  /*4350*/  @!P2 IMAD.IADD R17, R17, 0x1, -R19.reuse ;  /* 0x000000011111a824 */ /* 0x100fe400078e0a13 */
[----:B------:R-:W-:Y:S01]  /*4360*/  @!P3 IMAD.IADD R29, R29, 0x1, -R19 ;  /* 0x000000011d1db824 */ /* 0x000fe200078e0a13 */
[----:B------:R-:W-:Y:S02]  /*4370*/  ISETP.GE.AND P3, PT, R2, RZ, PT ;  /* 0x000000ff0200720c */ /* 0x000fe40003f66270 */
[----:B------:R-:W5:Y:S01]  /*4380*/  LDL.LU R2, [R1+0x5c] ;  /* 0x00005c0001027983 */ /* 0x000f620000300800 */
[----:B------:R-:W-:-:S02]  /*4390*/  ISETP.GT.U32.AND P4, PT, R19, R10, PT ;  /* 0x0000000a1300720c */ /* 0x000fc40003f84070 */
[----:B------:R-:W-:-:S11]  /*43a0*/  @!P5 IMAD.MOV R17, RZ, RZ, -R17 ;  /* 0x000000ffff11d224 */ /* 0x000fd600078e0a11 */
[----:B------:R-:W-:Y:S01]  /*43b0*/  @!P4 IMAD.IADD R10, R10, 0x1, -R19 ;  /* 0x000000010a0ac824 */ /* 0x000fe200078e0a13 */
[----:B------:R-:W-:Y:S02]  /*43c0*/  ISETP.GE.AND P4, PT, R9, RZ, PT ;  /* 0x000000ff0900720c */ /* 0x000fe40003f86270 */
[----:B--2---:R-:W-:-:S05]  /*43d0*/  IABS R35, R22 ;  /* 0x0000001600237213 */ /* 0x004fca0000000000 */
[----:B------:R-:W-:-:S04]  /*43e0*/  IMAD.HI.U32 R20, R0, R35, RZ ;  /* 0x0000002300147227 */ /* 0x000fc800078e00ff */
[----:B------:R-:W-:-:S04]  /*43f0*/  IMAD.MOV R20, RZ, RZ, -R20 ;  /* 0x000000ffff147224 */ /* 0x000fc800078e0a14 */
[----:B------:R-:W-:-:S05]  /*4400*/  IMAD R35, R19, R20, R35 ;  /* 0x0000001413237224 */ /* 0x000fca00078e0223 */
[----:B------:R-:W-:Y:S02]  /*4410*/  ISETP.GT.U32.AND P2, PT, R19, R35, PT ;  /* 0x000000231300720c */ /* 0x000fe40003f44070 */
[----:B------:R-:W-:Y:S02]  /*4420*/  ISETP.GE.AND P5, PT, R22, RZ, PT ;  /* 0x000000ff1600720c */ /* 0x000fe40003fa6270 */
[----:B------:R-:W2:Y:S09]  /*4430*/  LDL.LU R22, [R1+0x60] ;  /* 0x0000600001167983 */ /* 0x000eb20000300800 */
[----:B------:R-:W-:-:S05]  /*4440*/  @!P2 IMAD.IADD R35, R35, 0x1, -R19 ;  /* 0x000000012323a824 */ /* 0x000fca00078e0a13 */
[----:B------:R-:W-:Y:S01]  /*4450*/  ISETP.GT.U32.AND P2, PT, R19, R35, PT ;  /* 0x000000231300720c */ /* 0x000fe20003f44070 */
[----:B------:R-:W-:Y:S01]  /*4460*/  @!P4 IMAD.MOV R10, RZ, RZ, -R10 ;  /* 0x000000ffff0ac224 */ /* 0x000fe200078e0a0a */
[----:B------:R-:W-:-:S11]  /*4470*/  ISETP.GE.AND P4, PT, R5, RZ, PT ;  /* 0x000000ff0500720c */ /* 0x000fd60003f86270 */
[----:B------:R-:W-:Y:S01]  /*4480*/  @!P2 IMAD.IADD R35, R35, 0x1, -R19 ;  /* 0x000000012323a824 */ /* 0x000fe200078e0a13 */
[----:B----4-:R-:W-:Y:S02]  /*4490*/  IABS R48, R3 ;  /* 0x0000000300307213 */ /* 0x010fe40000000000 */
[----:B------:R-:W-:Y:S02]  /*44a0*/  ISETP.GE.AND P2, PT, R3, RZ, PT ;  /* 0x000000ff0300720c */ /* 0x000fe40003f46270 */
[----:B------:R-:W4:Y:S04]  /*44b0*/  LDL.LU R3, [R1+0x64] ;  /* 0x0000640001037983 */ /* 0x000f280000300800 */
[----:B------:R-:W4:Y:S04]  /*44c0*/  LDL.LU R5, [R1+0x68] ;  /* 0x0000680001057983 */ /* 0x000f280000300800 */
[----:B------:R-:W4:Y:S01]  /*44d0*/  LDL R9, [R1+0x74c] ;  /* 0x00074c0001097983 */ /* 0x000f220000100800 */
[----:B---3--:R-:W-:Y:S01]  /*44e0*/  IABS R16, R28 ;  /* 0x0000001c00107213 */ /* 0x008fe20000000000 */
[----:B------:R-:W-:-:S04]  /*44f0*/  @!P0 IMAD.MOV R44, RZ, RZ, -R44 ;  /* 0x000000ffff2c8224 */ /* 0x000fc800078e0a2c */
[----:B------:R-:W-:Y:S01]  /*4500*/  IMAD.HI.U32 R41, R0, R16, RZ ;  /* 0x0000001000297227 */ /* 0x000fe200078e00ff */
[----:B------:R-:W-:-:S03]  /*4510*/  ISETP.GT.U32.AND P0, PT, R19, R23, PT ;  /* 0x000000171300720c */ /* 0x000fc60003f04070 */
[----:B------:R-:W-:Y:S02]  /*4520*/  IMAD.MOV R41, RZ, RZ, -R41 ;  /* 0x000000ffff297224 */ /* 0x000fe400078e0a29 */
[----:B------:R-:W-:-:S04]  /*4530*/  IMAD.HI.U32 R20, R0, R48, RZ ;  /* 0x0000003000147227 */ /* 0x000fc800078e00ff */
[----:B------:R-:W-:Y:S02]  /*4540*/  IMAD R41, R19, R41, R16 ;  /* 0x0000002913297224 */ /* 0x000fe400078e0210 */
[----:B------:R-:W-:-:S04]  /*4550*/  IMAD.MOV R16, RZ, RZ, -R20 ;  /* 0x000000ffff107224 */ /* 0x000fc800078e0a14 */
[----:B------:R-:W-:Y:S02]  /*4560*/  IMAD R48, R19, R16, R48 ;  /* 0x0000001013307224 */ /* 0x000fe400078e0230 */
[----:B------:R-:W-:Y:S02]  /*4570*/  @!P0 IMAD.IADD R23, R23, 0x1, -R19 ;  /* 0x0000000117178824 */ /* 0x000fe400078e0a13 */
[----:B------:R-:W-:Y:S01]  /*4580*/  @!P6 IMAD.MOV R6, RZ, RZ, -R6 ;  /* 0x000000ffff06e224 */ /* 0x000fe200078e0a06 */
[C---:B------:R-:W-:Y:S02]  /*4590*/  ISETP.GT.U32.AND P0, PT, R19.reuse, R48, PT ;  /* 0x000000301300720c */ /* 0x040fe40003f04070 */
[C---:B------:R-:W-:Y:S02]  /*45a0*/  ISETP.GT.U32.AND P6, PT, R19.reuse, R41, PT ;  /* 0x000000291300720c */ /* 0x040fe40003fc4070 */
[----:B-----5:R-:W-:Y:S01]  /*45b0*/  IABS R52, R24 ;  /* 0x0000001800347213 */ /* 0x020fe20000000000 */
[----:B------:R-:W-:Y:S01]  /*45c0*/  @!P1 IMAD.MOV R32, RZ, RZ, -R32 ;  /* 0x000000ffff209224 */ /* 0x000fe200078e0a20 */
[----:B------:R-:W-:-:S03]  /*45d0*/  ISETP.GT.U32.AND P1, PT, R19, R29, PT ;  /* 0x0000001d1300720c */ /* 0x000fc60003f24070 */
[----:B------:R-:W-:Y:S01]  /*45e0*/  IMAD.HI.U32 R16, R0, R52, RZ ;  /* 0x0000003400107227 */ /* 0x000fe200078e00ff */
[----:B------:R-:W-:-:S03]  /*45f0*/  IABS R58, R21 ;  /* 0x00000015003a7213 */ /* 0x000fc60000000000 */
[--C-:B------:R-:W-:Y:S02]  /*4600*/  @!P0 IMAD.IADD R48, R48, 0x1, -R19.reuse ;  /* 0x0000000130308824 */ /* 0x100fe400078e0a13 */
[----:B------:R-:W-:Y:S02]  /*4610*/  IMAD.MOV R16, RZ, RZ, -R16 ;  /* 0x000000ffff107224 */ /* 0x000fe400078e0a10 */
[----:B------:R-:W-:Y:S01]  /*4620*/  @!P6 IMAD.IADD R41, R41, 0x1, -R19 ;  /* 0x000000012929e824 */ /* 0x000fe200078e0a13 */
[C---:B------:R-:W-:Y:S01]  /*4630*/  ISETP.GT.U32.AND P0, PT, R19.reuse, R48, PT ;  /* 0x000000301300720c */ /* 0x040fe20003f04070 */
[C---:B------:R-:W-:Y:S01]  /*4640*/  IMAD R52, R19.reuse, R16, R52 ;  /* 0x0000001013347224 */ /* 0x040fe200078e0234 */
[----:B------:R-:W-:Y:S01]  /*4650*/  IABS R46, R15 ;  /* 0x0000000f002e7213 */ /* 0x000fe20000000000 */
[----:B------:R-:W-:Y:S01]  /*4660*/  IMAD.HI.U32 R16, R0, R58, RZ ;  /* 0x0000003a00107227 */ /* 0x000fe200078e00ff */
[----:B------:R-:W-:-:S03]  /*4670*/  ISETP.GT.U32.AND P6, PT, R19, R41, PT ;  /* 0x000000291300720c */ /* 0x000fc60003fc4070 */
[----:B------:R-:W-:Y:S02]  /*4680*/  IMAD.MOV R16, RZ, RZ, -R16 ;  /* 0x000000ffff107224 */ /* 0x000fe400078e0a10 */
[----:B------:R-:W-:-:S04]  /*4690*/  IMAD.HI.U32 R20, R0, R46, RZ ;  /* 0x0000002e00147227 */ /* 0x000fc800078e00ff */
[--C-:B------:R-:W-:Y:S01]  /*46a0*/  @!P1 IMAD.IADD R29, R29, 0x1, -R19.reuse ;  /* 0x000000011d1d9824 */ /* 0x100fe200078e0a13 */
[----:B------:R-:W-:Y:S01]  /*46b0*/  ISETP.GE.AND P1, PT, R28, RZ, PT ;  /* 0x000000ff1c00720c */ /* 0x000fe20003f26270 */
[C---:B------:R-:W-:Y:S02]  /*46c0*/  IMAD R58, R19.reuse, R16, R58 ;  /* 0x00000010133a7224 */ /* 0x040fe400078e023a */
[----:B------:R-:W-:Y:S02]  /*46d0*/  IMAD.MOV R20, RZ, RZ, -R20 ;  /* 0x000000ffff147224 */ /* 0x000fe400078e0a14 */
[--C-:B------:R-:W-:Y:S01]  /*46e0*/  @!P0 IMAD.IADD R48, R48, 0x1, -R19.reuse ;  /* 0x0000000130308824 */ /* 0x100fe200078e0a13 */
[----:B------:R-:W-:Y:S01]  /*46f0*/  ISETP.GT.U32.AND P0, PT, R19, R58, PT ;  /* 0x0000003a1300720c */ /* 0x000fe20003f04070 */
[----:B------:R-:W-:Y:S01]  /*4700*/  @!P6 IMAD.IADD R41, R41, 0x1, -R19 ;  /* 0x000000012929e824 */ /* 0x000fe200078e0a13 */
[C---:B------:R-:W-:Y:S01]  /*4710*/  ISETP.GT.U32.AND P6, PT, R19.reuse, R52, PT ;  /* 0x000000341300720c */ /* 0x040fe20003fc4070 */
[----:B------:R-:W-:-:S02]  /*4720*/  IMAD R46, R19, R20, R46 ;  /* 0x00000014132e7224 */ /* 0x000fc400078e022e */
[----:B------:R-:W-:-:S08]  /*4730*/  @!P3 IMAD.MOV R23, RZ, RZ, -R23 ;  /* 0x000000ffff17b224 */ /* 0x000fd000078e0a17 */
[--C-:B------:R-:W-:Y:S02]  /*4740*/  @!P0 IMAD.IADD R58, R58, 0x1, -R19.reuse ;  /* 0x000000013a3a8824 */ /* 0x100fe400078e0a13 */
[----:B------:R-:W-:-:S05]  /*4750*/  @!P6 IMAD.IADD R52, R52, 0x1, -R19 ;  /* 0x000000013434e824 */ /* 0x000fca00078e0a13 */
[C---:B------:R-:W-:Y:S02]  /*4760*/  ISETP.GT.U32.AND P3, PT, R19.reuse, R52, PT ;  /* 0x000000341300720c */ /* 0x040fe40003f64070 */
[----:B------:R-:W-:Y:S01]  /*4770*/  ISETP.GT.U32.AND P6, PT, R19, R46, PT ;  /* 0x0000002e1300720c */ /* 0x000fe20003fc4070 */
[----:B------:R-:W-:-:S10]  /*4780*/  @!P4 IMAD.MOV R29, RZ, RZ, -R29 ;  /* 0x000000ffff1dc224 */ /* 0x000fd400078e0a1d */
[----:B------:R-:W-:Y:S01]  /*4790*/  @!P3 IMAD.IADD R52, R52, 0x1, -R19 ;  /* 0x000000013434b824 */ /* 0x000fe200078e0a13 */
[----:B------:R-:W-:-:S05]  /*47a0*/  IABS R28, R11 ;  /* 0x0000000b001c7213 */ /* 0x000fca0000000000 */
[----:B------:R-:W-:-:S04]  /*47b0*/  IMAD.HI.U32 R20, R0, R28, RZ ;  /* 0x0000001c00147227 */ /* 0x000fc800078e00ff */
[----:B------:R-:W-:Y:S01]  /*47c0*/  IMAD.MOV R20, RZ, RZ, -R20 ;  /* 0x000000ffff147224 */ /* 0x000fe200078e0a14 */
[----:B------:R-:W-:-:S03]  /*47d0*/  IABS R61, R7 ;  /* 0x00000007003d7213 */ /* 0x000fc60000000000 */
[----:B------:R-:W-:Y:S02]  /*47e0*/  IMAD R28, R19, R20, R28 ;  /* 0x00000014131c7224 */ /* 0x000fe400078e021c */
[----:B------:R-:W-:-:S03]  /*47f0*/  IMAD.HI.U32 R16, R0, R61, RZ ;  /* 0x0000003d00107227 */ /* 0x000fc600078e00ff */
[----:B------:R-:W-:Y:S02]  /*4800*/  ISETP.GT.U32.AND P0, PT, R19, R28, PT ;  /* 0x0000001c1300720c */ /* 0x000fe40003f04070 */
[----:B------:R-:W-:Y:S01]  /*4810*/  IABS R60, R2 ;  /* 0x00000002003c7213 */ /* 0x000fe20000000000 */
[----:B------:R-:W-:-:S04]  /*4820*/  IMAD.MOV R16, RZ, RZ, -R16 ;  /* 0x000000ffff107224 */ /* 0x000fc800078e0a10 */
[----:B------:R-:W-:-:S04]  /*4830*/  IMAD.HI.U32 R55, R0, R60, RZ ;  /* 0x0000003c00377227 */ /* 0x000fc800078e00ff */
[C---:B------:R-:W-:Y:S02]  /*4840*/  IMAD R61, R19.reuse, R16, R61 ;  /* 0x00000010133d7224 */ /* 0x040fe400078e023d */
[----:B------:R-:W-:Y:S02]  /*4850*/  IMAD.MOV R16, RZ, RZ, -R55 ;  /* 0x000000ffff107224 */ /* 0x000fe400078e0a37 */
[----:B------:R-:W-:Y:S01]  /*4860*/  @!P0 IMAD.IADD R28, R28, 0x1, -R19 ;  /* 0x000000011c1c8824 */ /* 0x000fe200078e0a13 */
[C---:B------:R-:W-:Y:S01]  /*4870*/  ISETP.GT.U32.AND P0, PT, R19.reuse, R58, PT ;  /* 0x0000003a1300720c */ /* 0x040fe20003f04070 */
[----:B------:R-:W-:-:S05]  /*4880*/  IMAD R60, R19, R16, R60 ;  /* 0x00000010133c7224 */ /* 0x000fca00078e023c */
[C---:B------:R-:W-:Y:S01]  /*4890*/  ISETP.GT.U32.AND P3, PT, R19.reuse, R60, PT ;  /* 0x0000003c1300720c */ /* 0x040fe20003f64070 */
[----:B------:R-:W-:Y:S01]  /*48a0*/  @!P6 IMAD.IADD R46, R46, 0x1, -R19 ;  /* 0x000000012e2ee824 */ /* 0x000fe200078e0a13 */
[----:B------:R-:W-:-:S05]  /*48b0*/  ISETP.GT.U32.AND P6, PT, R19, R61, PT ;  /* 0x0000003d1300720c */ /* 0x000fca0003fc4070 */
[----:B------:R-:W-:Y:S01]  /*48c0*/  @!P0 IMAD.IADD R58, R58, 0x1, -R19 ;  /* 0x000000013a3a8824 */ /* 0x000fe200078e0a13 */
[----:B------:R-:W-:-:S05]  /*48d0*/  ISETP.GT.U32.AND P4, PT, R19, R46, PT ;  /* 0x0000002e1300720c */ /* 0x000fca0003f84070 */
[--C-:B------:R-:W-:Y:S01]  /*48e0*/  @!P3 IMAD.IADD R60, R60, 0x1, -R19.reuse ;  /* 0x000000013c3cb824 */ /* 0x100fe200078e0a13 */
[----:B------:R-:W-:Y:S01]  /*48f0*/  ISETP.GE.AND P3, PT, R15, RZ, PT ;  /* 0x000000ff0f00720c */ /* 0x000fe20003f66270 */
[----:B------:R-:W-:Y:S02]  /*4900*/  @!P6 IMAD.IADD R61, R61, 0x1, -R19 ;  /* 0x000000013d3de824 */ /* 0x000fe400078e0a13 */
[----:B------:R-:W-:-:S04]  /*4910*/  @!P2 IMAD.MOV R48, RZ, RZ, -R48 ;  /* 0x000000ffff30a224 */ /* 0x000fc800078e0a30 */
[----:B------:R-:W-:Y:S01]  /*4920*/  @!P4 IMAD.IADD R46, R46, 0x1, -R19 ;  /* 0x000000012e2ec824 */ /* 0x000fe200078e0a13 */
[----:B------:R-:W-:-:S05]  /*4930*/  ISETP.GT.U32.AND P6, PT, R19, R61, PT ;  /* 0x0000003d1300720c */ /* 0x000fca0003fc4070 */
[----:B------:R-:W-:Y:S01]  /*4940*/  @!P3 IMAD.MOV R46, RZ, RZ, -R46 ;  /* 0x000000ffff2eb224 */ /* 0x000fe200078e0a2e */
[----:B------:R-:W-:Y:S02]  /*4950*/  ISETP.GE.AND P3, PT, R7, RZ, PT ;  /* 0x000000ff0700720c */ /* 0x000fe40003f66270 */
[----:B------:R-:W0:Y:S01]  /*4960*/  S2R R7, SR_TID.X ;  /* 0x0000000000077919 */ /* 0x000e220000002100 */
[----:B--2---:R-:W-:-:S05]  /*4970*/  IABS R47, R22 ;  /* 0x00000016002f7213 */ /* 0x004fca0000000000 */
[----:B------:R-:W-:-:S04]  /*4980*/  IMAD.HI.U32 R20, R0, R47, RZ ;  /* 0x0000002f00147227 */ /* 0x000fc800078e00ff */
[----:B------:R-:W-:-:S04]  /*4990*/  IMAD.MOV R16, RZ, RZ, -R20 ;  /* 0x000000ffff107224 */ /* 0x000fc800078e0a14 */
[----:B------:R-:W-:-:S05]  /*49a0*/  IMAD R47, R19, R16, R47 ;  /* 0x00000010132f7224 */ /* 0x000fca00078e022f */
[----:B------:R-:W-:Y:S02]  /*49b0*/  ISETP.GT.U32.AND P0, PT, R19, R47, PT ;  /* 0x0000002f1300720c */ /* 0x000fe40003f04070 */
[----:B----4-:R-:W-:-:S05]  /*49c0*/  IABS R55, R3 ;  /* 0x0000000300377213 */ /* 0x010fca0000000000 */
[C---:B------:R-:W-:Y:S01]  /*49d0*/  IMAD.HI.U32 R16, R0.reuse, R55, RZ ;  /* 0x0000003700107227 */ /* 0x040fe200078e00ff */
[----:B------:R-:W-:Y:S02]  /*49e0*/  IABS R20, R5 ;  /* 0x0000000500147213 */ /* 0x000fe40000000000 */
[----:B------:R-:W-:Y:S01]  /*49f0*/  IABS R18, R9 ;  /* 0x0000000900127213 */ /* 0x000fe20000000000 */
[----:B------:R-:W-:Y:S02]  /*4a00*/  IMAD.MOV R16, RZ, RZ, -R16 ;  /* 0x000000ffff107224 */ /* 0x000fe400078e0a10 */
[----:B------:R-:W-:Y:S02]  /*4a10*/  @!P0 IMAD.IADD R47, R47, 0x1, -R19 ;  /* 0x000000012f2f8824 */ /* 0x000fe400078e0a13 */
[C---:B------:R-:W-:Y:S02]  /*4a20*/  IMAD R55, R19.reuse, R16, R55 ;  /* 0x0000001013377224 */ /* 0x040fe400078e0237 */
[----:B------:R-:W-:Y:S01]  /*4a30*/  IMAD.MOV.U32 R16, RZ, RZ, R18 ;  /* 0x000000ffff107224 */ /* 0x000fe200078e0012 */
[C---:B------:R-:W-:Y:S01]  /*4a40*/  ISETP.GT.U32.AND P2, PT, R19.reuse, R47, PT ;  /* 0x0000002f1300720c */ /* 0x040fe20003f44070 */
[----:B------:R-:W-:Y:S01]  /*4a50*/  IMAD.HI.U32 R18, R0, R20, RZ ;  /* 0x0000001400127227 */ /* 0x000fe200078e00ff */
[----:B------:R-:W-:-:S03]  /*4a60*/  ISETP.GT.U32.AND P4, PT, R19, R55, PT ;  /* 0x000000371300720c */ /* 0x000fc60003f84070 */
[----:B------:R-:W-:-:S04]  /*4a70*/  IMAD.MOV R18, RZ, RZ, -R18 ;  /* 0x000000ffff127224 */ /* 0x000fc800078e0a12 */
[----:B------:R-:W-:Y:S02]  /*4a80*/  IMAD R20, R19, R18, R20 ;  /* 0x0000001213147224 */ /* 0x000fe400078e0214 */
[--C-:B------:R-:W-:Y:S02]  /*4a90*/  @!P6 IMAD.IADD R61, R61, 0x1, -R19.reuse ;  /* 0x000000013d3de824 */ /* 0x100fe400078e0a13 */
[--C-:B------:R-:W-:Y:S01]  /*4aa0*/  @!P2 IMAD.IADD R47, R47, 0x1, -R19.reuse ;  /* 0x000000012f2fa824 */ /* 0x100fe200078e0a13 */
[----:B------:R-:W-:Y:S02]  /*4ab0*/  ISETP.GT.U32.AND P0, PT, R19, R20, PT ;  /* 0x000000141300720c */ /* 0x000fe40003f04070 */
[----:B------:R-:W-:Y:S02]  /*4ac0*/  ISETP.GE.AND P2, PT, R22, RZ, PT ;  /* 0x000000ff1600720c */ /* 0x000fe40003f46270 */
[----:B------:R-:W1:Y:S01]  /*4ad0*/  LDC R22, c[0x0][0x230] ;  /* 0x00008c00ff167b82 */ /* 0x000e620000000800 */
[----:B------:R-:W-:Y:S01]  /*4ae0*/  ISETP.GE.AND P6, PT, R21, RZ, PT ;  /* 0x000000ff1500720c */ /* 0x000fe20003fc6270 */
[----:B------:R-:W-:-:S02]  /*4af0*/  @!P4 IMAD.IADD R55, R55, 0x1, -R19 ;  /* 0x000000013737c824 */ /* 0x000fc400078e0a13 */
[----:B------:R-:W-:-:S03]  /*4b00*/  IMAD.HI.U32 R0, R0, R16, RZ ;  /* 0x0000001000007227 */ /* 0x000fc600078e00ff */
[C---:B------:R-:W-:Y:S02]  /*4b10*/  ISETP.GT.U32.AND P4, PT, R19.reuse, R55, PT ;  /* 0x000000371300720c */ /* 0x040fe40003f84070 */
[----:B------:R-:W-:Y:S02]  /*4b20*/  @!P0 IMAD.IADD R20, R20, 0x1, -R19 ;  /* 0x0000000114148824 */ /* 0x000fe400078e0a13 */
[----:B------:R-:W-:Y:S01]  /*4b30*/  @!P1 IMAD.MOV R41, RZ, RZ, -R41 ;  /* 0x000000ffff299224 */ /* 0x000fe200078e0a29 */
[C---:B------:R-:W-:Y:S01]  /*4b40*/  ISETP.GT.U32.AND P1, PT, R19.reuse, R60, PT ;  /* 0x0000003c1300720c */ /* 0x040fe20003f24070 */
[----:B------:R-:W-:Y:S02]  /*4b50*/  IMAD.MOV R0, RZ, RZ, -R0 ;  /* 0x000000ffff007224 */ /* 0x000fe400078e0a00 */
[----:B------:R-:W-:Y:S01]  /*4b60*/  @!P6 IMAD.MOV R58, RZ, RZ, -R58 ;  /* 0x000000ffff3ae224 */ /* 0x000fe200078e0a3a */
[C---:B------:R-:W-:Y:S01]  /*4b70*/  ISETP.GT.U32.AND P6, PT, R19.reuse, R20, PT ;  /* 0x000000141300720c */ /* 0x040fe20003fc4070 */
[----:B------:R-:W-:-:S02]  /*4b80*/  IMAD R16, R19, R0, R16 ;  /* 0x0000000013107224 */ /* 0x000fc400078e0210 */
[----:B------:R-:W-:Y:S01]  /*4b90*/  @!P5 IMAD.MOV R35, RZ, RZ, -R35 ;  /* 0x000000ffff23d224 */ /* 0x000fe200078e0a23 */
[----:B------:R-:W-:Y:S01]  /*4ba0*/  ISETP.GT.U32.AND P5, PT, R19, R28, PT ;  /* 0x0000001c1300720c */ /* 0x000fe20003fa4070 */
[----:B0-----:R-:W-:Y:S02]  /*4bb0*/  IMAD.SHL.U32 R0, R7, 0x40, RZ ;  /* 0x0000004007007824 */ /* 0x001fe400078e00ff */
[--C-:B------:R-:W-:Y:S01]  /*4bc0*/  @!P4 IMAD.IADD R55, R55, 0x1, -R19.reuse ;  /* 0x000000013737c824 */ /* 0x100fe200078e0a13 */
[----:B------:R-:W-:Y:S01]  /*4bd0*/  ISETP.GE.AND P4, PT, R3, RZ, PT ;  /* 0x000000ff0300720c */ /* 0x000fe20003f86270 */
[C---:B------:R-:W-:Y:S01]  /*4be0*/  IMAD.SHL.U32 R3, R7.reuse, 0x8, RZ ;  /* 0x0000000807037824 */ /* 0x040fe200078e00ff */
[----:B------:R-:W-:Y:S01]  /*4bf0*/  LOP3.LUT R0, R0, 0x1c0, RZ, 0xc0, !PT ;  /* 0x000001c000007812 */ /* 0x000fe200078ec0ff */
[----:B-1----:R-:W-:Y:S02]  /*4c00*/  VIADD R22, R22, 0x3f ;  /* 0x0000003f16167836 */ /* 0x002fe40000000000 */
[--C-:B------:R-:W-:Y:S01]  /*4c10*/  @!P1 IMAD.IADD R60, R60, 0x1, -R19.reuse ;  /* 0x000000013c3c9824 */ /* 0x100fe200078e0a13 */
[----:B------:R-:W-:Y:S01]  /*4c20*/  ISETP.GE.AND P1, PT, R2, RZ, PT ;  /* 0x000000ff0200720c */ /* 0x000fe20003f26270 */
[----:B------:R-:W-:Y:S01]  /*4c30*/  @!P6 IMAD.IADD R20, R20, 0x1, -R19 ;  /* 0x000000011414e824 */ /* 0x000fe200078e0a13 */
[----:B------:R-:W-:-:S02]  /*4c40*/  LOP3.LUT R2, R7, 0x3, RZ, 0xc0, !PT ;  /* 0x0000000307027812 */ /* 0x000fc400078ec0ff */
[----:B------:R-:W-:Y:S02]  /*4c50*/  LOP3.LUT R3, R0, 0x30, R3, 0xf8, !PT ;  /* 0x0000003000037812 */ /* 0x000fe400078ef803 */
[----:B------:R-:W-:Y:S02]  /*4c60*/  ISETP.GE.AND P6, PT, R5, RZ, PT ;  /* 0x000000ff0500720c */ /* 0x000fe40003fc6270 */
[----:B------:R-:W-:Y:S02]  /*4c70*/  SHF.R.S32.HI R0, RZ, 0x1f, R22 ;  /* 0x0000001fff007819 */ /* 0x000fe40000011416 */
[----:B------:R-:W-:Y:S02]  /*4c80*/  SHF.R.U32.HI R5, RZ, 0x2, R7 ;  /* 0x00000002ff057819 */ /* 0x000fe40000011607 */
[----:B------:R-:W-:Y:S01]  /*4c90*/  ISETP.GE.AND P0, PT, R11, RZ, PT ;  /* 0x000000ff0b00720c */ /* 0x000fe20003f06270 */
[----:B------:R-:W-:Y:S01]  /*4ca0*/  IMAD.SHL.U32 R11, R7, 0x2, RZ ;  /* 0x00000002070b7824 */ /* 0x000fe200078e00ff */
[----:B------:R-:W-:Y:S01]  /*4cb0*/  LEA.HI R7, R0, R22, RZ, 0x6 ;  /* 0x0000001600077211 */ /* 0x000fe200078f30ff */
[----:B------:R-:W-:Y:S01]  /*4cc0*/  @!P5 IMAD.IADD R28, R28, 0x1, -R19 ;  /* 0x000000011c1cd824 */ /* 0x000fe200078e0a13 */
[----:B------:R-:W-:Y:S01]  /*4cd0*/  ISETP.GE.AND P5, PT, R24, RZ, PT ;  /* 0x000000ff1800720c */ /* 0x000fe20003fa6270 */
[----:B------:R-:W-:Y:S01]  /*4ce0*/  IMAD R2, R2, 0x220, RZ ;  /* 0x0000022002027824 */ /* 0x000fe200078e02ff */
[----:B------:R-:W-:Y:S01]  /*4cf0*/  SGXT.U32 R5, R5, 0x3 ;  /* 0x000000030505781a */ /* 0x000fe20000000000 */
[----:B------:R-:W2:Y:S01]  /*4d00*/  LDL.LU R24, [R1+0x1784] ;  /* 0x0017840001187983 */ /* 0x000ea20000300800 */
[----:B------:R-:W-:-:S03]  /*4d10*/  LOP3.LUT R3, R3, 0x30, R11, 0x78, !PT ;  /* 0x0000003003037812 */ /* 0x000fc600078e780b */
[----:B------:R-:W3:Y:S01]  /*4d20*/  LDL.LU R21, [R1+0x1780] ;  /* 0x0017800001157983 */ /* 0x000ee20000300800 */
[----:B------:R-:W-:-:S03]  /*4d30*/  LOP3.LUT R0, R2, R5, RZ, 0xfc, !PT ;  /* 0x0000000502007212 */ /* 0x000fc600078efcff */
[----:B------:R-:W4:Y:S04]  /*4d40*/  LDL.LU R18, [R1+0x177c] ;  /* 0x00177c0001127983 */ /* 0x000f280000300800 */
[----:B------:R-:W5:Y:S04]  /*4d50*/  LDL.LU R15, [R1+0x1778] ;  /* 0x00177800010f7983 */ /* 0x000f680000300800 */
[----:B------:R-:W2:Y:S04]  /*4d60*/  LDL.LU R7, [R1+0x18] ;  /* 0x0000180001077983 */ /* 0x000ea80000300800 */
[----:B------:R-:W3:Y:S04]  /*4d70*/  LDL.LU R5, [R1+0x14] ;  /* 0x0000140001057983 */ /* 0x000ee80000300800 */
[----:B------:R-:W4:Y:S04]  /*4d80*/  LDL.LU R2, [R1+0x10] ;  /* 0x0000100001027983 */ /* 0x000f280000300800 */
[----:B------:R-:W5:Y:S04]  /*4d90*/  LDL.LU R22, [R1+0x8] ;  /* 0x0000080001167983 */ /* 0x000f680000300800 */
[----:B------:R0:W-:Y:S04]  /*4da0*/  STL [R1+0x16d4], R0 ;  /* 0x0016d40001007387 */ /* 0x0001e80000100800 */
[----:B------:R-:W5:Y:S04]  /*4db0*/  LDL.LU R11, [R1+0x1774] ;  /* 0x00177400010b7983 */ /* 0x000f680000300800 */
[----:B------:R-:W2:Y:S01]  /*4dc0*/  LDL.LU R3, [R1+0x1770] ;  /* 0x0017700001037983 */ /* 0x000ea20000300800 */
[----:B------:R-:W-:Y:S01]  /*4dd0*/  @!P5 IMAD.MOV R52, RZ, RZ, -R52 ;  /* 0x000000ffff34d224 */ /* 0x000fe200078e0a34 */
[----:B------:R-:W-:Y:S01]  /*4de0*/  ISETP.GT.U32.AND P5, PT, R19, R16, PT ;  /* 0x000000101300720c */ /* 0x000fe20003fa4070 */
[----:B0-----:R-:W0:-:S12]  /*4df0*/  S2R R0, SR_TID.X ;  /* 0x0000000000007919 */ /* 0x001e180000002100 */
[----:B------:R-:W-:-:S05]  /*4e00*/  @!P5 IMAD.IADD R16, R16, 0x1, -R19 ;  /* 0x000000011010d824 */ /* 0x000fca00078e0a13 */
[----:B------:R-:W-:-:S13]  /*4e10*/  ISETP.GT.U32.AND P5, PT, R19, R16, PT ;  /* 0x000000101300720c */ /* 0x000fda0003fa4070 */
[----:B------:R-:W-:Y:S02]  /*4e20*/  @!P5 IMAD.IADD R16, R16, 0x1, -R19 ;  /* 0x000000011010d824 */ /* 0x000fe400078e0a13 */
[----:B------:R-:W-:Y:S02]  /*4e30*/  IMAD.MOV.U32 R19, RZ, RZ, R61 ;  /* 0x000000ffff137224 */ /* 0x000fe400078e003d */
[----:B------:R-:W1:Y:S01]  /*4e40*/  LDC R61, c[0x0][0x23c] ;  /* 0x00008f00ff3d7b82 */ /* 0x000e620000000800 */
[----:B0-----:R-:W-:Y:S01]  /*4e50*/  LOP3.LUT R0, R0, 0x1f, RZ, 0xc0, !PT ;  /* 0x0000001f00007812 */ /* 0x001fe200078ec0ff */
[----:B------:R-:W-:-:S04]  /*4e60*/  @!P0 IMAD.MOV R28, RZ, RZ, -R28 ;  /* 0x000000ffff1c8224 */ /* 0x000fc800078e0a1c */
[----:B-1----:R-:W-:Y:S02]  /*4e70*/  IMAD R61, R0, R61, RZ ;  /* 0x0000003d003d7224 */ /* 0x002fe400078e02ff */
[----:B------:R-:W-:Y:S01]  /*4e80*/  @!P3 IMAD.MOV R19, RZ, RZ, -R19 ;  /* 0x000000ffff13b224 */ /* 0x000fe200078e0a13 */
[----:B------:R-:W-:Y:S02]  /*4e90*/  ISETP.GE.AND P3, PT, R9, RZ, PT ;  /* 0x000000ff0900720c */ /* 0x000fe40003f66270 */
[----:B------:R-:W5:Y:S01]  /*4ea0*/  LDL.LU R9, [R1+0x176c] ;  /* 0x00176c0001097983 */ /* 0x000f620000300800 */
[----:B--2---:R-:W-:Y:S02]  /*4eb0*/  ISETP.NE.AND P0, PT, R3, RZ, PT ;  /* 0x000000ff0300720c */ /* 0x004fe40003f05270 */
[----:B------:R-:W-:Y:S01]  /*4ec0*/  LOP3.LUT R0, RZ, R3, RZ, 0x33, !PT ;  /* 0x00000003ff007212 */ /* 0x000fe200078e33ff */
[----:B------:R-:W-:Y:S02]  /*4ed0*/  IMAD.MOV.U32 R3, RZ, RZ, R60 ;  /* 0x000000ffff037224 */ /* 0x000fe400078e003c */
[----:B------:R-:W0:Y:S02]  /*4ee0*/  LDC R60, c[0x0][0x23c] ;  /* 0x00008f00ff3c7b82 */ /* 0x000e240000000800 */
[----:B------:R-:W-:Y:S01]  /*4ef0*/  @!P1 IMAD.MOV R3, RZ, RZ, -R3 ;  /* 0x000000ffff039224 */ /* 0x000fe200078e0a03 */
[----:B------:R-:W-:-:S02]  /*4f00*/  SEL R7, R0, R7, !P0 ;  /* 0x0000000700077207 */ /* 0x000fc40004000000 */
[C---:B---3--:R-:W-:Y:S02]  /*4f10*/  SEL R5, R0.reuse, R5, !P0 ;  /* 0x0000000500057207 */ /* 0x048fe40004000000 */
[C---:B----4-:R-:W-:Y:S02]  /*4f20*/  SEL R2, R0.reuse, R2, !P0 ;  /* 0x0000000200027207 */ /* 0x050fe40004000000 */
[----:B-----5:R-:W-:Y:S01]  /*4f30*/  SEL R22, R0, R22, !P0 ;  /* 0x0000001600167207 */ /* 0x020fe20004000000 */
[----:B0-----:R-:W-:Y:S01]  /*4f40*/  IMAD R60, R60, 0x20, R61 ;  /* 0x000000203c3c7824 */ /* 0x001fe200078e023d */
[----:B------:R-:W-:-:S04]  /*4f50*/  IADD3 R61, P1, R61, UR6, RZ ;  /* 0x000000063d3d7c10 */ /* 0x000fc8000ff3e0ff */
[----:B------:R-:W-:Y:S01]  /*4f60*/  IADD3 R60, P5, R60, UR6, RZ ;  /* 0x000000063c3c7c10 */ /* 0x000fe2000ffbe0ff */
[----:B------:R0:W-:Y:S04]  /*4f70*/  STL [R1+0x16dc], R61 ;  /* 0x0016dc3d01007387 */ /* 0x0001e80000100800 */
[----:B0-----:R-:W2:Y:S04]  /*4f80*/  LDL.LU R61, [R1] ;  /* 0x00000000013d7983 */ /* 0x001ea80000300800 */
[----:B------:R0:W-:Y:S04]  /*4f90*/  STL [R1+0x16e8], R60 ;  /* 0x0016e83c01007387 */ /* 0x0001e80000100800 */
[----:B0-----:R-:W3:Y:S04]  /*4fa0*/  LDL.LU R60, [R1+0x4] ;  /* 0x00000400013c7983 */ /* 0x001ee80000300800 */
[----:B------:R0:W-:Y:S04]  /*4fb0*/  STL [R1+0x6c], R7 ;  /* 0x00006c0701007387 */ /* 0x0001e80000100800 */
[----:B0-----:R-:W4:Y:S04]  /*4fc0*/  LDL.LU R7, [R1+0x1768] ;  /* 0x0017680001077983 */ /* 0x001f280000300800 */
[----:B------:R0:W-:Y:S04]  /*4fd0*/  STL [R1+0x68], R5 ;  /* 0x0000680501007387 */ /* 0x0001e80000100800 */
[----:B0-----:R-:W5:Y:S04]  /*4fe0*/  LDL.LU R5, [R1+0x1764] ;  /* 0x0017640001057983 */ /* 0x001f680000300800 */
[----:B------:R0:W-:Y:S04]  /*4ff0*/  STL [R1+0x64], R2 ;  /* 0x0000640201007387 */ /* 0x0001e80000100800 */
[----:B0-----:R-:W4:Y:S04]  /*5000*/  LDL.LU R2, [R1+0x1760] ;  /* 0x0017600001027983 */ /* 0x001f280000300800 */
[----:B------:R0:W-:Y:S04]  /*5010*/  STL [R1+0x60], R22 ;  /* 0x0000601601007387 */ /* 0x0001e80000100800 */
[----:B0-----:R-:W5:Y:S01]  /*5020*/  LDL.LU R22, [R1+0x175c] ;  /* 0x00175c0001167983 */ /* 0x001f620000300800 */
[----:B------:R-:W-:-:S02]  /*5030*/  @!P2 IMAD.MOV R47, RZ, RZ, -R47 ;  /* 0x000000ffff2fa224 */ /* 0x000fc400078e0a2f */
[----:B------:R-:W-:Y:S02]  /*5040*/  @!P4 IMAD.MOV R55, RZ, RZ, -R55 ;  /* 0x000000ffff37c224 */ /* 0x000fe400078e0a37 */
[----:B------:R-:W-:Y:S02]  /*5050*/  @!P6 IMAD.MOV R20, RZ, RZ, -R20 ;  /* 0x000000ffff14e224 */ /* 0x000fe400078e0a14 */
[----:B------:R-:W-:Y:S01]  /*5060*/  @!P3 IMAD.MOV R16, RZ, RZ, -R16 ;  /* 0x000000ffff10b224 */ /* 0x000fe200078e0a10 */
[C---:B--2---:R-:W-:Y:S02]  /*5070*/  SEL R61, R0.reuse, R61, !P0 ;  /* 0x0000003d003d7207 */ /* 0x044fe40004000000 */
[----:B---3--:R-:W-:-:S05]  /*5080*/  SEL R60, R0, R60, !P0 ;  /* 0x0000003c003c7207 */ /* 0x008fca0004000000 */
[----:B------:R5:W-:Y:S04]  /*5090*/  STL [R1+0x5c], R60 ;  /* 0x00005c3c01007387 */ /* 0x000be80000100800 */
[----:B------:R-:W-:Y:S01]  /*50a0*/  STL [R1+0x58], R61 ;  /* 0x0000583d01007387 */ /* 0x000fe20000100800 */
[C---:B----4-:R-:W-:Y:S02]  /*50b0*/  SEL R2, R0.reuse, R2, !P0 ;  /* 0x0000000200027207 */ /* 0x050fe40004000000 */
[C---:B-----5:R-:W-:Y:S02]  /*50c0*/  SEL R60, R0.reuse, R22, !P0 ;  /* 0x00000016003c7207 */ /* 0x060fe40004000000 */
[----:B------:R-:W-:Y:S01]  /*50d0*/  SEL R22, R0, R5, !P0 ;  /* 0x0000000500167207 */ /* 0x000fe20004000000 */
[----:B------:R-:W-:-:S02]  /*50e0*/  IMAD.MOV.U32 R5, RZ, RZ, R0 ;  /* 0x000000ffff057224 */ /* 0x000fc400078e0000 */
[----:B------:R-:W-:Y:S03]  /*50f0*/  STL [R1+0x54], R60 ;  /* 0x0000543c01007387 */ /* 0x000fe60000100800 */
[C---:B------:R-:W-:Y:S01]  /*5100*/  SEL R0, R5.reuse, R7, !P0 ;  /* 0x0000000705007207 */ /* 0x040fe20004000000 */
[----:B------:R0:W-:Y:S01]  /*5110*/  STL [R1+0x50], R2 ;  /* 0x0000500201007387 */ /* 0x0001e20000100800 */
[----:B------:R-:W-:-:S03]  /*5120*/  SEL R7, R5, R9, !P0 ;  /* 0x0000000905077207 */ /* 0x000fc60004000000 */
[----:B------:R1:W-:Y:S01]  /*5130*/  STL [R1+0x4c], R0 ;  /* 0x00004c0001007387 */ /* 0x0003e20000100800 */
[----:B0-----:R-:W-:-:S03]  /*5140*/  SEL R2, R5, R11, !P0 ;  /* 0x0000000b05027207 */ /* 0x001fc60004000000 */
[----:B------:R0:W-:Y:S01]  /*5150*/  STL [R1+0x48], R7 ;  /* 0x0000480701007387 */ /* 0x0001e20000100800 */
[----:B-1----:R-:W-:-:S03]  /*5160*/  SEL R0, R5, R15, !P0 ;  /* 0x0000000f05007207 */ /* 0x002fc60004000000 */
[----:B------:R1:W-:Y:S01]  /*5170*/  STL [R1+0x44], R2 ;  /* 0x0000440201007387 */ /* 0x0003e20000100800 */
[----:B------:R-:W2:Y:S01]  /*5180*/  LDC R15, c[0x0][0x23c] ;  /* 0x00008f00ff0f7b82 */ /* 0x000ea20000000800 */
[C---:B0-----:R-:W-:Y:S02]  /*5190*/  SEL R7, R5.reuse, R18, !P0 ;  /* 0x0000001205077207 */ /* 0x041fe40004000000 */
[----:B------:R0:W-:Y:S01]  /*51a0*/  STL [R1+0x40], R0 ;  /* 0x0000400001007387 */ /* 0x0001e20000100800 */
[----:B-1----:R-:W-:-:S03]  /*51b0*/  SEL R2, R5, R21, !P0 ;  /* 0x0000001505027207 */ /* 0x002fc60004000000 */
[----:B------:R1:W-:Y:S04]  /*51c0*/  STL [R1+0x3c], R7 ;  /* 0x00003c0701007387 */ /* 0x0003e80000100800 */
[----:B------:R3:W-:Y:S01]  /*51d0*/  STL [R1+0x38], R2 ;  /* 0x0000380201007387 */ /* 0x0007e20000100800 */
[C---:B0-----:R-:W-:Y:S02]  /*51e0*/  SEL R0, R5.reuse, R24, !P0 ;  /* 0x0000001805007207 */ /* 0x041fe40004000000 */
[----:B-1----:R-:W-:-:S03]  /*51f0*/  SEL R7, R5, R27, !P0 ;  /* 0x0000001b05077207 */ /* 0x002fc60004000000 */
[----:B------:R0:W-:Y:S01]  /*5200*/  STL [R1+0x34], R0 ;  /* 0x0000340001007387 */ /* 0x0001e20000100800 */
[----:B---3--:R-:W-:-:S03]  /*5210*/  SEL R2, R5, R30, !P0 ;  /* 0x0000001e05027207 */ /* 0x008fc60004000000 */
        /* <DEDUP_REMOVED lines=10> */
[----:B------:R-:W-:Y:S01]  /*52c0*/  STL [R1+0x1c], R0 ;  /* 0x00001c0001007387 */ /* 0x000fe20000100800 */
[----:B---3--:R-:W-:-:S03]  /*52d0*/  SEL R2, R5, R49, !P0 ;  /* 0x0000003105027207 */ /* 0x008fc60004000000 */
[----:B------:R-:W-:Y:S04]  /*52e0*/  STL [R1+0x18], R7 ;  /* 0x0000180701007387 */ /* 0x000fe80000100800 */
[----:B------:R0:W-:Y:S02]  /*52f0*/  STL [R1+0x14], R2 ;  /* 0x0000140201007387 */ /* 0x0001e40000100800 */
[----:B0-----:R-:W0:Y:S01]  /*5300*/  S2R R2, SR_TID.X ;  /* 0x0000000000027919 */ /* 0x001e220000002100 */
[C---:B------:R-:W-:Y:S02]  /*5310*/  SEL R0, R5.reuse, R51, !P0 ;  /* 0x0000003305007207 */ /* 0x040fe40004000000 */
[----:B------:R-:W1:Y:S01]  /*5320*/  S2R R51, SR_TID.X ;  /* 0x0000000000337919 */ /* 0x000e620000002100 */
[----:B------:R-:W-:-:S02]  /*5330*/  SEL R61, R5, R53, !P0 ;  /* 0x00000035053d7207 */ /* 0x000fc40004000000 */
[----:B------:R-:W-:-:S03]  /*5340*/  SEL R60, R5, R56, !P0 ;  /* 0x00000038053c7207 */ /* 0x000fc60004000000 */
[----:B------:R3:W-:Y:S04]  /*5350*/  STL [R1+0x1750], R61 ;  /* 0x0017503d01007387 */ /* 0x0007e80000100800 */
[----:B------:R4:W-:Y:S01]  /*5360*/  STL [R1+0x10], R0 ;  /* 0x0000100001007387 */ /* 0x0009e20000100800 */
[C---:B------:R-:W-:Y:S01]  /*5370*/  SEL R56, R5.reuse, R12, !P0 ;  /* 0x0000000c05387207 */ /* 0x040fe20004000000 */
[----:B---3--:R-:W3:Y:S01]  /*5380*/  LDC R61, c[0x0][0x23c] ;  /* 0x00008f00ff3d7b82 */ /* 0x008ee20000000800 */
[C---:B----4-:R-:W-:Y:S01]  /*5390*/  SEL R0, R5.reuse, R59, !P0 ;  /* 0x0000003b05007207 */ /* 0x050fe20004000000 */
[----:B------:R-:W-:Y:S01]  /*53a0*/  STL [R1+0x1754], R60 ;  /* 0x0017543c01007387 */ /* 0x000fe20000100800 */
[C---:B------:R-:W-:Y:S02]  /*53b0*/  SEL R59, R5.reuse, R4, !P0 ;  /* 0x00000004053b7207 */ /* 0x040fe40004000000 */
[C---:B------:R-:W-:Y:S01]  /*53c0*/  SEL R53, R5.reuse, R25, !P0 ;  /* 0x0000001905357207 */ /* 0x040fe20004000000 */
[----:B------:R4:W-:Y:S01]  /*53d0*/  STL [R1+0x1758], R0 ;  /* 0x0017580001007387 */ /* 0x0009e20000100800 */
[----:B------:R-:W-:-:S02]  /*53e0*/  SEL R37, R5, R37, !P0 ;  /* 0x0000002505257207 */ /* 0x000fc40004000000 */
[C---:B------:R-:W-:Y:S02]  /*53f0*/  SEL R50, R5.reuse, R50, !P0 ;  /* 0x0000003205327207 */ /* 0x040fe40004000000 */
[C---:B------:R-:W-:Y:S02]  /*5400*/  SEL R14, R5.reuse, R14, !P0 ;  /* 0x0000000e050e7207 */ /* 0x040fe40004000000 */
[C---:B------:R-:W-:Y:S02]  /*5410*/  SEL R40, R5.reuse, R40, !P0 ;  /* 0x0000002805287207 */ /* 0x040fe40004000000 */
[C---:B------:R-:W-:Y:S02]  /*5420*/  SEL R54, R5.reuse, R54, !P0 ;  /* 0x0000003605367207 */ /* 0x040fe40004000000 */
[C---:B------:R-:W-:Y:S02]  /*5430*/  SEL R43, R5.reuse, R43, !P0 ;  /* 0x0000002b052b7207 */ /* 0x040fe40004000000 */
        /* <DEDUP_REMOVED lines=26> */
[----:B------:R-:W-:Y:S02]  /*55e0*/  SEL R16, R5, R16, !P0 ;  /* 0x0000001005107207 */ /* 0x000fe40004000000 */
[----:B0-----:R-:W-:Y:S01]  /*55f0*/  LOP3.LUT R2, R2, 0x1f, RZ, 0xc0, !PT ;  /* 0x0000001f02027812 */ /* 0x001fe200078ec0ff */
[----:B------:R-:W5:Y:S04]  /*5600*/  LDL.LU R5, [R1+0x6c] ;  /* 0x00006c0001057983 */ /* 0x000f680000300800 */
[----:B------:R-:W5:Y:S01]  /*5610*/  LDL.LU R7, [R1+0x68] ;  /* 0x0000680001077983 */ /* 0x000f620000300800 */
[----:B--2---:R-:W-:-:S03]  /*5620*/  IMAD R2, R2, R15, RZ ;  /* 0x0000000f02027224 */ /* 0x004fc600078e02ff */
[----:B------:R-:W2:Y:S04]  /*5630*/  LDL.LU R9, [R1+0x64] ;  /* 0x0000640001097983 */ /* 0x000ea80000300800 */
[----:B------:R-:W2:Y:S04]  /*5640*/  LDL.LU R11, [R1+0x60] ;  /* 0x00006000010b7983 */ /* 0x000ea80000300800 */
[----:B------:R-:W2:Y:S04]  /*5650*/  LDL.LU R12, [R1+0x5c] ;  /* 0x00005c00010c7983 */ /* 0x000ea80000300800 */
[----:B------:R-:W2:Y:S04]  /*5660*/  LDL.LU R15, [R1+0x58] ;  /* 0x00005800010f7983 */ /* 0x000ea80000300800 */
[----:B------:R-:W2:Y:S04]  /*5670*/  LDL.LU R18, [R1+0x54] ;  /* 0x0000540001127983 */ /* 0x000ea80000300800 */
[----:B------:R-:W2:Y:S04]  /*5680*/  LDL.LU R21, [R1+0x50] ;  /* 0x0000500001157983 */ /* 0x000ea80000300800 */
[----:B------:R-:W2:Y:S04]  /*5690*/  LDL.LU R24, [R1+0x4c] ;  /* 0x00004c0001187983 */ /* 0x000ea80000300800 */
[----:B------:R-:W2:Y:S01]  /*56a0*/  LDL.LU R25, [R1+0x48] ;  /* 0x0000480001197983 */ /* 0x000ea20000300800 */
[----:B-1----:R-:W-:-:S03]  /*56b0*/  LOP3.LUT R4, R51, 0x1f, RZ, 0xc0, !PT ;  /* 0x0000001f33047812 */ /* 0x002fc600078ec0ff */
[----:B------:R-:W2:Y:S04]  /*56c0*/  LDL.LU R27, [R1+0x44] ;  /* 0x00004400011b7983 */ /* 0x000ea80000300800 */
[----:B------:R-:W2:Y:S04]  /*56d0*/  LDL.LU R30, [R1+0x40] ;  /* 0x00004000011e7983 */ /* 0x000ea80000300800 */
[----:B------:R-:W2:Y:S04]  /*56e0*/  LDL.LU R33, [R1+0x3c] ;  /* 0x00003c0001217983 */ /* 0x000ea80000300800 */
[----:B------:R-:W2:Y:S04]  /*56f0*/  LDL.LU R36, [R1+0x38] ;  /* 0x0000380001247983 */ /* 0x000ea80000300800 */
[----:B------:R-:W2:Y:S01]  /*5700*/  LDL.LU R39, [R1+0x34] ;  /* 0x0000340001277983 */ /* 0x000ea20000300800 */
[----:B---3--:R-:W-:-:S03]  /*5710*/  IMAD R4, R4, R61, RZ ;  /* 0x0000003d04047224 */ /* 0x008fc600078e02ff */
[----:B------:R-:W3:Y:S04]  /*5720*/  LDL.LU R42, [R1+0x30] ;  /* 0x00003000012a7983 */ /* 0x000ee80000300800 */
[----:B------:R-:W3:Y:S04]  /*5730*/  LDL.LU R45, [R1+0x2c] ;  /* 0x00002c00012d7983 */ /* 0x000ee80000300800 */
[----:B------:R-:W3:Y:S04]  /*5740*/  LDL.LU R49, [R1+0x28] ;  /* 0x0000280001317983 */ /* 0x000ee80000300800 */
[----:B------:R-:W3:Y:S01]  /*5750*/  LDL.LU R51, [R1+0x24] ;  /* 0x0000240001337983 */ /* 0x000ee20000300800 */
[----:B------:R-:W-:-:S03]  /*5760*/  IMAD R4, R61, 0x20, R4 ;  /* 0x000000203d047824 */ /* 0x000fc600078e0204 */
[----:B----4-:R-:W4:Y:S04]  /*5770*/  LDL.LU R0, [R1+0x20] ;  /* 0x0000200001007983 */ /* 0x010f280000300800 */
[----:B------:R-:W5:Y:S04]  /*5780*/  LDL.LU R60, [R1+0x1c] ;  /* 0x00001c00013c7983 */ /* 0x000f680000300800 */
[----:B------:R-:W2:Y:S01]  /*5790*/  LDL.LU R61, [R1+0x18] ;  /* 0x00001800013d7983 */ /* 0x000ea20000300800 */
[----:B------:R-:W-:Y:S02]  /*57a0*/  LEA.HI.X.SX32 R2, R2, UR7, 0x1, P1 ;  /* 0x0000000702027c11 */ /* 0x000fe400088f0eff */
[----:B------:R-:W-:Y:S01]  /*57b0*/  LEA.HI.X.SX32 R4, R4, UR7, 0x1, P5 ;  /* 0x0000000704047c11 */ /* 0x000fe2000a8f0eff */
[----:B------:R-:W-:Y:S01]  /*57c0*/  IMAD R6, R6, UR8, RZ ;  /* 0x0000000806067c24 */ /* 0x000fe2000f8e02ff */
[----:B------:R-:W-:Y:S01]  /*57d0*/  ULDC.64 UR6, c[0x0][0x210] ;  /* 0x0000840000067ab9 */ /* 0x000fe20000000a00 */
[----:B------:R0:W-:Y:S04]  /*57e0*/  STL [R1+0x16e0], R2 ;  /* 0x0016e00201007387 */ /* 0x0001e80000100800 */
[----:B0-----:R-:W3:Y:S04]  /*57f0*/  LDL.LU R2, [R1+0x10] ;  /* 0x0000100001027983 */ /* 0x001ee80000300800 */
[----:B------:R0:W-:Y:S04]  /*5800*/  STL [R1+0x16e4], R4 ;  /* 0x0016e40401007387 */ /* 0x0001e80000100800 */
[----:B0-----:R-:W3:Y:S01]  /*5810*/  LDL.LU R4, [R1+0x14] ;  /* 0x0000140001047983 */ /* 0x001ee20000300800 */
[----:B----4-:R-:W-:-:S02]  /*5820*/  IMAD R0, R0, UR8, RZ ;  /* 0x0000000800007c24 */ /* 0x010fc4000f8e02ff */
[----:B-----5:R-:W-:-:S03]  /*5830*/  IMAD R60, R60, UR8, RZ ;  /* 0x000000083c3c7c24 */ /* 0x020fc6000f8e02ff */
[----:B------:R0:W-:Y:S01]  /*5840*/  STL [R1+0xc], R0 ;  /* 0x00000c0001007387 */ /* 0x0001e20000100800 */
[----:B--2---:R-:W-:-:S03]  /*5850*/  IMAD R61, R61, UR8, RZ ;  /* 0x000000083d3d7c24 */ /* 0x004fc6000f8e02ff */
[----:B0-----:R-:W2:Y:S04]  /*5860*/  LDL.LU R0, [R1+0x1758] ;  /* 0x0017580001007983 */ /* 0x001ea80000300800 */
[----:B------:R0:W-:Y:S04]  /*5870*/  STL [R1+0x1c], R60 ;  /* 0x00001c3c01007387 */ /* 0x0001e80000100800 */
[----:B0-----:R-:W4:Y:S04]  /*5880*/  LDL.LU R60, [R1+0x1754] ;  /* 0x00175400013c7983 */ /* 0x001f280000300800 */
[----:B------:R0:W-:Y:S04]  /*5890*/  STL [R1+0x18], R61 ;  /* 0x0000183d01007387 */ /* 0x0001e80000100800 */
[----:B0-----:R-:W5:Y:S01]  /*58a0*/  LDL.LU R61, [R1+0x1750] ;  /* 0x00175000013d7983 */ /* 0x001f620000300800 */
[----:B---3--:R-:W-:-:S02]  /*58b0*/  IMAD R4, R4, UR8, RZ ;  /* 0x0000000804047c24 */ /* 0x008fc4000f8e02ff */
[----:B------:R-:W-:-:S03]  /*58c0*/  IMAD R2, R2, UR8, RZ ;  /* 0x0000000802027c24 */ /* 0x000fc6000f8e02ff */
[----:B------:R-:W-:Y:S04]  /*58d0*/  STL [R1+0x14], R4 ;  /* 0x0000140401007387 */ /* 0x000fe80000100800 */
[----:B------:R4:W-:Y:S01]  /*58e0*/  STL [R1+0x10], R2 ;  /* 0x0000100201007387 */ /* 0x0009e20000100800 */
[----:B--2---:R-:W-:Y:S02]  /*58f0*/  IMAD R0, R0, UR8, RZ ;  /* 0x0000000800007c24 */ /* 0x004fe4000f8e02ff */
[----:B----4-:R-:W-:Y:S02]  /*5900*/  IMAD R2, R60, UR8, RZ ;  /* 0x000000083c027c24 */ /* 0x010fe4000f8e02ff */
[----:B-----5:R-:W-:-:S05]  /*5910*/  IMAD R4, R61, UR8, RZ ;  /* 0x000000083d047c24 */ /* 0x020fca000f8e02ff */
[----:B------:R0:W-:Y:S04]  /*5920*/  STL [R1+0x8], R4 ;  /* 0x0000080401007387 */ /* 0x0001e80000100800 */
[----:B------:R1:W-:Y:S04]  /*5930*/  STL [R1+0x4], R2 ;  /* 0x0000040201007387 */ /* 0x0003e80000100800 */
[----:B------:R2:W-:Y:S01]  /*5940*/  STL [R1], R0 ;  /* 0x0000000001007387 */ /* 0x0005e20000100800 */
[----:B0-----:R-:W-:Y:S02]  /*5950*/  IMAD R4, R50, UR8, RZ ;  /* 0x0000000832047c24 */ /* 0x001fe4000f8e02ff */
[----:B-1----:R-:W-:-:S02]  /*5960*/  IMAD R2, R37, UR8, RZ ;  /* 0x0000000825027c24 */ /* 0x002fc4000f8e02ff */
[----:B--2---:R-:W-:-:S03]  /*5970*/  IMAD R0, R14, UR8, RZ ;  /* 0x000000080e007c24 */ /* 0x004fc6000f8e02ff */
[----:B------:R0:W-:Y:S04]  /*5980*/  STL [R1+0x20], R2 ;  /* 0x0000200201007387 */ /* 0x0001e80000100800 */
[----:B------:R1:W-:Y:S04]  /*5990*/  STL [R1+0x24], R4 ;  /* 0x0000240401007387 */ /* 0x0003e80000100800 */
[----:B------:R2:W-:Y:S01]  /*59a0*/  STL [R1+0x28], R0 ;  /* 0x0000280001007387 */ /* 0x0005e20000100800 */
[----:B0-----:R-:W-:Y:S02]  /*59b0*/  IMAD R2, R40, UR8, RZ ;  /* 0x0000000828027c24 */ /* 0x001fe4000f8e02ff */
[----:B-1----:R-:W-:-:S03]  /*59c0*/  IMAD R4, R54, UR8, RZ ;  /* 0x0000000836047c24 */ /* 0x002fc6000f8e02ff */
[----:B------:R0:W-:Y:S01]  /*59d0*/  STL [R1+0x2c], R2 ;  /* 0x00002c0201007387 */ /* 0x0001e20000100800 */
[----:B--2---:R-:W-:-:S03]  /*59e0*/  IMAD R0, R43, UR8, RZ ;  /* 0x000000082b007c24 */ /* 0x004fc6000f8e02ff */
[----:B------:R1:W-:Y:S04]  /*59f0*/  STL [R1+0x30], R4 ;  /* 0x0000300401007387 */ /* 0x0003e80000100800 */
[----:B------:R2:W-:Y:S01]  /*5a00*/  STL [R1+0x34], R0 ;  /* 0x0000340001007387 */ /* 0x0005e20000100800 */
[----:B0-----:R-:W-:Y:S02]  /*5a10*/  IMAD R2, R34, UR8, RZ ;  /* 0x0000000822027c24 */ /* 0x001fe4000f8e02ff */
[----:B-1----:R-:W-:-:S03]  /*5a20*/  IMAD R4, R13, UR8, RZ ;  /* 0x000000080d047c24 */ /* 0x002fc6000f8e02ff */
[----:B------:R0:W-:Y:S01]  /*5a30*/  STL [R1+0x38], R2 ;  /* 0x0000380201007387 */ /* 0x0001e20000100800 */
[----:B--2---:R-:W-:-:S03]  /*5a40*/  IMAD R0, R38, UR8, RZ ;  /* 0x0000000826007c24 */ /* 0x004fc6000f8e02ff */
[----:B------:R-:W-:Y:S04]  /*5a50*/  STL [R1+0x3c], R4 ;  /* 0x00003c0401007387 */ /* 0x000fe80000100800 */
[----:B------:R-:W2:Y:S01]  /*5a60*/  LDL.LU R14, [R1+0x98] ;  /* 0x00009800010e7983 */ /* 0x000ea20000300800 */
[----:B0-----:R-:W-:-:S03]  /*5a70*/  IMAD R2, R31, UR8, RZ ;  /* 0x000000081f027c24 */ /* 0x001fc6000f8e02ff */
[----:B------:R0:W-:Y:S04]  /*5a80*/  STL [R1+0x40], R0 ;  /* 0x0000400001007387 */ /* 0x0001e80000100800 */
[----:B------:R1:W-:Y:S04]  /*5a90*/  STL [R1+0x48], R2 ;  /* 0x0000480201007387 */ /* 0x0003e80000100800 */
[----:B------:R-:W3:Y:S01]  /*5aa0*/  LDL.LU R50, [R1+0x90] ;  /* 0x0000900001327983 */ /* 0x000ee20000300800 */
[----:B0-----:R-:W-:Y:S02]  /*5ab0*/  IMAD R0, R26, UR8, RZ ;  /* 0x000000081a007c24 */ /* 0x001fe4000f8e02ff */
[----:B-1----:R-:W-:-:S03]  /*5ac0*/  IMAD R2, R8, UR8, RZ ;  /* 0x0000000808027c24 */ /* 0x002fc6000f8e02ff */
[----:B------:R0:W-:Y:S04]  /*5ad0*/  STL [R1+0x4c], R0 ;  /* 0x00004c0001007387 */ /* 0x0001e80000100800 */
[----:B------:R-:W-:Y:S04]  /*5ae0*/  STL [R1+0x54], R2 ;  /* 0x0000540201007387 */ /* 0x000fe80000100800 */
[----:B------:R-:W4:Y:S01]  /*5af0*/  LDL.LU R37, [R1+0x84] ;  /* 0x0000840001257983 */ /* 0x000f220000300800 */
[----:B0-----:R-:W-:-:S05]  /*5b00*/  IMAD R0, R57, UR8, RZ ;  /* 0x0000000839007c24 */ /* 0x001fca000f8e02ff */
[----:B------:R0:W-:Y:S04]  /*5b10*/  STL [R1+0x5c], R0 ;  /* 0x00005c0001007387 */ /* 0x0001e80000100800 */
[----:B0-----:R-:W5:Y:S01]  /*5b20*/  LDL.LU R0, [R1+0x7c] ;  /* 0x00007c0001007983 */ /* 0x001f620000300800 */
[----:B------:R-:W-:-:S05]  /*5b30*/  IMAD R2, R44, UR8, RZ ;  /* 0x000000082c027c24 */ /* 0x000fca000f8e02ff */
[----:B------:R0:W-:Y:S01]  /*5b40*/  STL [R1+0x60], R2 ;  /* 0x0000600201007387 */ /* 0x0001e20000100800 */
[----:B------:R-:W-:Y:S02]  /*5b50*/  IMAD R4, R10, UR8, RZ ;  /* 0x000000080a047c24 */ /* 0x000fe4000f8e02ff */
[----:B0-----:R-:W-:-:S05]  /*5b60*/  IMAD R2, R32, UR8, RZ ;  /* 0x0000000820027c24 */ /* 0x001fca000f8e02ff */
[----:B------:R0:W-:Y:S04]  /*5b70*/  STL [R1+0x68], R2 ;  /* 0x0000680201007387 */ /* 0x0001e80000100800 */
[----:B------:R1:W-:Y:S01]  /*5b80*/  STL [R1+0x6c], R6 ;  /* 0x00006c0601007387 */ /* 0x0003e20000100800 */
[----:B0-----:R-:W-:-:S03]  /*5b90*/  IMAD R2, R17, UR8, RZ ;  /* 0x0000000811027c24 */ /* 0x001fc6000f8e02ff */
[----:B------:R0:W-:Y:S01]  /*5ba0*/  STL [R1+0x74], R4 ;  /* 0x0000740401007387 */ /* 0x0001e20000100800 */
[----:B-1----:R-:W-:-:S03]  /*5bb0*/  IMAD R6, R23, UR8, RZ ;  /* 0x0000000817067c24 */ /* 0x002fc6000f8e02ff */
[----:B------:R1:W-:Y:S01]  /*5bc0*/  STL [R1+0x78], R2 ;  /* 0x0000780201007387 */ /* 0x0003e20000100800 */
[----:B0-----:R-:W-:-:S03]  /*5bd0*/  IMAD R4, R29, UR8, RZ ;  /* 0x000000081d047c24 */ /* 0x001fc6000f8e02ff */
[----:B------:R0:W-:Y:S01]  /*5be0*/  STL [R1+0x80], R6 ;  /* 0x0000800601007387 */ /* 0x0001e20000100800 */
[----:B-1----:R-:W-:-:S03]  /*5bf0*/  IMAD R2, R35, UR8, RZ ;  /* 0x0000000823027c24 */ /* 0x002fc6000f8e02ff */
[----:B------:R1:W-:Y:S04]  /*5c00*/  STL [R1+0x88], R4 ;  /* 0x0000880401007387 */ /* 0x0003e80000100800 */
[----:B------:R1:W-:Y:S01]  /*5c10*/  STL [R1+0x8c], R2 ;  /* 0x00008c0201007387 */ /* 0x0003e20000100800 */
[----:B0-----:R-:W-:Y:S02]  /*5c20*/  IMAD R6, R41, UR8, RZ ;  /* 0x0000000829067c24 */ /* 0x001fe4000f8e02ff */
[----:B-1----:R-:W-:-:S03]  /*5c30*/  IMAD R4, R48, UR8, RZ ;  /* 0x0000000830047c24 */ /* 0x002fc6000f8e02ff */
[----:B------:R0:W-:Y:S01]  /*5c40*/  STL [R1+0x94], R6 ;  /* 0x0000940601007387 */ /* 0x0001e20000100800 */
[----:B------:R-:W-:-:S03]  /*5c50*/  IMAD R2, R52, UR8, RZ ;  /* 0x0000000834027c24 */ /* 0x000fc6000f8e02ff */
[----:B------:R1:W-:Y:S01]  /*5c60*/  STL [R1+0x9c], R4 ;  /* 0x00009c0401007387 */ /* 0x0003e20000100800 */
[----:B------:R-:W-:-:S03]  /*5c70*/  IMAD R3, R3, UR8, RZ ;  /* 0x0000000803037c24 */ /* 0x000fc6000f8e02ff */
[----:B------:R1:W-:Y:S01]  /*5c80*/  STL [R1+0xa0], R2 ;  /* 0x0000a00201007387 */ /* 0x0003e20000100800 */
[----:B0-----:R-:W-:Y:S02]  /*5c90*/  IMAD R6, R58, UR8, RZ ;  /* 0x000000083a067c24 */ /* 0x001fe4000f8e02ff */
[----:B-1----:R-:W-:-:S03]  /*5ca0*/  IMAD R4, R46, UR8, RZ ;  /* 0x000000082e047c24 */ /* 0x002fc6000f8e02ff */
[----:B------:R-:W-:Y:S01]  /*5cb0*/  STL [R1+0xa8], R6 ;  /* 0x0000a80601007387 */ /* 0x000fe20000100800 */
[----:B------:R-:W-:-:S03]  /*5cc0*/  IMAD R2, R28, UR8, RZ ;  /* 0x000000081c027c24 */ /* 0x000fc6000f8e02ff */
[----:B------:R0:W-:Y:S01]  /*5cd0*/  STL [R1+0xac], R4 ;  /* 0x0000ac0401007387 */ /* 0x0001e20000100800 */
[----:B------:R-:W-:-:S03]  /*5ce0*/  IMAD R60, R19, UR8, RZ ;  /* 0x00000008133c7c24 */ /* 0x000fc6000f8e02ff */
[----:B------:R1:W-:Y:S04]  /*5cf0*/  STL [R1+0xb4], R2 ;  /* 0x0000b40201007387 */ /* 0x0003e80000100800 */
[----:B------:R1:W-:Y:S01]  /*5d00*/  STL [R1+0xc0], R3 ;  /* 0x0000c00301007387 */ /* 0x0003e20000100800 */
[----:B0-----:R-:W-:-:S03]  /*5d10*/  IMAD R4, R47, UR8, RZ ;  /* 0x000000082f047c24 */ /* 0x001fc6000f8e02ff */
[----:B------:R-:W-:Y:S01]  /*5d20*/  STL [R1+0xb8], R60 ;  /* 0x0000b83c01007387 */ /* 0x000fe20000100800 */
[----:B-1----:R-:W-:-:S03]  /*5d30*/  IMAD R2, R55, UR8, RZ ;  /* 0x0000000837027c24 */ /* 0x002fc6000f8e02ff */
[----:B------:R-:W-:Y:S01]  /*5d40*/  STL [R1+0x16ec], R60 ;  /* 0x0016ec3c01007387 */ /* 0x000fe20000100800 */
[----:B------:R-:W-:-:S03]  /*5d50*/  IMAD R3, R16, UR8, RZ ;  /* 0x0000000810037c24 */ /* 0x000fc6000f8e02ff */
[----:B------:R-:W-:Y:S01]  /*5d60*/  STL [R1+0xc8], R4 ;  /* 0x0000c80401007387 */ /* 0x000fe20000100800 */
[----:B------:R-:W-:-:S03]  /*5d70*/  IMAD R61, R20, UR8, RZ ;  /* 0x00000008143d7c24 */ /* 0x000fc6000f8e02ff */
[----:B------:R-:W-:Y:S04]  /*5d80*/  STL [R1+0x16f0], R4 ;  /* 0x0016f00401007387 */ /* 0x000fe80000100800 */
[----:B------:R2:W-:Y:S04]  /*5d90*/  STL [R1+0xdc], R3 ;  /* 0x0000dc0301007387 */ /* 0x0005e80000100800 */
[----:B------:R-:W-:Y:S04]  /*5da0*/  STL [R1+0xcc], R2 ;  /* 0x0000cc0201007387 */ /* 0x000fe80000100800 */
[----:B------:R3:W-:Y:S01]  /*5db0*/  STL [R1+0x16f4], R2 ;  /* 0x0016f40201007387 */ /* 0x0007e20000100800 */
[----:B------:R-:W-:-:S02]  /*5dc0*/  IMAD R5, R5, UR8, RZ ;  /* 0x0000000805057c24 */ /* 0x000fc4000f8e02ff */
[----:B------:R-:W-:Y:S02]  /*5dd0*/  IMAD R7, R7, UR8, RZ ;  /* 0x0000000807077c24 */ /* 0x000fe4000f8e02ff */
[----:B------:R-:W-:Y:S01]  /*5de0*/  IMAD R9, R9, UR8, RZ ;  /* 0x0000000809097c24 */ /* 0x000fe2000f8e02ff */
[----:B------:R-:W-:Y:S01]  /*5df0*/  SHF.R.S32.HI R41, RZ, 0x1f, R5 ;  /* 0x0000001fff297819 */ /* 0x000fe20000011405 */
[----:B------:R-:W-:Y:S01]  /*5e00*/  IMAD R11, R11, UR8, RZ ;  /* 0x000000080b0b7c24 */ /* 0x000fe2000f8e02ff */
[----:B------:R-:W-:Y:S01]  /*5e10*/  SHF.R.S32.HI R40, RZ, 0x1f, R7 ;  /* 0x0000001fff287819 */ /* 0x000fe20000011407 */
[----:B------:R-:W-:Y:S01]  /*5e20*/  IMAD R12, R12, UR8, RZ ;  /* 0x000000080c0c7c24 */ /* 0x000fe2000f8e02ff */
[----:B------:R-:W-:Y:S01]  /*5e30*/  SHF.R.S32.HI R38, RZ, 0x1f, R9 ;  /* 0x0000001fff267819 */ /* 0x000fe20000011409 */
[----:B------:R-:W-:Y:S02]  /*5e40*/  IMAD R15, R15, UR8, RZ ;  /* 0x000000080f0f7c24 */ /* 0x000fe4000f8e02ff */
[----:B------:R-:W-:Y:S01]  /*5e50*/  IMAD R18, R18, UR8, RZ ;  /* 0x0000000812127c24 */ /* 0x000fe2000f8e02ff */
[----:B------:R-:W-:Y:S01]  /*5e60*/  SHF.R.S32.HI R35, RZ, 0x1f, R12 ;  /* 0x0000001fff237819 */ /* 0x000fe2000001140c */
[----:B------:R-:W-:Y:S01]  /*5e70*/  IMAD R21, R21, UR8, RZ ;  /* 0x0000000815157c24 */ /* 0x000fe2000f8e02ff */
[----:B------:R-:W-:Y:S01]  /*5e80*/  SHF.R.S32.HI R34, RZ, 0x1f, R15 ;  /* 0x0000001fff227819 */ /* 0x000fe2000001140f */
[----:B------:R-:W-:Y:S01]  /*5e90*/  IMAD R22, R22, UR8, RZ ;  /* 0x0000000816167c24 */ /* 0x000fe2000f8e02ff */
[----:B------:R-:W-:Y:S01]  /*5ea0*/  SHF.R.S32.HI R32, RZ, 0x1f, R18 ;  /* 0x0000001fff207819 */ /* 0x000fe20000011412 */
[----:B------:R-:W-:Y:S01]  /*5eb0*/  IMAD R24, R24, UR8, RZ ;  /* 0x0000000818187c24 */ /* 0x000fe2000f8e02ff */
[----:B------:R-:W-:-:S02]  /*5ec0*/  SHF.R.S32.HI R31, RZ, 0x1f, R21 ;  /* 0x0000001fff1f7819 */ /* 0x000fc40000011415 */
[----:B------:R-:W-:Y:S02]  /*5ed0*/  SHF.R.S32.HI R29, RZ, 0x1f, R22 ;  /* 0x0000001fff1d7819 */ /* 0x000fe40000011416 */
[----:B------:R-:W-:Y:S01]  /*5ee0*/  SHF.R.S32.HI R28, RZ, 0x1f, R24 ;  /* 0x0000001fff1c7819 */ /* 0x000fe20000011418 */
[----:B------:R-:W-:-:S05]  /*5ef0*/  IMAD R25, R25, UR8, RZ ;  /* 0x0000000819197c24 */ /* 0x000fca000f8e02ff */
[----:B------:R-:W-:Y:S01]  /*5f00*/  SHF.R.S32.HI R26, RZ, 0x1f, R25 ;  /* 0x0000001fff1a7819 */ /* 0x000fe20000011419 */
[----:B--2---:R-:W-:-:S05]  /*5f10*/  IMAD R3, R14, UR5, RZ ;  /* 0x000000050e037c24 */ /* 0x004fca000f8e02ff */
[----:B------:R-:W-:Y:S04]  /*5f20*/  STL [R1+0x11c], R3 ;  /* 0x00011c0301007387 */ /* 0x000fe80000100800 */
[----:B------:R-:W-:Y:S01]  /*5f30*/  STL [R1+0xd4], R61 ;  /* 0x0000d43d01007387 */ /* 0x000fe20000100800 */
[----:B---3--:R-:W-:-:S03]  /*5f40*/  IMAD R2, R50, UR5, RZ ;  /* 0x0000000532027c24 */ /* 0x008fc6000f8e02ff */
[----:B------:R-:W-:Y:S04]  /*5f50*/  STL [R1+0x16f8], R61 ;  /* 0x0016f83d01007387 */ /* 0x000fe80000100800 */
[----:B------:R4:W-:Y:S04]  /*5f60*/  STL [R1+0x120], R2 ;  /* 0x0001200201007387 */ /* 0x0009e80000100800 */
[----:B------:R-:W2:Y:S01]  /*5f70*/  LDL R6, [R1+0xc] ;  /* 0x00000c0001067983 */ /* 0x000ea20000100800 */
[----:B----4-:R-:W-:Y:S01]  /*5f80*/  IMAD R2, R37, UR5, RZ ;  /* 0x0000000525027c24 */ /* 0x010fe2000f8e02ff */
[----:B------:R-:W-:-:S04]  /*5f90*/  SHF.R.S32.HI R37, RZ, 0x1f, R11 ;  /* 0x0000001fff257819 */ /* 0x000fc8000001140b */
[----:B------:R-:W-:Y:S04]  /*5fa0*/  STL [R1+0x124], R2 ;  /* 0x0001240201007387 */ /* 0x000fe80000100800 */
[----:B------:R-:W3:Y:S04]  /*5fb0*/  LDL R52, [R1+0x1c] ;  /* 0x00001c0001347983 */ /* 0x000ee80000100800 */
[----:B------:R-:W4:Y:S01]  /*5fc0*/  LDL R43, [R1+0x18] ;  /* 0x00001800012b7983 */ /* 0x000f220000100800 */
[----:B-----5:R-:W-:-:S03]  /*5fd0*/  IMAD R0, R0, UR5, RZ ;  /* 0x0000000500007c24 */ /* 0x020fc6000f8e02ff */
[----:B------:R-:W5:Y:S01]  /*5fe0*/  LDL R44, [R1+0x14] ;  /* 0x00001400012c7983 */ /* 0x000f620000100800 */
[----:B------:R-:W-:Y:S01]  /*5ff0*/  IMAD R27, R27, UR8, RZ ;  /* 0x000000081b1b7c24 */ /* 0x000fe2000f8e02ff */
[----:B------:R-:W-:Y:S02]  /*6000*/  UIMAD UR49, UR20, 0x3f, URZ ;  /* 0x0000003f143178a4 */ /* 0x000fe4000f8e023f */
[----:B------:R-:W5:Y:S01]  /*6010*/  LDL R48, [R1+0x10] ;  /* 0x0000100001307983 */ /* 0x000f620000100800 */
[----:B------:R-:W-:-:S03]  /*6020*/  IMAD R30, R30, UR8, RZ ;  /* 0x000000081e1e7c24 */ /* 0x000fc6000f8e02ff */
[----:B------:R-:W2:Y:S01]  /*6030*/  LDL R57, [R1+0x8] ;  /* 0x0000080001397983 */ /* 0x000ea20000100800 */
[----:B------:R-:W-:Y:S01]  /*6040*/  IMAD R33, R33, UR8, RZ ;  /* 0x0000000821217c24 */ /* 0x000fe2000f8e02ff */
[----:B------:R-:W-:Y:S02]  /*6050*/  UIMAD UR50, UR20, 0x3e, URZ ;  /* 0x0000003e143278a4 */ /* 0x000fe4000f8e023f */
[----:B------:R-:W5:Y:S01]  /*6060*/  LDL R54, [R1+0x4] ;  /* 0x0000040001367983 */ /* 0x000f620000100800 */
[----:B------:R-:W-:Y:S01]  /*6070*/  IMAD R36, R36, UR8, RZ ;  /* 0x0000000824247c24 */ /* 0x000fe2000f8e02ff */
[----:B------:R-:W-:Y:S02]  /*6080*/  UIMAD UR51, UR20, 0x3d, URZ ;  /* 0x0000003d143378a4 */ /* 0x000fe4000f8e023f */
[----:B------:R-:W5:Y:S01]  /*6090*/  LDL R50, [R1] ;  /* 0x0000000001327983 */ /* 0x000f620000100800 */
[----:B------:R-:W-:Y:S01]  /*60a0*/  IMAD R39, R39, UR8, RZ ;  /* 0x0000000827277c24 */ /* 0x000fe2000f8e02ff */
[----:B------:R-:W-:-:S02]  /*60b0*/  UIMAD UR52, UR20, 0x3c, URZ ;  /* 0x0000003c143478a4 */ /* 0x000fc4000f8e023f */
[----:B------:R-:W-:Y:S01]  /*60c0*/  STL [R1+0x16d8], R0 ;  /* 0x0016d80001007387 */ /* 0x000fe20000100800 */
[----:B------:R-:W-:Y:S01]  /*60d0*/  IMAD R42, R42, UR8, RZ ;  /* 0x000000082a2a7c24 */ /* 0x000fe2000f8e02ff */
[----:B------:R-:W-:Y:S02]  /*60e0*/  UIMAD UR53, UR20, 0x3b, URZ ;  /* 0x0000003b143578a4 */ /* 0x000fe4000f8e023f */
[----:B------:R-:W-:Y:S01]  /*60f0*/  STL [R1+0x1700], R41 ;  /* 0x0017002901007387 */ /* 0x000fe20000100800 */
[----:B------:R-:W-:Y:S01]  /*6100*/  IMAD R45, R45, UR8, RZ ;  /* 0x000000082d2d7c24 */ /* 0x000fe2000f8e02ff */
[----:B------:R-:W-:Y:S02]  /*6110*/  UIMAD UR54, UR20, 0x3a, URZ ;  /* 0x0000003a143678a4 */ /* 0x000fe4000f8e023f */
[----:B------:R-:W-:Y:S01]  /*6120*/  STL [R1+0x16fc], R5 ;  /* 0x0016fc0501007387 */ /* 0x000fe20000100800 */
        /* <DEDUP_REMOVED lines=15> */
[----:B------:R-:W-:Y:S02]  /*6220*/  UIMAD UR60, UR20, 0x34, URZ ;  /* 0x00000034143c78a4 */ /* 0x000fe4000f8e023f */
[----:B------:R-:W-:Y:S01]  /*6230*/  UIMAD UR61, UR20, 0x33, URZ ;  /* 0x00000033143d78a4 */ /* 0x000fe2000f8e023f */
[----:B------:R-:W-:Y:S01]  /*6240*/  STL [R1+0x1714], R11 ;  /* 0x0017140b01007387 */ /* 0x000fe20000100800 */
[----:B------:R-:W-:Y:S02]  /*6250*/  UIMAD UR19, UR20, 0x32, URZ ;  /* 0x00000032141378a4 */ /* 0x000fe4000f8e023f */
[----:B------:R-:W-:Y:S01]  /*6260*/  UIMAD UR43, UR20, 0x31, URZ ;  /* 0x00000031142b78a4 */ /* 0x000fe2000f8e023f */
[----:B------:R-:W-:Y:S01]  /*6270*/  STL [R1+0x1720], R35 ;  /* 0x0017202301007387 */ /* 0x000fe20000100800 */
[----:B------:R-:W-:-:S02]  /*6280*/  UIMAD UR44, UR20, 0x30, URZ ;  /* 0x00000030142c78a4 */ /* 0x000fc4000f8e023f */
[----:B------:R-:W-:Y:S01]  /*6290*/  UIMAD UR45, UR20, 0x2f, URZ ;  /* 0x0000002f142d78a4 */ /* 0x000fe2000f8e023f */
        /* <DEDUP_REMOVED lines=25> */
[----:B------:R-:W-:-:S02]  /*6430*/  USHF.L.U32 UR36, UR36, 0x4, URZ ;  /* 0x0000000424247899 */ /* 0x000fc4000800063f */
[----:B------:R-:W-:Y:S01]  /*6440*/  UIMAD UR37, UR37, 0xf, URZ ;  /* 0x0000000f252578a4 */ /* 0x000fe2000f8e023f */
[----:B------:R0:W-:Y:S01]  /*6450*/  STL [R1+0x1748], R28 ;  /* 0x0017481c01007387 */ /* 0x0001e20000100800 */
[----:B------:R-:W-:Y:S01]  /*6460*/  ULDC UR5, c[0x0][0x238] ;  /* 0x00008e0000057ab9 */ /* 0x000fe20000000800 */
[----:B--2---:R-:W-:Y:S02]  /*6470*/  SHF.R.S32.HI R47, RZ, 0x1f, R57 ;  /* 0x0000001fff2f7819 */ /* 0x004fe40000011439 */
[----:B------:R1:W-:Y:S01]  /*6480*/  STL [R1+0x1744], R24 ;  /* 0x0017441801007387 */ /* 0x0003e20000100800 */
[----:B------:R-:W-:Y:S02]  /*6490*/  SHF.R.S32.HI R23, RZ, 0x1f, R27 ;  /* 0x0000001fff177819 */ /* 0x000fe4000001141b */
[----:B------:R-:W-:Y:S01]  /*64a0*/  SHF.R.S32.HI R6, RZ, 0x1f, R6 ;  /* 0x0000001fff067819 */ /* 0x000fe20000011406 */
[----:B------:R2:W-:Y:S01]  /*64b0*/  STL [R1+0x174c], R25 ;  /* 0x00174c1901007387 */ /* 0x0005e20000100800 */
[----:B------:R-:W-:-:S02]  /*64c0*/  SHF.R.S32.HI R20, RZ, 0x1f, R30 ;  /* 0x0000001fff147819 */ /* 0x000fc4000001141e */
[----:B---3--:R-:W-:Y:S01]  /*64d0*/  SHF.R.S32.HI R3, RZ, 0x1f, R52 ;  /* 0x0000001fff037819 */ /* 0x008fe20000011434 */
[----:B0-----:R-:W3:Y:S01]  /*64e0*/  LDL R28, [R1+0x2c] ;  /* 0x00002c00011c7983 */ /* 0x001ee20000100800 */
[----:B------:R-:W-:Y:S02]  /*64f0*/  SHF.R.S32.HI R19, RZ, 0x1f, R33 ;  /* 0x0000001fff137819 */ /* 0x000fe40000011421 */
[----:B----4-:R-:W-:Y:S01]  /*6500*/  SHF.R.S32.HI R43, RZ, 0x1f, R43 ;  /* 0x0000001fff2b7819 */ /* 0x010fe2000001142b */
[----:B-1----:R-:W4:Y:S01]  /*6510*/  LDL R24, [R1+0x30] ;  /* 0x0000300001187983 */ /* 0x002f220000100800 */
[----:B------:R-:W-:Y:S02]  /*6520*/  SHF.R.S32.HI R17, RZ, 0x1f, R36 ;  /* 0x0000001fff117819 */ /* 0x000fe40000011424 */
[----:B-----5:R-:W-:Y:S01]  /*6530*/  SHF.R.S32.HI R44, RZ, 0x1f, R44 ;  /* 0x0000001fff2c7819 */ /* 0x020fe2000001142c */
[----:B--2---:R-:W2:Y:S01]  /*6540*/  LDL R25, [R1+0x28] ;  /* 0x0000280001197983 */ /* 0x004ea20000100800 */
[----:B------:R-:W-:Y:S01]  /*6550*/  SHF.R.S32.HI R16, RZ, 0x1f, R39 ;  /* 0x0000001fff107819 */ /* 0x000fe20000011427 */
[----:B------:R-:W-:-:S02]  /*6560*/  USHF.R.S32.HI UR38, URZ, 0x1f, UR49 ;  /* 0x0000001f3f267899 */ /* 0x000fc40008011431 */
[----:B------:R-:W5:Y:S01]  /*6570*/  LDL R29, [R1+0x34] ;  /* 0x00003400011d7983 */ /* 0x000f620000100800 */
[----:B------:R-:W-:Y:S01]  /*6580*/  SHF.R.S32.HI R14, RZ, 0x1f, R42 ;  /* 0x0000001fff0e7819 */ /* 0x000fe2000001142a */
[----:B------:R-:W-:Y:S02]  /*6590*/  ULDC UR8, c[0x0][0x238] ;  /* 0x00008e0000087ab9 */ /* 0x000fe40000000800 */
[----:B------:R-:W5:Y:S04]  /*65a0*/  LDL R22, [R1+0x38] ;  /* 0x0000380001167983 */ /* 0x000f680000100800 */
        /* <DEDUP_REMOVED lines=22> */
[----:B------:R-:W5:Y:S01]  /*6710*/  LDL R0, [R1+0xc0] ;  /* 0x0000c00001007983 */ /* 0x000f620000100800 */
[----:B---3--:R-:W-:-:S02]  /*6720*/  SHF.R.S32.HI R28, RZ, 0x1f, R28 ;  /* 0x0000001fff1c7819 */ /* 0x008fc4000001141c */
[----:B----4-:R-:W-:Y:S02]  /*6730*/  SHF.R.S32.HI R24, RZ, 0x1f, R24 ;  /* 0x0000001fff187819 */ /* 0x010fe40000011418 */
[----:B--2---:R-:W-:Y:S02]  /*6740*/  SHF.R.S32.HI R25, RZ, 0x1f, R25 ;  /* 0x0000001fff197819 */ /* 0x004fe40000011419 */
[----:B-----5:R-:W-:-:S03]  /*6750*/  SHF.R.S32.HI R29, RZ, 0x1f, R29 ;  /* 0x0000001fff1d7819 */ /* 0x020fc6000001141d */
[----:B------:R0:W-:Y:S01]  /*6760*/  STL [R1+0x44], R25 ;  /* 0x0000441901007387 */ /* 0x0001e20000100800 */
[----:B------:R-:W-:-:S03]  /*6770*/  SHF.R.S32.HI R22, RZ, 0x1f, R22 ;  /* 0x0000001fff167819 */ /* 0x000fc60000011416 */
[----:B0-----:R-:W2:Y:S01]  /*6780*/  LDL.LU R25, [R1+0x174c] ;  /* 0x00174c0001197983 */ /* 0x001ea20000300800 */
[----:B------:R-:W-:-:S03]  /*6790*/  SHF.R.S32.HI R31, RZ, 0x1f, R31 ;  /* 0x0000001fff1f7819 */ /* 0x000fc6000001141f */
[----:B------:R0:W-:Y:S01]  /*67a0*/  STL [R1+0x50], R28 ;  /* 0x0000501c01007387 */ /* 0x0001e20000100800 */
[----:B------:R-:W-:Y:S02]  /*67b0*/  SHF.R.S32.HI R21, RZ, 0x1f, R21 ;  /* 0x0000001fff157819 */ /* 0x000fe40000011415 */
[----:B------:R-:W-:Y:S01]  /*67c0*/  SHF.R.S32.HI R32, RZ, 0x1f, R32 ;  /* 0x0000001fff207819 */ /* 0x000fe20000011420 */
[----:B0-----:R-:W3:Y:S04]  /*67d0*/  LDL.LU R28, [R1+0x1748] ;  /* 0x00174800011c7983 */ /* 0x001ee80000300800 */
[----:B------:R0:W-:Y:S01]  /*67e0*/  STL [R1+0x58], R24 ;  /* 0x0000581801007387 */ /* 0x0001e20000100800 */
[----:B------:R-:W-:-:S03]  /*67f0*/  SHF.R.S32.HI R18, RZ, 0x1f, R18 ;  /* 0x0000001fff127819 */ /* 0x000fc60000011412 */
[----:B0-----:R-:W4:Y:S04]  /*6800*/  LDL.LU R24, [R1+0x1744] ;  /* 0x0017440001187983 */ /* 0x001f280000300800 */
[----:B------:R0:W-:Y:S01]  /*6810*/  STL [R1+0x64], R29 ;  /* 0x0000641d01007387 */ /* 0x0001e20000100800 */
[----:B------:R-:W-:-:S03]  /*6820*/  SHF.R.S32.HI R34, RZ, 0x1f, R34 ;  /* 0x0000001fff227819 */ /* 0x000fc60000011422 */
[----:B0-----:R-:W5:Y:S04]  /*6830*/  LDL.LU R29, [R1+0x1740] ;  /* 0x00174000011d7983 */ /* 0x001f680000300800 */
[----:B------:R0:W-:Y:S01]  /*6840*/  STL [R1+0x70], R22 ;  /* 0x0000701601007387 */ /* 0x0001e20000100800 */
[----:B------:R-:W-:-:S03]  /*6850*/  SHF.R.S32.HI R15, RZ, 0x1f, R15 ;  /* 0x0000001fff0f7819 */ /* 0x000fc6000001140f */
[----:B0-----:R-:W2:Y:S04]  /*6860*/  LDL.LU R22, [R1+0x173c] ;  /* 0x00173c0001167983 */ /* 0x001ea80000300800 */
[----:B------:R0:W-:Y:S01]  /*6870*/  STL [R1+0x7c], R31 ;  /* 0x00007c1f01007387 */ /* 0x0001e20000100800 */
[----:B------:R-:W-:-:S03]  /*6880*/  SHF.R.S32.HI R35, RZ, 0x1f, R35 ;  /* 0x0000001fff237819 */ /* 0x000fc60000011423 */
        /* <DEDUP_REMOVED lines=40> */
[----:B------:R0:W-:Y:S04]  /*6b10*/  STL [R1+0xf0], R41 ;  /* 0x0000f02901007387 */ /* 0x0001e80000100800 */
[----:B0-----:R-:W5:Y:S04]  /*6b20*/  LDL.LU R41, [R1+0x1700] ;  /* 0x0017000001297983 */ /* 0x001f680000300800 */
[----:B------:R0:W-:Y:S04]  /*6b30*/  STL [R1+0xf4], R5 ;  /* 0x0000f40501007387 */ /* 0x0001e80000100800 */
[----:B0-----:R-:W2:Y:S04]  /*6b40*/  LDL.LU R5, [R1+0x16fc] ;  /* 0x0016fc0001057983 */ /* 0x001ea80000300800 */
[----:B------:R0:W-:Y:S04]  /*6b50*/  STL [R1+0xf8], R61 ;  /* 0x0000f83d01007387 */ /* 0x0001e80000100800 */
[----:B0-----:R-:W3:Y:S04]  /*6b60*/  LDL.LU R61, [R1+0x16f8] ;  /* 0x0016f800013d7983 */ /* 0x001ee80000300800 */
[----:B------:R0:W-:Y:S04]  /*6b70*/  STL [R1+0xfc], R2 ;  /* 0x0000fc0201007387 */ /* 0x0001e80000100800 */
[----:B0-----:R-:W4:Y:S04]  /*6b80*/  LDL.LU R2, [R1+0x16f4] ;  /* 0x0016f40001027983 */ /* 0x001f280000300800 */
[----:B------:R0:W-:Y:S04]  /*6b90*/  STL [R1+0x100], R4 ;  /* 0x0001000401007387 */ /* 0x0001e80000100800 */
[----:B0-----:R-:W5:Y:S04]  /*6ba0*/  LDL.LU R4, [R1+0x16f0] ;  /* 0x0016f00001047983 */ /* 0x001f680000300800 */
[----:B------:R0:W-:Y:S04]  /*6bb0*/  STL [R1+0x104], R60 ;  /* 0x0001043c01007387 */ /* 0x0001e80000100800 */
[----:B0-----:R-:W2:Y:S01]  /*6bc0*/  LDL.LU R60, [R1+0x16ec] ;  /* 0x0016ec00013c7983 */ /* 0x001ea20000300800 */
[----:B------:R-:W-:-:S02]  /*6bd0*/  SHF.R.S32.HI R0, RZ, 0x1f, R0 ;  /* 0x0000001fff007819 */ /* 0x000fc40000011400 */
[----:B--2---:R-:W-:-:S05]  /*6be0*/  SHF.R.S32.HI R60, RZ, 0x1f, R60 ;  /* 0x0000001fff3c7819 */ /* 0x004fca000001143c */
[----:B------:R0:W-:Y:S04]  /*6bf0*/  STL [R1+0x108], R60 ;  /* 0x0001083c01007387 */ /* 0x0001e80000100800 */
[----:B0-----:R-:W2:Y:S04]  /*6c00*/  LDL.LU R60, [R1+0x16e8] ;  /* 0x0016e800013c7983 */ /* 0x001ea80000300800 */
[----:B------:R5:W-:Y:S01]  /*6c10*/  STL [R1+0x10c], R0 ;  /* 0x00010c0001007387 */ /* 0x000be20000100800 */
[----:B---3--:R-:W-:Y:S02]  /*6c20*/  SHF.R.S32.HI R61, RZ, 0x1f, R61 ;  /* 0x0000001fff3d7819 */ /* 0x008fe4000001143d */
[----:B-----5:R-:W-:-:S02]  /*6c30*/  SHF.R.S32.HI R0, RZ, 0x1f, R4 ;  /* 0x0000001fff007819 */ /* 0x020fc40000011404 */
[----:B------:R-:W3:Y:S04]  /*6c40*/  LDL.LU R4, [R1+0x16e4] ;  /* 0x0016e40001047983 */ /* 0x000ee80000300800 */
[----:B------:R4:W-:Y:S02]  /*6c50*/  STL [R1+0x110], R0 ;  /* 0x0001100001007387 */ /* 0x0009e40000100800 */
[----:B----4-:R-:W-:Y:S02]  /*6c60*/  SHF.R.S32.HI R0, RZ, 0x1f, R2 ;  /* 0x0000001fff007819 */ /* 0x010fe40000011402 */
[----:B------:R-:W4:Y:S04]  /*6c70*/  LDL.LU R2, [R1+0x16e0] ;  /* 0x0016e00001027983 */ /* 0x000f280000300800 */
[----:B------:R2:W-:Y:S02]  /*6c80*/  STL [R1+0x118], R61 ;  /* 0x0001183d01007387 */ /* 0x0005e40000100800 */
[----:B--2---:R-:W-:-:S05]  /*6c90*/  IADD3 R61, P3, R5, R60, RZ ;  /* 0x0000003c053d7210 */ /* 0x004fca0007f7e0ff */
[----:B------:R0:W-:Y:S04]  /*6ca0*/  STL [R1+0x15a0], R61 ;  /* 0x0015a03d01007387 */ /* 0x0001e80000100800 */
[----:B0-----:R-:W2:Y:S02]  /*6cb0*/  LDL.LU R61, [R1+0x16dc] ;  /* 0x0016dc00013d7983 */ /* 0x001ea40000300800 */
[----:B--2---:R-:W-:-:S05]  /*6cc0*/  IADD3 R5, P2, R5, R61, RZ ;  /* 0x0000003d05057210 */ /* 0x004fca0007f5e0ff */
[----:B------:R0:W-:Y:S02]  /*6cd0*/  STL [R1+0x1598], R5 ;  /* 0x0015980501007387 */ /* 0x0001e40000100800 */
[----:B0-----:R-:W-:-:S05]  /*6ce0*/  IADD3 R5, P1, R7, R60, RZ ;  /* 0x0000003c07057210 */ /* 0x001fca0007f3e0ff */
[----:B------:R0:W-:Y:S02]  /*6cf0*/  STL [R1+0x159c], R5 ;  /* 0x00159c0501007387 */ /* 0x0001e40000100800 */
[----:B0-----:R-:W-:Y:S02]  /*6d00*/  IADD3 R5, P0, R7, R61, RZ ;  /* 0x0000003d07057210 */ /* 0x001fe40007f1e0ff */
[----:B------:R-:W-:-:S03]  /*6d10*/  IADD3 R7, P6, R9, R60, RZ ;  /* 0x0000003c09077210 */ /* 0x000fc60007fde0ff */
[----:B------:R0:W-:Y:S04]  /*6d20*/  STL [R1+0x1590], R5 ;  /* 0x0015900501007387 */ /* 0x0001e80000100800 */
[----:B------:R3:W-:Y:S01]  /*6d30*/  STL [R1+0x1594], R7 ;  /* 0x0015940701007387 */ /* 0x0007e20000100800 */
[-C--:B0-----:R-:W-:Y:S02]  /*6d40*/  IADD3 R5, P5, R9, R61.reuse, RZ ;  /* 0x0000003d09057210 */ /* 0x081fe40007fbe0ff */
[----:B------:R-:W-:Y:S01]  /*6d50*/  IADD3 R9, P4, R11, R60, RZ ;  /* 0x0000003c0b097210 */ /* 0x000fe20007f9e0ff */
[----:B---3--:R-:W-:Y:S02]  /*6d60*/  IMAD.X R7, R41, 0x1, R4, P3 ;  /* 0x0000000129077824 */ /* 0x008fe400018e0604 */
[----:B------:R0:W-:Y:S04]  /*6d70*/  STL [R1+0x1588], R5 ;  /* 0x0015880501007387 */ /* 0x0001e80000100800 */
[----:B------:R4:W-:Y:S01]  /*6d80*/  STL [R1+0x158c], R9 ;  /* 0x00158c0901007387 */ /* 0x0009e20000100800 */
[----:B0-----:R-:W-:-:S03]  /*6d90*/  IADD3 R5, P3, R11, R61, RZ ;  /* 0x0000003d0b057210 */ /* 0x001fc60007f7e0ff */
[----:B------:R0:W-:Y:S01]  /*6da0*/  STL [R1+0x1584], R7 ;  /* 0x0015840701007387 */ /* 0x0001e20000100800 */
[----:B----4-:R-:W-:-:S03]  /*6db0*/  IMAD.X R9, R41, 0x1, R2, P2 ;  /* 0x0000000129097824 */ /* 0x010fc600010e0602 */
[----:B------:R1:W-:Y:S04]  /*6dc0*/  STL [R1+0x157c], R5 ;  /* 0x00157c0501007387 */ /* 0x0003e80000100800 */
[----:B------:R2:W-:Y:S01]  /*6dd0*/  STL [R1+0x1574], R9 ;  /* 0x0015740901007387 */ /* 0x0005e20000100800 */
[----:B0-----:R-:W-:Y:S01]  /*6de0*/  IADD3 R7, P2, R12, R60, RZ ;  /* 0x0000003c0c077210 */ /* 0x001fe20007f5e0ff */
[----:B-1----:R-:W-:-:S04]  /*6df0*/  IMAD.X R5, R40, 0x1, R4, P1 ;  /* 0x0000000128057824 */ /* 0x002fc800008e0604 */
[----:B------:R0:W-:Y:S01]  /*6e00*/  STL [R1+0x1580], R7 ;  /* 0x0015800701007387 */ /* 0x0001e20000100800 */
[----:B--2---:R-:W-:-:S03]  /*6e10*/  IADD3 R9, P1, R12, R61, RZ ;  /* 0x0000003d0c097210 */ /* 0x004fc60007f3e0ff */
[----:B------:R1:W-:Y:S04]  /*6e20*/  STL [R1+0x1578], R5 ;  /* 0x0015780501007387 */ /* 0x0003e80000100800 */
[----:B------:R2:W-:Y:S01]  /*6e30*/  STL [R1+0x156c], R9 ;  /* 0x00156c0901007387 */ /* 0x0005e20000100800 */
[----:B0-----:R-:W-:Y:S01]  /*6e40*/  IMAD.X R7, R40, 0x1, R2, P0 ;  /* 0x0000000128077824 */ /* 0x001fe200000e0602 */
[----:B-1----:R-:W-:-:S04]  /*6e50*/  IADD3 R5, P0, R15, R60, RZ ;  /* 0x0000003c0f057210 */ /* 0x002fc80007f1e0ff */
[----:B------:R0:W-:Y:S01]  /*6e60*/  STL [R1+0x1564], R7 ;  /* 0x0015640701007387 */ /* 0x0001e20000100800 */
[----:B--2---:R-:W-:-:S03]  /*6e70*/  IMAD.X R9, R38, 0x1, R4, P6 ;  /* 0x0000000126097824 */ /* 0x004fc600030e0604 */
        /* <DEDUP_REMOVED lines=68> */
[----:B0-----:R-:W-:-:S03]  /*72c0*/  IMAD.X R7, R26, 0x1, R2, P3 ;  /* 0x000000011a077824 */ /* 0x001fc600018e0602 */
[----:B------:R-:W3:Y:S01]  /*72d0*/  LDL.LU R15, [R1+0xc] ;  /* 0x00000c00010f7983 */ /* 0x000ee20000300800 */
[C---:B-1----:R-:W-:Y:S01]  /*72e0*/  IADD3 R5, P3, R36.reuse, R60, RZ ;  /* 0x0000003c24057210 */ /* 0x042fe20007f7e0ff */
[----:B--2---:R-:W-:Y:S02]  /*72f0*/  IMAD.X R9, R23, 0x1, R4, P2 ;  /* 0x0000000117097824 */ /* 0x004fe400010e0604 */
[----:B------:R0:W-:Y:S04]  /*7300*/  STL [R1+0x14d4], R7 ;  /* 0x0014d40701007387 */ /* 0x0001e80000100800 */
[----:B------:R1:W-:Y:S04]  /*7310*/  STL [R1+0x14e0], R5 ;  /* 0x0014e00501007387 */ /* 0x0003e80000100800 */
[----:B------:R2:W-:Y:S01]  /*7320*/  STL [R1+0x14d8], R9 ;  /* 0x0014d80901007387 */ /* 0x0005e20000100800 */
[----:B0-----:R-:W-:-:S03]  /*7330*/  IADD3 R7, P2, R36, R61, RZ ;  /* 0x0000003d24077210 */ /* 0x001fc60007f5e0ff */
[----:B------:R-:W4:Y:S01]  /*7340*/  LDL.LU R40, [R1+0x1c] ;  /* 0x00001c0001287983 */ /* 0x000f220000300800 */
[----:B-1----:R-:W-:Y:S01]  /*7350*/  IMAD.X R5, R23, 0x1, R2, P1 ;  /* 0x0000000117057824 */ /* 0x002fe200008e0602 */
[----:B--2---:R-:W-:Y:S02]  /*7360*/  IADD3 R9, P1, R39, R60, RZ ;  /* 0x0000003c27097210 */ /* 0x004fe40007f3e0ff */
[----:B------:R0:W-:Y:S04]  /*7370*/  STL [R1+0x14cc], R7 ;  /* 0x0014cc0701007387 */ /* 0x0001e80000100800 */
[----:B------:R1:W-:Y:S04]  /*7380*/  STL [R1+0x14c4], R5 ;  /* 0x0014c40501007387 */ /* 0x0003e80000100800 */
[----:B------:R2:W-:Y:S01]  /*7390*/  STL [R1+0x14d0], R9 ;  /* 0x0014d00901007387 */ /* 0x0005e20000100800 */
[----:B0-----:R-:W-:-:S03]  /*73a0*/  IMAD.X R7, R20, 0x1, R4, P0 ;  /* 0x0000000114077824 */ /* 0x001fc600000e0604 */
[----:B------:R-:W5:Y:S01]  /*73b0*/  LDL.LU R12, [R1+0x18] ;  /* 0x00001800010c7983 */ /* 0x000f620000300800 */
[----:B-1----:R-:W-:Y:S01]  /*73c0*/  IADD3 R5, P0, R39, R61, RZ ;  /* 0x0000003d27057210 */ /* 0x002fe20007f1e0ff */
[----:B--2---:R-:W-:Y:S02]  /*73d0*/  IMAD.X R9, R20, 0x1, R2, P6 ;  /* 0x0000000114097824 */ /* 0x004fe400030e0602 */
[----:B------:R0:W-:Y:S04]  /*73e0*/  STL [R1+0x14c8], R7 ;  /* 0x0014c80701007387 */ /* 0x0001e80000100800 */
[----:B------:R1:W-:Y:S04]  /*73f0*/  STL [R1+0x14bc], R5 ;  /* 0x0014bc0501007387 */ /* 0x0003e80000100800 */
[----:B------:R2:W-:Y:S01]  /*7400*/  STL [R1+0x14b4], R9 ;  /* 0x0014b40901007387 */ /* 0x0005e20000100800 */
[----:B0-----:R-:W-:-:S03]  /*7410*/  IADD3 R7, P6, R42, R60, RZ ;  /* 0x0000003c2a077210 */ /* 0x001fc60007fde0ff */
[----:B------:R-:W5:Y:S01]  /*7420*/  LDL.LU R41, [R1+0x14] ;  /* 0x0000140001297983 */ /* 0x000f620000300800 */
[----:B-1----:R-:W-:-:S03]  /*7430*/  IMAD.X R5, R19, 0x1, R4, P5 ;  /* 0x0000000113057824 */ /* 0x002fc600028e0604 */
[----:B------:R-:W-:Y:S01]  /*7440*/  STL [R1+0x14c0], R7 ;  /* 0x0014c00701007387 */ /* 0x000fe20000100800 */
[----:B--2---:R-:W-:-:S03]  /*7450*/  IADD3 R9, P5, R42, R61, RZ ;  /* 0x0000003d2a097210 */ /* 0x004fc60007fbe0ff */
[----:B------:R0:W-:Y:S04]  /*7460*/  STL [R1+0x14b8], R5 ;  /* 0x0014b80501007387 */ /* 0x0001e80000100800 */
[----:B------:R-:W-:Y:S04]  /*7470*/  STL [R1+0x14ac], R9 ;  /* 0x0014ac0901007387 */ /* 0x000fe80000100800 */
[----:B------:R-:W2:Y:S01]  /*7480*/  LDL.LU R11, [R1+0x10] ;  /* 0x00001000010b7983 */ /* 0x000ea20000300800 */
[----:B0-----:R-:W-:Y:S01]  /*7490*/  IMAD.X R5, R19, 0x1, R2, P4 ;  /* 0x0000000113057824 */ /* 0x001fe200020e0602 */
[----:B------:R-:W-:-:S04]  /*74a0*/  IADD3 R7, P4, R45, R60, RZ ;  /* 0x0000003c2d077210 */ /* 0x000fc80007f9e0ff */
[----:B------:R0:W-:Y:S04]  /*74b0*/  STL [R1+0x14a4], R5 ;  /* 0x0014a40501007387 */ /* 0x0001e80000100800 */
[----:B------:R1:W-:Y:S01]  /*74c0*/  STL [R1+0x14b0], R7 ;  /* 0x0014b00701007387 */ /* 0x0003e20000100800 */
[----:B0-----:R-:W-:Y:S01]  /*74d0*/  IMAD.X R5, R17, 0x1, R4, P3 ;  /* 0x0000000111057824 */ /* 0x001fe200018e0604 */
[----:B------:R-:W-:Y:S01]  /*74e0*/  IADD3 R9, P3, R45, R61, RZ ;  /* 0x0000003d2d097210 */ /* 0x000fe20007f7e0ff */
[----:B-1----:R-:W-:-:S03]  /*74f0*/  IMAD.X R7, R17, 0x1, R2, P2 ;  /* 0x0000000111077824 */ /* 0x002fc600010e0602 */
[----:B------:R0:W-:Y:S04]  /*7500*/  STL [R1+0x14a8], R5 ;  /* 0x0014a80501007387 */ /* 0x0001e80000100800 */
[----:B------:R1:W-:Y:S01]  /*7510*/  STL [R1+0x149c], R9 ;  /* 0x00149c0901007387 */ /* 0x0003e20000100800 */
[----:B------:R-:W-:Y:S01]  /*7520*/  IMAD.X R17, R16, 0x1, R4, P1 ;  /* 0x0000000110117824 */ /* 0x000fe200008e0604 */
[C---:B0-----:R-:W-:Y:S02]  /*7530*/  IADD3 R5, P2, R49.reuse, R60, RZ ;  /* 0x0000003c31057210 */ /* 0x041fe40007f5e0ff */
[----:B-1----:R-:W2:Y:S04]  /*7540*/  LDL.LU R9, [R1+0x8] ;  /* 0x0000080001097983 */ /* 0x002ea80000300800 */
[----:B------:R0:W-:Y:S04]  /*7550*/  STL [R1+0x1494], R7 ;  /* 0x0014940701007387 */ /* 0x0001e80000100800 */
[----:B------:R-:W-:Y:S01]  /*7560*/  STL [R1+0x14a0], R5 ;  /* 0x0014a00501007387 */ /* 0x000fe20000100800 */
[----:B0-----:R-:W-:-:S03]  /*7570*/  IADD3 R7, P1, R49, R61, RZ ;  /* 0x0000003d31077210 */ /* 0x001fc60007f3e0ff */
[----:B------:R-:W-:Y:S04]  /*7580*/  STL [R1+0x1498], R17 ;  /* 0x0014981101007387 */ /* 0x000fe80000100800 */
[----:B------:R0:W-:Y:S04]  /*7590*/  STL [R1+0x148c], R7 ;  /* 0x00148c0701007387 */ /* 0x0001e80000100800 */
[----:B0-----:R-:W2:Y:S01]  /*75a0*/  LDL.LU R7, [R1+0x4] ;  /* 0x0000040001077983 */ /* 0x001ea20000300800 */
[----:B------:R-:W-:Y:S01]  /*75b0*/  IMAD.X R5, R16, 0x1, R2, P0 ;  /* 0x0000000110057824 */ /* 0x000fe200000e0602 */
[----:B------:R-:W-:-:S04]  /*75c0*/  IADD3 R16, P0, R51, R60, RZ ;  /* 0x0000003c33107210 */ /* 0x000fc80007f1e0ff */
[----:B------:R0:W-:Y:S01]  /*75d0*/  STL [R1+0x1484], R5 ;  /* 0x0014840501007387 */ /* 0x0001e20000100800 */
[----:B------:R-:W-:-:S03]  /*75e0*/  SHF.R.S32.HI R13, RZ, 0x1f, R45 ;  /* 0x0000001fff0d7819 */ /* 0x000fc6000001142d */
[----:B------:R1:W-:Y:S01]  /*75f0*/  STL [R1+0x1490], R16 ;  /* 0x0014901001007387 */ /* 0x0003e20000100800 */
[C---:B0-----:R-:W-:Y:S02]  /*7600*/  IMAD.X R5, R14.reuse, 0x1, R4, P6 ;  /* 0x000000010e057824 */ /* 0x041fe400030e0604 */
[----:B------:R-:W-:Y:S01]  /*7610*/  IMAD.X R14, R14, 0x1, R2, P5 ;  /* 0x000000010e0e7824 */ /* 0x000fe200028e0602 */
[----:B-1----:R-:W-:Y:S02]  /*7620*/  IADD3 R16, P6, R51, R61, RZ ;  /* 0x0000003d33107210 */ /* 0x002fe40007fde0ff */
[----:B------:R0:W-:Y:S01]  /*7630*/  STL [R1+0x1488], R5 ;  /* 0x0014880501007387 */ /* 0x0001e20000100800 */
[----:B------:R-:W-:-:S03]  /*7640*/  SHF.R.S32.HI R10, RZ, 0x1f, R49 ;  /* 0x0000001fff0a7819 */ /* 0x000fc60000011431 */
[----:B0-----:R-:W2:Y:S04]  /*7650*/  LDL.LU R5, [R1] ;  /* 0x0000000001057983 */ /* 0x001ea80000300800 */
[----:B------:R0:W-:Y:S04]  /*7660*/  STL [R1+0x11e8], R16 ;  /* 0x0011e81001007387 */ /* 0x0001e80000100800 */
[----:B------:R1:W-:Y:S01]  /*7670*/  STL [R1+0x11cc], R14 ;  /* 0x0011cc0e01007387 */ /* 0x0003e20000100800 */
[C---:B0-----:R-:W-:Y:S02]  /*7680*/  IMAD.X R16, R13.reuse, 0x1, R4, P4 ;  /* 0x000000010d107824 */ /* 0x041fe400020e0604 */
[----:B------:R-:W-:Y:S01]  /*7690*/  IMAD.X R13, R13, 0x1, R2, P3 ;  /* 0x000000010d0d7824 */ /* 0x000fe200018e0602 */
[----:B------:R-:W-:-:S02]  /*76a0*/  SHF.R.S32.HI R8, RZ, 0x1f, R51 ;  /* 0x0000001fff087819 */ /* 0x000fc40000011433 */
[C---:B---3--:R-:W-:Y:S02]  /*76b0*/  IADD3 R17, P5, R15.reuse, R60, RZ ;  /* 0x0000003c0f117210 */ /* 0x048fe40007fbe0ff */
[----:B-1----:R-:W-:-:S03]  /*76c0*/  IADD3 R14, P4, R15, R61, RZ ;  /* 0x0000003d0f0e7210 */ /* 0x002fc60007f9e0ff */
[----:B------:R-:W-:Y:S04]  /*76d0*/  STL [R1+0x11f0], R17 ;  /* 0x0011f01101007387 */ /* 0x000fe80000100800 */
[----:B------:R-:W-:Y:S04]  /*76e0*/  STL [R1+0x11d0], R16 ;  /* 0x0011d01001007387 */ /* 0x000fe80000100800 */
[----:B------:R0:W-:Y:S04]  /*76f0*/  STL [R1+0x11f8], R14 ;  /* 0x0011f80e01007387 */ /* 0x0001e80000100800 */
[----:B------:R1:W-:Y:S01]  /*7700*/  STL [R1+0x11d4], R13 ;  /* 0x0011d40d01007387 */ /* 0x0003e20000100800 */
[----:B----4-:R-:W-:Y:S01]  /*7710*/  IADD3 R15, P3, R40, R60, RZ ;  /* 0x0000003c280f7210 */ /* 0x010fe20007f7e0ff */
[----:B0-----:R-:W-:-:S02]  /*7720*/  IMAD.X R14, R10, 0x1, R4, P2 ;  /* 0x000000010a0e7824 */ /* 0x001fc400010e0604 */
[----:B------:R-:W-:Y:S01]  /*7730*/  IMAD.X R10, R10, 0x1, R2, P1 ;  /* 0x000000010a0a7824 */ /* 0x000fe200008e0602 */
[----:B-1----:R-:W-:Y:S01]  /*7740*/  IADD3 R13, P2, R40, R61, RZ ;  /* 0x0000003d280d7210 */ /* 0x002fe20007f5e0ff */
[----:B------:R-:W-:Y:S04]  /*7750*/  STL [R1+0x1200], R15 ;  /* 0x0012000f01007387 */ /* 0x000fe80000100800 */
[----:B------:R5:W-:Y:S04]  /*7760*/  STL [R1+0x11d8], R14 ;  /* 0x0011d80e01007387 */ /* 0x000be80000100800 */
[----:B------:R0:W-:Y:S04]  /*7770*/  STL [R1+0x1208], R13 ;  /* 0x0012080d01007387 */ /* 0x0001e80000100800 */
[----:B------:R1:W-:Y:S01]  /*7780*/  STL [R1+0x11dc], R10 ;  /* 0x0011dc0a01007387 */ /* 0x0003e20000100800 */
[----:B-----5:R-:W-:Y:S01]  /*7790*/  IADD3 R14, P1, R12, R60, RZ ;  /* 0x0000003c0c0e7210 */ /* 0x020fe20007f3e0ff */
[----:B0-----:R-:W-:-:S04]  /*77a0*/  IMAD.X R13, R8, 0x1, R4, P0 ;  /* 0x00000001080d7824 */ /* 0x001fc800000e0604 */
[----:B------:R-:W-:Y:S01]  /*77b0*/  STL [R1+0x1210], R14 ;  /* 0x0012100e01007387 */ /* 0x000fe20000100800 */
[----:B-1----:R-:W-:Y:S01]  /*77c0*/  IADD3 R10, P0, R12, R61, RZ ;  /* 0x0000003d0c0a7210 */ /* 0x002fe20007f1e0ff */
[----:B------:R-:W-:Y:S02]  /*77d0*/  IMAD.X R8, R8, 0x1, R2, P6 ;  /* 0x0000000108087824 */ /* 0x000fe400030e0602 */
[----:B------:R-:W-:Y:S04]  /*77e0*/  STL [R1+0x11e0], R13 ;  /* 0x0011e00d01007387 */ /* 0x000fe80000100800 */
[----:B------:R0:W-:Y:S01]  /*77f0*/  STL [R1+0x1218], R10 ;  /* 0x0012180a01007387 */ /* 0x0001e20000100800 */
[----:B------:R-:W-:-:S03]  /*7800*/  IADD3 R12, P6, R41, R60, RZ ;  /* 0x0000003c290c7210 */ /* 0x000fc60007fde0ff */
[----:B------:R1:W-:Y:S01]  /*7810*/  STL [R1+0x11e4], R8 ;  /* 0x0011e40801007387 */ /* 0x0003e20000100800 */
[----:B0-----:R-:W-:-:S03]  /*7820*/  IMAD.X R10, R6, 0x1, R4, P5 ;  /* 0x00000001060a7824 */ /* 0x001fc600028e0604 */
[----:B------:R-:W-:Y:S01]  /*7830*/  STL [R1+0x1220], R12 ;  /* 0x0012200c01007387 */ /* 0x000fe20000100800 */
[----:B------:R-:W-:Y:S01]  /*7840*/  IMAD.X R6, R6, 0x1, R2, P4 ;  /* 0x0000000106067824 */ /* 0x000fe200020e0602 */
[----:B-1----:R-:W-:Y:S02]  /*7850*/  IADD3 R8, P5, R41, R61, RZ ;  /* 0x0000003d29087210 */ /* 0x002fe40007fbe0ff */
[----:B------:R2:W-:Y:S04]  /*7860*/  STL [R1+0x11ec], R10 ;  /* 0x0011ec0a01007387 */ /* 0x0005e80000100800 */
[----:B------:R0:W-:Y:S01]  /*7870*/  STL [R1+0x1228], R8 ;  /* 0x0012280801007387 */ /* 0x0001e20000100800 */
[----:B--2---:R-:W-:-:S03]  /*7880*/  IADD3 R10, P4, R11, R60, RZ ;  /* 0x0000003c0b0a7210 */ /* 0x004fc60007f9e0ff */
[----:B------:R1:W-:Y:S01]  /*7890*/  STL [R1+0x11f4], R6 ;  /* 0x0011f40601007387 */ /* 0x0003e20000100800 */
[----:B0-----:R-:W-:-:S03]  /*78a0*/  IMAD.X R8, R3, 0x1, R4, P3 ;  /* 0x0000000103087824 */ /* 0x001fc600018e0604 */
[----:B------:R-:W-:Y:S01]  /*78b0*/  STL [R1+0x1230], R10 ;  /* 0x0012300a01007387 */ /* 0x000fe20000100800 */
[----:B------:R-:W-:Y:S01]  /*78c0*/  IMAD.X R3, R3, 0x1, R2, P2 ;  /* 0x0000000103037824 */ /* 0x000fe200010e0602 */
[----:B-1----:R-:W-:Y:S02]  /*78d0*/  IADD3 R6, P3, R11, R61, RZ ;  /* 0x0000003d0b067210 */ /* 0x002fe40007f7e0ff */
[----:B------:R-:W2:Y:S04]  /*78e0*/  LDL.LU R11, [R1+0x20] ;  /* 0x00002000010b7983 */ /* 0x000ea80000300800 */
[----:B------:R0:W-:Y:S04]  /*78f0*/  STL [R1+0x11fc], R8 ;  /* 0x0011fc0801007387 */ /* 0x0001e80000100800 */
[----:B------:R1:W-:Y:S01]  /*7900*/  STL [R1+0x1238], R6 ;  /* 0x0012380601007387 */ /* 0x0003e20000100800 */
[----:B0-----:R-:W-:Y:S01]  /*7910*/  IMAD.X R8, R43, 0x1, R4, P1 ;  /* 0x000000012b087824 */ /* 0x001fe200008e0604 */
[----:B-1----:R-:W-:-:S02]  /*7920*/  IADD3 R6, P2, R9, R60, RZ ;  /* 0x0000003c09067210 */ /* 0x002fc40007f5e0ff */
[----:B------:R0:W-:Y:S04]  /*7930*/  STL [R1+0x1204], R3 ;  /* 0x0012040301007387 */ /* 0x0001e80000100800 */
[----:B------:R1:W-:Y:S04]  /*7940*/  STL [R1+0x1240], R6 ;  /* 0x0012400601007387 */ /* 0x0003e80000100800 */
[----:B------:R-:W-:Y:S01]  /*7950*/  STL [R1+0x120c], R8 ;  /* 0x00120c0801007387 */ /* 0x000fe20000100800 */
[----:B0-----:R-:W-:-:S03]  /*7960*/  IADD3 R3, P1, R9, R61, RZ ;  /* 0x0000003d09037210 */ /* 0x001fc60007f3e0ff */
[----:B------:R-:W3:Y:S01]  /*7970*/  LDL.LU R9, [R1+0x24] ;  /* 0x0000240001097983 */ /* 0x000ee20000300800 */
[----:B-1----:R-:W-:-:S03]  /*7980*/  IMAD.X R6, R43, 0x1, R2, P0 ;  /* 0x000000012b067824 */ /* 0x002fc600000e0602 */
[----:B------:R0:W-:Y:S04]  /*7990*/  STL [R1+0x1248], R3 ;  /* 0x0012480301007387 */ /* 0x0001e80000100800 */
[----:B------:R1:W-:Y:S01]  /*79a0*/  STL [R1+0x1214], R6 ;  /* 0x0012140601007387 */ /* 0x0003e20000100800 */
[C---:B0-----:R-:W-:Y:S01]  /*79b0*/  IADD3 R3, P0, R7.reuse, R60, RZ ;  /* 0x0000003c07037210 */ /* 0x041fe20007f1e0ff */
[----:B-1----:R-:W-:Y:S01]  /*79c0*/  IMAD.X R6, R44, 0x1, R4, P6 ;  /* 0x000000012c067824 */ /* 0x002fe200030e0604 */
[----:B------:R-:W-:-:S03]  /*79d0*/  IADD3 R7, P6, R7, R61, RZ ;  /* 0x0000003d07077210 */ /* 0x000fc60007fde0ff */
[----:B------:R-:W-:Y:S04]  /*79e0*/  STL [R1+0x1250], R3 ;  /* 0x0012500301007387 */ /* 0x000fe80000100800 */
[----:B------:R-:W-:Y:S04]  /*79f0*/  STL [R1+0x121c], R6 ;  /* 0x00121c0601007387 */ /* 0x000fe80000100800 */
[----:B------:R0:W-:Y:S04]  /*7a00*/  STL [R1+0x1258], R7 ;  /* 0x0012580701007387 */ /* 0x0001e80000100800 */
[----:B0-----:R-:W4:Y:S01]  /*7a10*/  LDL.LU R7, [R1+0x28] ;  /* 0x0000280001077983 */ /* 0x001f220000300800 */
[----:B------:R-:W-:Y:S01]  /*7a20*/  IMAD.X R3, R44, 0x1, R2, P5 ;  /* 0x000000012c037824 */ /* 0x000fe200028e0602 */
[----:B------:R-:W-:-:S02]  /*7a30*/  SHF.R.S32.HI R46, RZ, 0x1f, R48 ;  /* 0x0000001fff2e7819 */ /* 0x000fc40000011430 */
[C---:B------:R-:W-:Y:S02]  /*7a40*/  IADD3 R6, P5, R5.reuse, R60, RZ ;  /* 0x0000003c05067210 */ /* 0x040fe40007fbe0ff */
[----:B------:R0:W-:Y:S04]  /*7a50*/  STL [R1+0x1224], R3 ;  /* 0x0012240301007387 */ /* 0x0001e80000100800 */
[----:B------:R1:W-:Y:S01]  /*7a60*/  STL [R1+0x1260], R6 ;  /* 0x0012600601007387 */ /* 0x0003e20000100800 */
[C---:B0-----:R-:W-:Y:S01]  /*7a70*/  IMAD.X R3, R46.reuse, 0x1, R4, P4 ;  /* 0x000000012e037824 */ /* 0x041fe200020e0604 */
[----:B-1----:R-:W-:Y:S01]  /*7a80*/  IADD3 R6, P4, R5, R61, RZ ;  /* 0x0000003d05067210 */ /* 0x002fe20007f9e0ff */
[----:B------:R-:W-:-:S03]  /*7a90*/  IMAD.X R5, R46, 0x1, R2, P3 ;  /* 0x000000012e057824 */ /* 0x000fc600018e0602 */
[----:B------:R0:W-:Y:S04]  /*7aa0*/  STL [R1+0x122c], R3 ;  /* 0x00122c0301007387 */ /* 0x0001e80000100800 */
[----:B------:R1:W-:Y:S01]  /*7ab0*/  STL [R1+0x1268], R6 ;  /* 0x0012680601007387 */ /* 0x0003e20000100800 */
[----:B0-----:R-:W-:-:S03]  /*7ac0*/  IADD3 R3, P3, R59, R60, RZ ;  /* 0x0000003c3b037210 */ /* 0x001fc60007f7e0ff */
[----:B------:R0:W-:Y:S01]  /*7ad0*/  STL [R1+0x1234], R5 ;  /* 0x0012340501007387 */ /* 0x0001e20000100800 */
[----:B-1----:R-:W-:Y:S01]  /*7ae0*/  IMAD.X R6, R47, 0x1, R4, P2 ;  /* 0x000000012f067824 */ /* 0x002fe200010e0604 */
[----:B------:R-:W-:Y:S02]  /*7af0*/  SHF.R.S32.HI R48, RZ, 0x1f, R54 ;  /* 0x0000001fff307819 */ /* 0x000fe40000011436 */
[----:B0-----:R-:W5:Y:S04]  /*7b00*/  LDL.LU R5, [R1+0x2c] ;  /* 0x00002c0001057983 */ /* 0x001f680000300800 */
[----:B------:R0:W-:Y:S04]  /*7b10*/  STL [R1+0x1270], R3 ;  /* 0x0012700301007387 */ /* 0x0001e80000100800 */
[----:B------:R1:W-:Y:S01]  /*7b20*/  STL [R1+0x123c], R6 ;  /* 0x00123c0601007387 */ /* 0x0003e20000100800 */
[----:B0-----:R-:W-:Y:S01]  /*7b30*/  IADD3 R3, P2, R59, R61, RZ ;  /* 0x0000003d3b037210 */ /* 0x001fe20007f5e0ff */
[----:B-1----:R-:W-:Y:S01]  /*7b40*/  IMAD.X R6, R47, 0x1, R2, P1 ;  /* 0x000000012f067824 */ /* 0x002fe200008e0602 */
[----:B------:R-:W-:-:S03]  /*7b50*/  IADD3 R8, P1, R56, R60, RZ ;  /* 0x0000003c38087210 */ /* 0x000fc60007f3e0ff */
[----:B------:R0:W-:Y:S01]  /*7b60*/  STL [R1+0x1278], R3 ;  /* 0x0012780301007387 */ /* 0x0001e20000100800 */
[----:B------:R-:W-:-:S03]  /*7b70*/  SHF.R.S32.HI R50, RZ, 0x1f, R50 ;  /* 0x0000001fff327819 */ /* 0x000fc60000011432 */
[----:B------:R1:W-:Y:S01]  /*7b80*/  STL [R1+0x1244], R6 ;  /* 0x0012440601007387 */ /* 0x0003e20000100800 */
[----:B0-----:R-:W-:-:S03]  /*7b90*/  IMAD.X R3, R48, 0x1, R4, P0 ;  /* 0x0000000130037824 */ /* 0x001fc600000e0604 */
[----:B------:R0:W-:Y:S01]  /*7ba0*/  STL [R1+0x1280], R8 ;  /* 0x0012800801007387 */ /* 0x0001e20000100800 */
[----:B-1----:R-:W-:-:S03]  /*7bb0*/  IADD3 R6, P0, R56, R61, RZ ;  /* 0x0000003d38067210 */ /* 0x002fc60007f1e0ff */
[----:B------:R-:W5:Y:S04]  /*7bc0*/  LDL.LU R38, [R1+0x30] ;  /* 0x0000300001267983 */ /* 0x000f680000300800 */
[----:B------:R1:W-:Y:S01]  /*7bd0*/  STL [R1+0x124c], R3 ;  /* 0x00124c0301007387 */ /* 0x0003e20000100800 */
[----:B0-----:R-:W-:-:S03]  /*7be0*/  IMAD.X R8, R50, 0x1, R4, P5 ;  /* 0x0000000132087824 */ /* 0x001fc600028e0604 */
[----:B------:R0:W-:Y:S01]  /*7bf0*/  STL [R1+0x1288], R6 ;  /* 0x0012880601007387 */ /* 0x0001e20000100800 */
[----:B-1----:R-:W-:Y:S01]  /*7c00*/  IMAD.X R3, R48, 0x1, R2, P6 ;  /* 0x0000000130037824 */ /* 0x002fe200030e0602 */
[----:B0-----:R-:W-:-:S04]  /*7c10*/  IADD3 R6, P6, R53, R60, RZ ;  /* 0x0000003c35067210 */ /* 0x001fc80007fde0ff */
[----:B------:R0:W-:Y:S01]  /*7c20*/  STL [R1+0x1254], R3 ;  /* 0x0012540301007387 */ /* 0x0001e20000100800 */
[----:B------:R-:W-:-:S03]  /*7c30*/  SHF.R.S32.HI R52, RZ, 0x1f, R59 ;  /* 0x0000001fff347819 */ /* 0x000fc6000001143b */
[----:B------:R1:W-:Y:S01]  /*7c40*/  STL [R1+0x1290], R6 ;  /* 0x0012900601007387 */ /* 0x0003e20000100800 */
[----:B0-----:R-:W-:-:S03]  /*7c50*/  IADD3 R3, P5, R53, R61, RZ ;  /* 0x0000003d35037210 */ /* 0x001fc60007fbe0ff */
[----:B------:R0:W-:Y:S01]  /*7c60*/  STL [R1+0x125c], R8 ;  /* 0x00125c0801007387 */ /* 0x0001e20000100800 */
[----:B-1----:R-:W-:-:S03]  /*7c70*/  IMAD.X R6, R50, 0x1, R2, P4 ;  /* 0x0000000132067824 */ /* 0x002fc600020e0602 */
[----:B------:R-:W5:Y:S04]  /*7c80*/  LDL.LU R21, [R1+0x34] ;  /* 0x0000340001157983 */ /* 0x000f680000300800 */
[----:B------:R-:W-:Y:S01]  /*7c90*/  STL [R1+0x1298], R3 ;  /* 0x0012980301007387 */ /* 0x000fe20000100800 */
[----:B0-----:R-:W-:-:S03]  /*7ca0*/  IMAD.X R8, R52, 0x1, R4, P3 ;  /* 0x0000000134087824 */ /* 0x001fc600018e0604 */
[----:B------:R0:W-:Y:S04]  /*7cb0*/  STL [R1+0x1264], R6 ;  /* 0x0012640601007387 */ /* 0x0001e80000100800 */
[----:B------:R-:W5:Y:S01]  /*7cc0*/  LDL.LU R15, [R1+0x44] ;  /* 0x00004400010f7983 */ /* 0x000f620000300800 */
[----:B------:R-:W-:Y:S01]  /*7cd0*/  SHF.R.S32.HI R54, RZ, 0x1f, R56 ;  /* 0x0000001fff367819 */ /* 0x000fe20000011438 */
[----:B0-----:R-:W-:Y:S01]  /*7ce0*/  IMAD.X R6, R52, 0x1, R2, P2 ;  /* 0x0000000134067824 */ /* 0x001fe200010e0602 */
[----:B------:R-:W-:Y:S02]  /*7cf0*/  SHF.R.S32.HI R55, RZ, 0x1f, R53 ;  /* 0x0000001fff377819 */ /* 0x000fe40000011435 */
[----:B--2---:R-:W-:-:S05]  /*7d00*/  IADD3 R3, P4, R11, R60, RZ ;  /* 0x0000003c0b037210 */ /* 0x004fca0007f9e0ff */
[----:B------:R0:W-:Y:S04]  /*7d10*/  STL [R1+0x12a0], R3 ;  /* 0x0012a00301007387 */ /* 0x0001e80000100800 */
[----:B------:R1:W-:Y:S04]  /*7d20*/  STL [R1+0x126c], R8 ;  /* 0x00126c0801007387 */ /* 0x0003e80000100800 */
[----:B------:R-:W2:Y:S01]  /*7d30*/  LDL.LU R40, [R1+0x38] ;  /* 0x0000380001287983 */ /* 0x000ea20000300800 */
[----:B0-----:R-:W-:-:S05]  /*7d40*/  IADD3 R3, P3, R11, R61, RZ ;  /* 0x0000003d0b037210 */ /* 0x001fca0007f7e0ff */
[----:B------:R3:W-:Y:S01]  /*7d50*/  STL [R1+0x12a8], R3 ;  /* 0x0012a80301007387 */ /* 0x0007e20000100800 */
[----:B-1----:R-:W-:-:S03]  /*7d60*/  IMAD.X R8, R54, 0x1, R4, P1 ;  /* 0x0000000136087824 */ /* 0x002fc600008e0604 */
[----:B------:R0:W-:Y:S04]  /*7d70*/  STL [R1+0x1274], R6 ;  /* 0x0012740601007387 */ /* 0x0001e80000100800 */
[----:B------:R-:W2:Y:S01]  /*7d80*/  LDL.LU R12, [R1+0x50] ;  /* 0x00005000010c7983 */ /* 0x000ea20000300800 */
[----:B---3--:R-:W-:-:S05]  /*7d90*/  IADD3 R3, P2, R9, R60, RZ ;  /* 0x0000003c09037210 */ /* 0x008fca0007f5e0ff */
[----:B------:R1:W-:Y:S01]  /*7da0*/  STL [R1+0x12b0], R3 ;  /* 0x0012b00301007387 */ /* 0x0003e20000100800 */
[----:B0-----:R-:W-:-:S03]  /*7db0*/  IMAD.X R6, R54, 0x1, R2, P0 ;  /* 0x0000000136067824 */ /* 0x001fc600000e0602 */
[----:B------:R0:W-:Y:S04]  /*7dc0*/  STL [R1+0x127c], R8 ;  /* 0x00127c0801007387 */ /* 0x0001e80000100800 */
[----:B------:R-:W3:Y:S01]  /*7dd0*/  LDL.LU R41, [R1+0x3c] ;  /* 0x00003c0001297983 */ /* 0x000ee20000300800 */
[----:B-1----:R-:W-:-:S05]  /*7de0*/  IADD3 R3, P1, R9, R61, RZ ;  /* 0x0000003d09037210 */ /* 0x002fca0007f3e0ff */
[----:B------:R4:W-:Y:S01]  /*7df0*/  STL [R1+0x12b8], R3 ;  /* 0x0012b80301007387 */ /* 0x0009e20000100800 */
[----:B0-----:R-:W-:-:S03]  /*7e00*/  IMAD.X R8, R55, 0x1, R4, P6 ;  /* 0x0000000137087824 */ /* 0x001fc600030e0604 */
[----:B------:R0:W-:Y:S04]  /*7e10*/  STL [R1+0x1284], R6 ;  /* 0x0012840601007387 */ /* 0x0001e80000100800 */
[----:B------:R-:W3:Y:S01]  /*7e20*/  LDL.LU R9, [R1+0x58] ;  /* 0x0000580001097983 */ /* 0x000ee20000300800 */
[----:B----4-:R-:W-:Y:S01]  /*7e30*/  IADD3 R3, P0, R7, R60, RZ ;  /* 0x0000003c07037210 */ /* 0x010fe20007f1e0ff */
[----:B0-----:R-:W-:-:S04]  /*7e40*/  IMAD.X R6, R55, 0x1, R2, P5 ;  /* 0x0000000137067824 */ /* 0x001fc800028e0602 */
[----:B------:R0:W-:Y:S04]  /*7e50*/  STL [R1+0x12c0], R3 ;  /* 0x0012c00301007387 */ /* 0x0001e80000100800 */
[----:B------:R-:W-:Y:S04]  /*7e60*/  STL [R1+0x128c], R8 ;  /* 0x00128c0801007387 */ /* 0x000fe80000100800 */
[----:B------:R-:W4:Y:S01]  /*7e70*/  LDL.LU R11, [R1+0x40] ;  /* 0x00004000010b7983 */ /* 0x000f220000300800 */
[----:B0-----:R-:W-:-:S05]  /*7e80*/  IADD3 R3, P6, R7, R61, RZ ;  /* 0x0000003d07037210 */ /* 0x001fca0007fde0ff */
[----:B------:R-:W-:Y:S04]  /*7e90*/  STL [R1+0x12c8], R3 ;  /* 0x0012c80301007387 */ /* 0x000fe80000100800 */
[----:B------:R0:W-:Y:S04]  /*7ea0*/  STL [R1+0x1294], R6 ;  /* 0x0012940601007387 */ /* 0x0001e80000100800 */
[----:B------:R-:W4:Y:S01]  /*7eb0*/  LDL.LU R7, [R1+0x64] ;  /* 0x0000640001077983 */ /* 0x000f220000300800 */
[----:B------:R-:W-:-:S05]  /*7ec0*/  SHF.R.S32.HI R57, RZ, 0x1f, R57 ;  /* 0x0000001fff397819 */ /* 0x000fca0000011439 */
[----:B0-----:R-:W-:Y:S01]  /*7ed0*/  IMAD.X R6, R57, 0x1, R4, P4 ;  /* 0x0000000139067824 */ /* 0x001fe200020e0604 */
[----:B-----5:R-:W-:-:S05]  /*7ee0*/  IADD3 R3, P5, R5, R60, RZ ;  /* 0x0000003c05037210 */ /* 0x020fca0007fbe0ff */
[----:B------:R0:W-:Y:S01]  /*7ef0*/  STL [R1+0x12d0], R3 ;  /* 0x0012d00301007387 */ /* 0x0001e20000100800 */
[----:B------:R-:W-:-:S03]  /*7f00*/  SHF.R.S32.HI R58, RZ, 0x1f, R58 ;  /* 0x0000001fff3a7819 */ /* 0x000fc6000001143a */
[----:B------:R1:W-:Y:S04]  /*7f10*/  STL [R1+0x129c], R6 ;  /* 0x00129c0601007387 */ /* 0x0003e80000100800 */
[----:B------:R-:W5:Y:S01]  /*7f20*/  LDL.LU R37, [R1+0x48] ;  /* 0x0000480001257983 */ /* 0x000f620000300800 */
[----:B0-----:R-:W-:Y:S01]  /*7f30*/  IADD3 R3, P4, R5, R61, RZ ;  /* 0x0000003d05037210 */ /* 0x001fe20007f9e0ff */
[----:B------:R-:W-:-:S04]  /*7f40*/  IMAD.X R5, R57, 0x1, R2, P3 ;  /* 0x0000000139057824 */ /* 0x000fc800018e0602 */
[----:B------:R-:W-:Y:S04]  /*7f50*/  STL [R1+0x12d8], R3 ;  /* 0x0012d80301007387 */ /* 0x000fe80000100800 */
[----:B------:R0:W-:Y:S01]  /*7f60*/  STL [R1+0x12a4], R5 ;  /* 0x0012a40501007387 */ /* 0x0001e20000100800 */
[----:B-1----:R-:W-:-:S03]  /*7f70*/  IMAD.X R6, R58, 0x1, R4, P2 ;  /* 0x000000013a067824 */ /* 0x002fc600010e0604 */
[----:B0-----:R-:W5:Y:S01]  /*7f80*/  LDL.LU R5, [R1+0x70] ;  /* 0x0000700001057983 */ /* 0x001f620000300800 */
[----:B------:R-:W-:-:S05]  /*7f90*/  IADD3 R3, P3, R38, R60, RZ ;  /* 0x0000003c26037210 */ /* 0x000fca0007f7e0ff */
[----:B------:R0:W-:Y:S04]  /*7fa0*/  STL [R1+0x12e0], R3 ;  /* 0x0012e00301007387 */ /* 0x0001e80000100800 */
[----:B------:R-:W5:Y:S01]  /*7fb0*/  LDL.LU R18, [R1+0x4c] ;  /* 0x00004c0001127983 */ /* 0x000f620000300800 */
[----:B0-----:R-:W-:-:S03]  /*7fc0*/  IADD3 R3, P2, R38, R61, RZ ;  /* 0x0000003d26037210 */ /* 0x001fc60007f5e0ff */
[----:B------:R0:W-:Y:S04]  /*7fd0*/  STL [R1+0x12ac], R6 ;  /* 0x0012ac0601007387 */ /* 0x0001e80000100800 */
[----:B------:R1:W-:Y:S04]  /*7fe0*/  STL [R1+0x12e8], R3 ;  /* 0x0012e80301007387 */ /* 0x0003e80000100800 */
[----:B------:R-:W5:Y:S01]  /*7ff0*/  LDL.LU R38, [R1+0x7c] ;  /* 0x00007c0001267983 */ /* 0x000f620000300800 */
[----:B0-----:R-:W-:Y:S01]  /*8000*/  IMAD.X R6, R58, 0x1, R2, P1 ;  /* 0x000000013a067824 */ /* 0x001fe200008e0602 */
[----:B-1----:R-:W-:-:S04]  /*8010*/  IADD3 R3, P1, R21, R60, RZ ;  /* 0x0000003c15037210 */ /* 0x002fc80007f3e0ff */
[----:B------:R0:W-:Y:S04]  /*8020*/  STL [R1+0x12b4], R6 ;  /* 0x0012b40601007387 */ /* 0x0001e80000100800 */
[----:B------:R1:W-:Y:S01]  /*8030*/  STL [R1+0x12f0], R3 ;  /* 0x0012f00301007387 */ /* 0x0003e20000100800 */
[----:B0-----:R-:W-:Y:S01]  /*8040*/  IMAD.X R6, R15, 0x1, R4, P0 ;  /* 0x000000010f067824 */ /* 0x001fe200000e0604 */
[----:B-1----:R-:W-:Y:S02]  /*8050*/  IADD3 R3, P0, R21, R61, RZ ;  /* 0x0000003d15037210 */ /* 0x002fe40007f1e0ff */
[----:B------:R-:W5:Y:S04]  /*8060*/  LDL.LU R21, [R1+0x54] ;  /* 0x0000540001157983 */ /* 0x000f680000300800 */
[----:B------:R0:W-:Y:S04]  /*8070*/  STL [R1+0x12bc], R6 ;  /* 0x0012bc0601007387 */ /* 0x0001e80000100800 */
[----:B------:R2:W-:Y:S01]  /*8080*/  STL [R1+0x12f8], R3 ;  /* 0x0012f80301007387 */ /* 0x0005e20000100800 */
[----:B0-----:R-:W-:-:S03]  /*8090*/  IMAD.X R6, R15, 0x1, R2, P6 ;  /* 0x000000010f067824 */ /* 0x001fc600030e0602 */
[----:B------:R-:W5:Y:S04]  /*80a0*/  LDL.LU R15, [R1+0x84] ;  /* 0x00008400010f7983 */ /* 0x000f680000300800 */
[----:B------:R0:W-:Y:S01]  /*80b0*/  STL [R1+0x12c4], R6 ;  /* 0x0012c40601007387 */ /* 0x0001e20000100800 */
[----:B--2---:R-:W-:-:S05]  /*80c0*/  IADD3 R3, P6, R40, R60, RZ ;  /* 0x0000003c28037210 */ /* 0x004fca0007fde0ff */
[----:B------:R1:W-:Y:S01]  /*80d0*/  STL [R1+0x1300], R3 ;  /* 0x0013000301007387 */ /* 0x0003e20000100800 */
[----:B0-----:R-:W-:Y:S01]  /*80e0*/  IMAD.X R6, R12, 0x1, R4, P5 ;  /* 0x000000010c067824 */ /* 0x001fe200028e0604 */
[----:B-1----:R-:W-:Y:S02]  /*80f0*/  IADD3 R3, P5, R40, R61, RZ ;  /* 0x0000003d28037210 */ /* 0x002fe40007fbe0ff */
[----:B------:R-:W2:Y:S04]  /*8100*/  LDL.LU R40, [R1+0x5c] ;  /* 0x00005c0001287983 */ /* 0x000ea80000300800 */
[----:B------:R0:W-:Y:S04]  /*8110*/  STL [R1+0x12cc], R6 ;  /* 0x0012cc0601007387 */ /* 0x0001e80000100800 */
[----:B------:R3:W-:Y:S01]  /*8120*/  STL [R1+0x1308], R3 ;  /* 0x0013080301007387 */ /* 0x0007e20000100800 */
[----:B0-----:R-:W-:-:S03]  /*8130*/  IMAD.X R6, R12, 0x1, R2, P4 ;  /* 0x000000010c067824 */ /* 0x001fc600020e0602 */
[----:B------:R-:W2:Y:S01]  /*8140*/  LDL.LU R12, [R1+0x90] ;  /* 0x00009000010c7983 */ /* 0x000ea20000300800 */
[----:B---3--:R-:W-:-:S03]  /*8150*/  IADD3 R3, P4, R41, R60, RZ ;  /* 0x0000003c29037210 */ /* 0x008fc60007f9e0ff */
[----:B------:R0:W-:Y:S04]  /*8160*/  STL [R1+0x12d4], R6 ;  /* 0x0012d40601007387 */ /* 0x0001e80000100800 */
[----:B------:R1:W-:Y:S01]  /*8170*/  STL [R1+0x1310], R3 ;  /* 0x0013100301007387 */ /* 0x0003e20000100800 */
[----:B0-----:R-:W-:Y:S01]  /*8180*/  IMAD.X R6, R9, 0x1, R4, P3 ;  /* 0x0000000109067824 */ /* 0x001fe200018e0604 */
[----:B-1----:R-:W-:Y:S02]  /*8190*/  IADD3 R3, P3, R41, R61, RZ ;  /* 0x0000003d29037210 */ /* 0x002fe40007f7e0ff */
[----:B------:R-:W3:Y:S04]  /*81a0*/  LDL.LU R41, [R1+0x60] ;  /* 0x0000600001297983 */ /* 0x000ee80000300800 */
[----:B------:R0:W-:Y:S04]  /*81b0*/  STL [R1+0x12dc], R6 ;  /* 0x0012dc0601007387 */ /* 0x0001e80000100800 */
[----:B------:R4:W-:Y:S01]  /*81c0*/  STL [R1+0x1318], R3 ;  /* 0x0013180301007387 */ /* 0x0009e20000100800 */
[----:B0-----:R-:W-:-:S03]  /*81d0*/  IMAD.X R6, R9, 0x1, R2, P2 ;  /* 0x0000000109067824 */ /* 0x001fc600010e0602 */
[----:B------:R-:W3:Y:S01]  /*81e0*/  LDL.LU R9, [R1+0x98] ;  /* 0x0000980001097983 */ /* 0x000ee20000300800 */
[----:B----4-:R-:W-:-:S03]  /*81f0*/  IADD3 R3, P2, R11, R60, RZ ;  /* 0x0000003c0b037210 */ /* 0x010fc60007f5e0ff */
[----:B------:R0:W-:Y:S04]  /*8200*/  STL [R1+0x12e4], R6 ;  /* 0x0012e40601007387 */ /* 0x0001e80000100800 */
[----:B------:R1:W-:Y:S01]  /*8210*/  STL [R1+0x1320], R3 ;  /* 0x0013200301007387 */ /* 0x0003e20000100800 */
[----:B------:R-:W-:Y:S01]  /*8220*/  IMAD.X R8, R7, 0x1, R4, P1 ;  /* 0x0000000107087824 */ /* 0x000fe200008e0604 */
[----:B0-----:R-:W-:Y:S01]  /*8230*/  IADD3 R6, P1, R11, R61, RZ ;  /* 0x0000003d0b067210 */ /* 0x001fe20007f3e0ff */
[----:B-1----:R-:W-:-:S03]  /*8240*/  IMAD.X R3, R7, 0x1, R2, P0 ;  /* 0x0000000107037824 */ /* 0x002fc600000e0602 */
[----:B------:R-:W-:Y:S04]  /*8250*/  STL [R1+0x12ec], R8 ;  /* 0x0012ec0801007387 */ /* 0x000fe80000100800 */
[----:B------:R-:W4:Y:S04]  /*8260*/  LDL.LU R11, [R1+0x68] ;  /* 0x00006800010b7983 */ /* 0x000f280000300800 */
[----:B------:R5:W-:Y:S04]  /*8270*/  STL [R1+0x1328], R6 ;  /* 0x0013280601007387 */ /* 0x000be80000100800 */
[----:B------:R0:W-:Y:S04]  /*8280*/  STL [R1+0x12f4], R3 ;  /* 0x0012f40301007387 */ /* 0x0001e80000100800 */
[----:B------:R-:W4:Y:S01]  /*8290*/  LDL.LU R7, [R1+0xa4] ;  /* 0x0000a40001077983 */ /* 0x000f220000300800 */
[----:B-----5:R-:W-:-:S05]  /*82a0*/  IADD3 R6, P0, R37, R60, RZ ;  /* 0x0000003c25067210 */ /* 0x020fca0007f1e0ff */
[----:B------:R1:W-:Y:S01]  /*82b0*/  STL [R1+0x1330], R6 ;  /* 0x0013300601007387 */ /* 0x0003e20000100800 */
[----:B0-----:R-:W-:Y:S01]  /*82c0*/  IMAD.X R3, R5, 0x1, R4, P6 ;  /* 0x0000000105037824 */ /* 0x001fe200030e0604 */
[----:B------:R-:W-:Y:S01]  /*82d0*/  IADD3 R8, P6, R37, R61, RZ ;  /* 0x0000003d25087210 */ /* 0x000fe20007fde0ff */
[----:B-1----:R-:W-:-:S03]  /*82e0*/  IMAD.X R6, R5, 0x1, R2, P5 ;  /* 0x0000000105067824 */ /* 0x002fc600028e0602 */
[----:B------:R0:W-:Y:S04]  /*82f0*/  STL [R1+0x12fc], R3 ;  /* 0x0012fc0301007387 */ /* 0x0001e80000100800 */
[----:B------:R-:W-:Y:S04]  /*8300*/  STL [R1+0x1338], R8 ;  /* 0x0013380801007387 */ /* 0x000fe80000100800 */
[----:B------:R-:W5:Y:S01]  /*8310*/  LDL.LU R5, [R1+0x6c] ;  /* 0x00006c0001057983 */ /* 0x000f620000300800 */
[----:B0-----:R-:W-:-:S03]  /*8320*/  IADD3 R3, P5, R18, R60, RZ ;  /* 0x0000003c12037210 */ /* 0x001fc60007fbe0ff */
[----:B------:R0:W-:Y:S04]  /*8330*/  STL [R1+0x1304], R6 ;  /* 0x0013040601007387 */ /* 0x0001e80000100800 */
[----:B------:R-:W5:Y:S04]  /*8340*/  LDL.LU R37, [R1+0xb0] ;  /* 0x0000b00001257983 */ /* 0x000f680000300800 */
[----:B------:R1:W-:Y:S01]  /*8350*/  STL [R1+0x1340], R3 ;  /* 0x0013400301007387 */ /* 0x0003e20000100800 */
[C---:B0-----:R-:W-:Y:S02]  /*8360*/  IMAD.X R6, R38.reuse, 0x1, R2, P3 ;  /* 0x0000000126067824 */ /* 0x041fe400018e0602 */
[----:B-1----:R-:W-:Y:S01]  /*8370*/  IMAD.X R3, R38, 0x1, R4, P4 ;  /* 0x0000000126037824 */ /* 0x002fe200020e0604 */
[----:B------:R-:W-:-:S04]  /*8380*/  IADD3 R8, P4, R18, R61, RZ ;  /* 0x0000003d12087210 */ /* 0x000fc80007f9e0ff */
        /* <DEDUP_REMOVED lines=12> */
[----:B------:R-:W5:Y:S04]  /*8450*/  LDL.LU R15, [R1+0x78] ;  /* 0x00007800010f7983 */ /* 0x000f680000300800 */
[----:B------:R-:W-:Y:S04]  /*8460*/  STL [R1+0x1324], R6 ;  /* 0x0013240601007387 */ /* 0x000fe80000100800 */
[----:B------:R-:W5:Y:S01]  /*8470*/  LDL.LU R35, [R1+0xc4] ;  /* 0x0000c40001237983 */ /* 0x000f620000300800 */
[----:B--2---:R-:W-:-:S05]  /*8480*/  IADD3 R3, P1, R40, R60, RZ ;  /* 0x0000003c28037210 */ /* 0x004fca0007f3e0ff */
[----:B------:R0:W-:Y:S02]  /*8490*/  STL [R1+0x1360], R3 ;  /* 0x0013600301007387 */ /* 0x0001e40000100800 */
[----:B0-----:R-:W-:Y:S01]  /*84a0*/  IMAD.X R3, R12, 0x1, R4, P0 ;  /* 0x000000010c037824 */ /* 0x001fe200000e0604 */
[----:B------:R-:W-:Y:S01]  /*84b0*/  IADD3 R8, P0, R40, R61, RZ ;  /* 0x0000003d28087210 */ /* 0x000fe20007f1e0ff */
[----:B------:R-:W-:-:S03]  /*84c0*/  IMAD.X R6, R12, 0x1, R2, P6 ;  /* 0x000000010c067824 */ /* 0x000fc600030e0602 */
[----:B------:R3:W-:Y:S04]  /*84d0*/  STL [R1+0x132c], R3 ;  /* 0x00132c0301007387 */ /* 0x0007e80000100800 */
[----:B------:R0:W-:Y:S04]  /*84e0*/  STL [R1+0x1368], R8 ;  /* 0x0013680801007387 */ /* 0x0001e80000100800 */
[----:B------:R-:W2:Y:S04]  /*84f0*/  LDL.LU R40, [R1+0x80] ;  /* 0x0000800001287983 */ /* 0x000ea80000300800 */
[----:B------:R1:W-:Y:S01]  /*8500*/  STL [R1+0x1334], R6 ;  /* 0x0013340601007387 */ /* 0x0003e20000100800 */
[----:B---3--:R-:W-:-:S03]  /*8510*/  IADD3 R3, P6, R41, R60, RZ ;  /* 0x0000003c29037210 */ /* 0x008fc60007fde0ff */
[----:B------:R-:W3:Y:S04]  /*8520*/  LDL.LU R12, [R1+0xd0] ;  /* 0x0000d000010c7983 */ /* 0x000ee80000300800 */
[----:B------:R1:W-:Y:S01]  /*8530*/  STL [R1+0x1370], R3 ;  /* 0x0013700301007387 */ /* 0x0003e20000100800 */
[----:B0-----:R-:W-:Y:S01]  /*8540*/  IMAD.X R8, R9, 0x1, R4, P5 ;  /* 0x0000000109087824 */ /* 0x001fe200028e0604 */
[----:B-1----:R-:W-:Y:S01]  /*8550*/  IADD3 R6, P5, R41, R61, RZ ;  /* 0x0000003d29067210 */ /* 0x002fe20007fbe0ff */
[----:B------:R-:W-:-:S03]  /*8560*/  IMAD.X R3, R9, 0x1, R2, P4 ;  /* 0x0000000109037824 */ /* 0x000fc600020e0602 */
[----:B------:R-:W-:Y:S04]  /*8570*/  STL [R1+0x133c], R8 ;  /* 0x00133c0801007387 */ /* 0x000fe80000100800 */
[----:B------:R-:W3:Y:S04]  /*8580*/  LDL.LU R21, [R1+0x88] ;  /* 0x0000880001157983 */ /* 0x000ee80000300800 */
[----:B------:R4:W-:Y:S04]  /*8590*/  STL [R1+0x1378], R6 ;  /* 0x0013780601007387 */ /* 0x0009e80000100800 */
[----:B------:R0:W-:Y:S04]  /*85a0*/  STL [R1+0x1344], R3 ;  /* 0x0013440301007387 */ /* 0x0001e80000100800 */
[----:B------:R-:W3:Y:S01]  /*85b0*/  LDL.LU R9, [R1+0xd8] ;  /* 0x0000d80001097983 */ /* 0x000ee20000300800 */
[----:B----4-:R-:W-:-:S05]  /*85c0*/  IADD3 R6, P4, R11, R60, RZ ;  /* 0x0000003c0b067210 */ /* 0x010fca0007f9e0ff */
[----:B------:R1:W-:Y:S04]  /*85d0*/  STL [R1+0x1380], R6 ;  /* 0x0013800601007387 */ /* 0x0003e80000100800 */
[----:B------:R-:W4:Y:S01]  /*85e0*/  LDL.LU R41, [R1+0x8c] ;  /* 0x00008c0001297983 */ /* 0x000f220000300800 */
[----:B0-----:R-:W-:Y:S01]  /*85f0*/  IMAD.X R3, R7, 0x1, R4, P3 ;  /* 0x0000000107037824 */ /* 0x001fe200018e0604 */
[----:B-1----:R-:W-:-:S04]  /*8600*/  IADD3 R6, P3, R11, R61, RZ ;  /* 0x0000003d0b067210 */ /* 0x002fc80007f7e0ff */
[----:B------:R0:W-:Y:S04]  /*8610*/  STL [R1+0x134c], R3 ;  /* 0x00134c0301007387 */ /* 0x0001e80000100800 */
[----:B------:R1:W-:Y:S04]  /*8620*/  STL [R1+0x1388], R6 ;  /* 0x0013880601007387 */ /* 0x0003e80000100800 */
[----:B------:R-:W4:Y:S01]  /*8630*/  LDL.LU R11, [R1+0xe0] ;  /* 0x0000e000010b7983 */ /* 0x000f220000300800 */
[----:B0-----:R-:W-:-:S05]  /*8640*/  IMAD.X R3, R7, 0x1, R2, P2 ;  /* 0x0000000107037824 */ /* 0x001fca00010e0602 */
[----:B------:R0:W-:Y:S01]  /*8650*/  STL [R1+0x1354], R3 ;  /* 0x0013540301007387 */ /* 0x0001e20000100800 */
[----:B-----5:R-:W-:-:S05]  /*8660*/  IADD3 R7, P2, R5, R60, RZ ;  /* 0x0000003c05077210 */ /* 0x020fca0007f5e0ff */
[----:B------:R5:W-:Y:S01]  /*8670*/  STL [R1+0x1390], R7 ;  /* 0x0013900701007387 */ /* 0x000be20000100800 */
[----:B-1----:R-:W-:Y:S01]  /*8680*/  IMAD.X R6, R37, 0x1, R4, P1 ;  /* 0x0000000125067824 */ /* 0x002fe200008e0604 */
[----:B0-----:R-:W-:Y:S02]  /*8690*/  IADD3 R3, P1, R5, R61, RZ ;  /* 0x0000003d05037210 */ /* 0x001fe40007f3e0ff */
[----:B-----5:R-:W5:Y:S04]  /*86a0*/  LDL.LU R7, [R1+0x94] ;  /* 0x0000940001077983 */ /* 0x020f680000300800 */
[----:B------:R-:W-:Y:S04]  /*86b0*/  STL [R1+0x135c], R6 ;  /* 0x00135c0601007387 */ /* 0x000fe80000100800 */
[----:B------:R-:W5:Y:S04]  /*86c0*/  LDL.LU R5, [R1+0xe4] ;  /* 0x0000e40001057983 */ /* 0x000f680000300800 */
[----:B------:R0:W-:Y:S02]  /*86d0*/  STL [R1+0x1398], R3 ;  /* 0x0013980301007387 */ /* 0x0001e40000100800 */
[----:B0-----:R-:W-:Y:S01]  /*86e0*/  IMAD.X R3, R37, 0x1, R2, P0 ;  /* 0x0000000125037824 */ /* 0x001fe200000e0602 */
[----:B------:R-:W-:-:S04]  /*86f0*/  IADD3 R8, P0, R18, R60, RZ ;  /* 0x0000003c12087210 */ /* 0x000fc80007f1e0ff */
[----:B------:R0:W-:Y:S01]  /*8700*/  STL [R1+0x1364], R3 ;  /* 0x0013640301007387 */ /* 0x0001e20000100800 */
[----:B------:R-:W-:-:S03]  /*8710*/  IMAD.X R6, R38, 0x1, R4, P6 ;  /* 0x0000000126067824 */ /* 0x000fc600030e0604 */
[----:B------:R-:W-:Y:S04]  /*8720*/  STL [R1+0x13a0], R8 ;  /* 0x0013a00801007387 */ /* 0x000fe80000100800 */
[----:B------:R-:W5:Y:S01]  /*8730*/  LDL.LU R37, [R1+0x9c] ;  /* 0x00009c0001257983 */ /* 0x000f620000300800 */
[----:B0-----:R-:W-:-:S03]  /*8740*/  IADD3 R3, P6, R18, R61, RZ ;  /* 0x0000003d12037210 */ /* 0x001fc60007fde0ff */
        /* <DEDUP_REMOVED lines=13> */
[----:B0-----:R-:W-:-:S05]  /*8820*/  IMAD.X R3, R35, 0x1, R2, P3 ;  /* 0x0000000123037824 */ /* 0x001fca00018e0602 */
[----:B------:R0:W-:Y:S01]  /*8830*/  STL [R1+0x1384], R3 ;  /* 0x0013840301007387 */ /* 0x0001e20000100800 */
[----:B--2---:R-:W-:-:S05]  /*8840*/  IADD3 R8, P3, R40, R60, RZ ;  /* 0x0000003c28087210 */ /* 0x004fca0007f7e0ff */
[----:B------:R-:W-:Y:S01]  /*8850*/  STL [R1+0x13c0], R8 ;  /* 0x0013c00801007387 */ /* 0x000fe20000100800 */
[----:B---3--:R-:W-:Y:S01]  /*8860*/  IMAD.X R6, R12, 0x1, R4, P2 ;  /* 0x000000010c067824 */ /* 0x008fe200010e0604 */
[----:B0-----:R-:W-:Y:S02]  /*8870*/  IADD3 R3, P2, R40, R61, RZ ;  /* 0x0000003d28037210 */ /* 0x001fe40007f5e0ff */
[----:B------:R-:W2:Y:S04]  /*8880*/  LDL.LU R40, [R1+0xa8] ;  /* 0x0000a80001287983 */ /* 0x000ea80000300800 */
[----:B------:R0:W-:Y:S04]  /*8890*/  STL [R1+0x138c], R6 ;  /* 0x00138c0601007387 */ /* 0x0001e80000100800 */
[----:B------:R1:W-:Y:S01]  /*88a0*/  STL [R1+0x13c8], R3 ;  /* 0x0013c80301007387 */ /* 0x0003e20000100800 */
[----:B0-----:R-:W-:-:S03]  /*88b0*/  IMAD.X R6, R12, 0x1, R2, P1 ;  /* 0x000000010c067824 */ /* 0x001fc600008e0602 */
[----:B------:R-:W3:Y:S04]  /*88c0*/  LDL.LU R12, [R1+0xf0] ;  /* 0x0000f000010c7983 */ /* 0x000ee80000300800 */
[----:B------:R0:W-:Y:S01]  /*88d0*/  STL [R1+0x1394], R6 ;  /* 0x0013940601007387 */ /* 0x0001e20000100800 */
[----:B-1----:R-:W-:-:S05]  /*88e0*/  IADD3 R3, P1, R21, R60, RZ ;  /* 0x0000003c15037210 */ /* 0x002fca0007f3e0ff */
[----:B------:R1:W-:Y:S01]  /*88f0*/  STL [R1+0x13d0], R3 ;  /* 0x0013d00301007387 */ /* 0x0003e20000100800 */
[----:B0-----:R-:W-:Y:S01]  /*8900*/  IMAD.X R6, R9, 0x1, R4, P0 ;  /* 0x0000000109067824 */ /* 0x001fe200000e0604 */
[----:B------:R-:W-:Y:S01]  /*8910*/  IADD3 R8, P0, R21, R61, RZ ;  /* 0x0000003d15087210 */ /* 0x000fe20007f1e0ff */
[----:B-1----:R-:W-:-:S03]  /*8920*/  IMAD.X R3, R9, 0x1, R2, P6 ;  /* 0x0000000109037824 */ /* 0x002fc600030e0602 */
[----:B------:R4:W-:Y:S04]  /*8930*/  STL [R1+0x139c], R6 ;  /* 0x00139c0601007387 */ /* 0x0009e80000100800 */
[----:B------:R-:W-:Y:S04]  /*8940*/  STL [R1+0x13d8], R8 ;  /* 0x0013d80801007387 */ /* 0x000fe80000100800 */
[----:B------:R-:W3:Y:S01]  /*8950*/  LDL.LU R9, [R1+0xac] ;  /* 0x0000ac0001097983 */ /* 0x000ee20000300800 */
[----:B----4-:R-:W-:-:S03]  /*8960*/  IADD3 R6, P6, R41, R60, RZ ;  /* 0x0000003c29067210 */ /* 0x010fc60007fde0ff */
[----:B------:R0:W-:Y:S04]  /*8970*/  STL [R1+0x13a4], R3 ;  /* 0x0013a40301007387 */ /* 0x0001e80000100800 */
[----:B------:R1:W-:Y:S01]  /*8980*/  STL [R1+0x13e0], R6 ;  /* 0x0013e00601007387 */ /* 0x0003e20000100800 */
[----:B0-----:R-:W-:Y:S01]  /*8990*/  IMAD.X R3, R11, 0x1, R4, P5 ;  /* 0x000000010b037824 */ /* 0x001fe200028e0604 */
[----:B-1----:R-:W-:Y:S02]  /*89a0*/  IADD3 R6, P5, R41, R61, RZ ;  /* 0x0000003d29067210 */ /* 0x002fe40007fbe0ff */
[----:B------:R-:W4:Y:S04]  /*89b0*/  LDL.LU R41, [R1+0xf4] ;  /* 0x0000f40001297983 */ /* 0x000f280000300800 */
[----:B------:R0:W-:Y:S04]  /*89c0*/  STL [R1+0x13ac], R3 ;  /* 0x0013ac0301007387 */ /* 0x0001e80000100800 */
[----:B------:R1:W-:Y:S01]  /*89d0*/  STL [R1+0x13e8], R6 ;  /* 0x0013e80601007387 */ /* 0x0003e20000100800 */
[----:B0-----:R-:W-:-:S05]  /*89e0*/  IMAD.X R3, R11, 0x1, R2, P4 ;  /* 0x000000010b037824 */ /* 0x001fca00020e0602 */
[----:B------:R0:W-:Y:S01]  /*89f0*/  STL [R1+0x13b4], R3 ;  /* 0x0013b40301007387 */ /* 0x0001e20000100800 */
[----:B-----5:R-:W-:-:S05]  /*8a00*/  IADD3 R8, P4, R7, R60, RZ ;  /* 0x0000003c07087210 */ /* 0x020fca0007f9e0ff */
[----:B------:R-:W-:Y:S01]  /*8a10*/  STL [R1+0x13f0], R8 ;  /* 0x0013f00801007387 */ /* 0x000fe20000100800 */
[----:B-1----:R-:W-:Y:S01]  /*8a20*/  IMAD.X R6, R5, 0x1, R4, P3 ;  /* 0x0000000105067824 */ /* 0x002fe200018e0604 */
[----:B0-----:R-:W-:Y:S02]  /*8a30*/  IADD3 R3, P3, R7, R61, RZ ;  /* 0x0000003d07037210 */ /* 0x001fe40007f7e0ff */
[----:B------:R-:W5:Y:S01]  /*8a40*/  LDL.LU R11, [R1+0xb4] ;  /* 0x0000b400010b7983 */ /* 0x000f620000300800 */
[----:B------:R-:W-:-:S03]  /*8a50*/  IMAD.X R5, R5, 0x1, R2, P2 ;  /* 0x0000000105057824 */ /* 0x000fc600010e0602 */
[----:B------:R0:W-:Y:S04]  /*8a60*/  STL [R1+0x13bc], R6 ;  /* 0x0013bc0601007387 */ /* 0x0001e80000100800 */
[----:B------:R-:W5:Y:S04]  /*8a70*/  LDL.LU R7, [R1+0xf8] ;  /* 0x0000f80001077983 */ /* 0x000f680000300800 */
[----:B------:R-:W-:Y:S04]  /*8a80*/  STL [R1+0x13f8], R3 ;  /* 0x0013f80301007387 */ /* 0x000fe80000100800 */
[----:B------:R1:W-:Y:S01]  /*8a90*/  STL [R1+0x13c4], R5 ;  /* 0x0013c40501007387 */ /* 0x0003e20000100800 */
[----:B0-----:R-:W-:-:S03]  /*8aa0*/  IADD3 R6, P2, R37, R60, RZ ;  /* 0x0000003c25067210 */ /* 0x001fc60007f5e0ff */
[----:B-1----:R-:W5:Y:S04]  /*8ab0*/  LDL.LU R5, [R1+0xb8] ;  /* 0x0000b80001057983 */ /* 0x002f680000300800 */
[----:B------:R0:W-:Y:S01]  /*8ac0*/  STL [R1+0x1400], R6 ;  /* 0x0014000601007387 */ /* 0x0001e20000100800 */
[----:B------:R-:W-:-:S03]  /*8ad0*/  IMAD.X R3, R18, 0x1, R4, P1 ;  /* 0x0000000112037824 */ /* 0x000fc600008e0604 */
[----:B------:R-:W5:Y:S04]  /*8ae0*/  LDL.LU R34, [R1+0xfc] ;  /* 0x0000fc0001227983 */ /* 0x000f680000300800 */
[----:B------:R1:W-:Y:S01]  /*8af0*/  STL [R1+0x13cc], R3 ;  /* 0x0013cc0301007387 */ /* 0x0003e20000100800 */
[----:B0-----:R-:W-:-:S05]  /*8b00*/  IADD3 R6, P1, R37, R61, RZ ;  /* 0x0000003d25067210 */ /* 0x001fca0007f3e0ff */
[----:B------:R0:W-:Y:S01]  /*8b10*/  STL [R1+0x1408], R6 ;  /* 0x0014080601007387 */ /* 0x0001e20000100800 */
[----:B-1----:R-:W-:-:S05]  /*8b20*/  IMAD.X R3, R18, 0x1, R2, P0 ;  /* 0x0000000112037824 */ /* 0x002fca00000e0602 */
[----:B------:R1:W-:Y:S01]  /*8b30*/  STL [R1+0x13d4], R3 ;  /* 0x0013d40301007387 */ /* 0x0003e20000100800 */
[----:B------:R-:W-:-:S05]  /*8b40*/  IADD3 R8, P0, R38, R60, RZ ;  /* 0x0000003c26087210 */ /* 0x000fca0007f1e0ff */
[----:B------:R-:W-:Y:S01]  /*8b50*/  STL [R1+0x1410], R8 ;  /* 0x0014100801007387 */ /* 0x000fe20000100800 */
[----:B0-----:R-:W-:-:S03]  /*8b60*/  IMAD.X R6, R15, 0x1, R4, P6 ;  /* 0x000000010f067824 */ /* 0x001fc600030e0604 */
[----:B------:R-:W5:Y:S01]  /*8b70*/  LDL.LU R22, [R1+0xc0] ;  /* 0x0000c00001167983 */ /* 0x000f620000300800 */
[----:B-1----:R-:W-:-:S03]  /*8b80*/  IADD3 R3, P6, R38, R61, RZ ;  /* 0x0000003d26037210 */ /* 0x002fc60007fde0ff */
[----:B------:R0:W-:Y:S04]  /*8b90*/  STL [R1+0x13dc], R6 ;  /* 0x0013dc0601007387 */ /* 0x0001e80000100800 */
[----:B------:R-:W5:Y:S01]  /*8ba0*/  LDL.LU R35, [R1+0x100] ;  /* 0x0001000001237983 */ /* 0x000f620000300800 */
[----:B0-----:R-:W-:-:S03]  /*8bb0*/  IMAD.X R6, R15, 0x1, R2, P5 ;  /* 0x000000010f067824 */ /* 0x001fc600028e0602 */
[----:B------:R2:W-:Y:S04]  /*8bc0*/  STL [R1+0x1418], R3 ;  /* 0x0014180301007387 */ /* 0x0005e80000100800 */
[----:B------:R-:W5:Y:S04]  /*8bd0*/  LDL.LU R21, [R1+0xc8] ;  /* 0x0000c80001157983 */ /* 0x000f680000300800 */
[----:B------:R3:W-:Y:S04]  /*8be0*/  STL [R1+0x13e4], R6 ;  /* 0x0013e40601007387 */ /* 0x0007e80000100800 */
[----:B------:R-:W5:Y:S01]  /*8bf0*/  LDL.LU R37, [R1+0x104] ;  /* 0x0001040001257983 */ /* 0x000f620000300800 */
[----:B--2---:R-:W-:-:S05]  /*8c00*/  IADD3 R3, P5, R40, R60, RZ ;  /* 0x0000003c28037210 */ /* 0x004fca0007fbe0ff */
[----:B------:R0:W-:Y:S04]  /*8c10*/  STL [R1+0x1420], R3 ;  /* 0x0014200301007387 */ /* 0x0001e80000100800 */
[----:B------:R-:W2:Y:S01]  /*8c20*/  LDL.LU R18, [R1+0xcc] ;  /* 0x0000cc0001127983 */ /* 0x000ea20000300800 */
[----:B---3--:R-:W-:Y:S01]  /*8c30*/  IMAD.X R6, R12, 0x1, R4, P4 ;  /* 0x000000010c067824 */ /* 0x008fe200020e0604 */
[----:B0-----:R-:W-:-:S04]  /*8c40*/  IADD3 R3, P4, R40, R61, RZ ;  /* 0x0000003d28037210 */ /* 0x001fc80007f9e0ff */
[----:B------:R0:W-:Y:S04]  /*8c50*/  STL [R1+0x13ec], R6 ;  /* 0x0013ec0601007387 */ /* 0x0001e80000100800 */
[----:B------:R-:W3:Y:S01]  /*8c60*/  LDL.LU R38, [R1+0x108] ;  /* 0x0001080001267983 */ /* 0x000ee20000300800 */
[----:B0-----:R-:W-:-:S03]  /*8c70*/  IMAD.X R6, R12, 0x1, R2, P3 ;  /* 0x000000010c067824 */ /* 0x001fc600018e0602 */
[----:B------:R0:W-:Y:S04]  /*8c80*/  STL [R1+0x1428], R3 ;  /* 0x0014280301007387 */ /* 0x0001e80000100800 */
[----:B------:R-:W3:Y:S04]  /*8c90*/  LDL.LU R15, [R1+0xd4] ;  /* 0x0000d400010f7983 */ /* 0x000ee80000300800 */
[----:B------:R4:W-:Y:S04]  /*8ca0*/  STL [R1+0x13f4], R6 ;  /* 0x0013f40601007387 */ /* 0x0009e80000100800 */
[----:B------:R-:W3:Y:S01]  /*8cb0*/  LDL.LU R40, [R1+0x10c] ;  /* 0x00010c0001287983 */ /* 0x000ee20000300800 */
[----:B0-----:R-:W-:-:S05]  /*8cc0*/  IADD3 R3, P3, R9, R60, RZ ;  /* 0x0000003c09037210 */ /* 0x001fca0007f7e0ff */
[----:B------:R0:W-:Y:S04]  /*8cd0*/  STL [R1+0x1430], R3 ;  /* 0x0014300301007387 */ /* 0x0001e80000100800 */
[----:B------:R-:W3:Y:S01]  /*8ce0*/  LDL.LU R12, [R1+0xdc] ;  /* 0x0000dc00010c7983 */ /* 0x000ee20000300800 */
[----:B----4-:R-:W-:Y:S01]  /*8cf0*/  IMAD.X R6, R41, 0x1, R4, P2 ;  /* 0x0000000129067824 */ /* 0x010fe200010e0604 */
[----:B0-----:R-:W-:-:S04]  /*8d00*/  IADD3 R3, P2, R9, R61, RZ ;  /* 0x0000003d09037210 */ /* 0x001fc80007f5e0ff */
[----:B------:R0:W-:Y:S04]  /*8d10*/  STL [R1+0x13fc], R6 ;  /* 0x0013fc0601007387 */ /* 0x0001e80000100800 */
[----:B------:R-:W4:Y:S04]  /*8d20*/  LDL.LU R9, [R1+0x110] ;  /* 0x0001100001097983 */ /* 0x000f280000300800 */
[----:B------:R5:W-:Y:S01]  /*8d30*/  STL [R1+0x1438], R3 ;  /* 0x0014380301007387 */ /* 0x000be20000100800 */
[----:B0-----:R-:W-:-:S05]  /*8d40*/  IMAD.X R6, R41, 0x1, R2, P1 ;  /* 0x0000000129067824 */ /* 0x001fca00008e0602 */
[----:B------:R0:W-:Y:S01]  /*8d50*/  STL [R1+0x1404], R6 ;  /* 0x0014040601007387 */ /* 0x0001e20000100800 */
[----:B-----5:R-:W-:-:S05]  /*8d60*/  IADD3 R3, P1, R11, R60, RZ ;  /* 0x0000003c0b037210 */ /* 0x020fca0007f3e0ff */
[----:B------:R1:W-:Y:S01]  /*8d70*/  STL [R1+0x1440], R3 ;  /* 0x0014400301007387 */ /* 0x0003e20000100800 */
[----:B------:R-:W-:Y:S01]  /*8d80*/  IMAD.X R8, R7, 0x1, R4, P0 ;  /* 0x0000000107087824 */ /* 0x000fe200000e0604 */
[----:B0-----:R-:W-:-:S04]  /*8d90*/  IADD3 R6, P0, R11, R61, RZ ;  /* 0x0000003d0b067210 */ /* 0x001fc80007f1e0ff */
[----:B------:R0:W-:Y:S01]  /*8da0*/  STL [R1+0x140c], R8 ;  /* 0x00140c0801007387 */ /* 0x0001e20000100800 */
[----:B-1----:R-:W-:-:S03]  /*8db0*/  IMAD.X R3, R7, 0x1, R2, P6 ;  /* 0x0000000107037824 */ /* 0x002fc600030e0602 */
[----:B------:R-:W5:Y:S04]  /*8dc0*/  LDL.LU R7, [R1+0x118] ;  /* 0x0001180001077983 */ /* 0x000f680000300800 */
[----:B------:R1:W-:Y:S01]  /*8dd0*/  STL [R1+0x1448], R6 ;  /* 0x0014480601007387 */ /* 0x0003e20000100800 */
[----:B0-----:R-:W-:-:S03]  /*8de0*/  IADD3 R8, P6, R5, R60, RZ ;  /* 0x0000003c05087210 */ /* 0x001fc60007fde0ff */
[----:B------:R0:W-:Y:S04]  /*8df0*/  STL [R1+0x1414], R3 ;  /* 0x0014140301007387 */ /* 0x0001e80000100800 */
[----:B------:R0:W-:Y:S01]  /*8e00*/  STL [R1+0x1450], R8 ;  /* 0x0014500801007387 */ /* 0x0001e20000100800 */
[----:B-1----:R-:W-:-:S03]  /*8e10*/  IMAD.X R6, R34, 0x1, R4, P5 ;  /* 0x0000000122067824 */ /* 0x002fc600028e0604 */
[----:B------:R-:W5:Y:S01]  /*8e20*/  LDL.LU R41, [R1+0x11c] ;  /* 0x00011c0001297983 */ /* 0x000f620000300800 */
[----:B0-----:R-:W-:-:S03]  /*8e30*/  IADD3 R3, P5, R5, R61, RZ ;  /* 0x0000003d05037210 */ /* 0x001fc60007fbe0ff */
[----:B------:R0:W-:Y:S01]  /*8e40*/  STL [R1+0x141c], R6 ;  /* 0x00141c0601007387 */ /* 0x0001e20000100800 */
[----:B------:R-:W-:-:S03]  /*8e50*/  IMAD.X R8, R34, 0x1, R2, P4 ;  /* 0x0000000122087824 */ /* 0x000fc600020e0602 */
[----:B------:R-:W5:Y:S04]  /*8e60*/  LDL.LU R11, [R1+0x120] ;  /* 0x00012000010b7983 */ /* 0x000f680000300800 */
[----:B------:R1:W-:Y:S04]  /*8e70*/  STL [R1+0x1458], R3 ;  /* 0x0014580301007387 */ /* 0x0003e80000100800 */
[----:B------:R-:W5:Y:S04]  /*8e80*/  LDL.LU R5, [R1+0x124] ;  /* 0x0001240001057983 */ /* 0x000f680000300800 */
[----:B------:R1:W-:Y:S01]  /*8e90*/  STL [R1+0x1424], R8 ;  /* 0x0014240801007387 */ /* 0x0003e20000100800 */
[C---:B0-----:R-:W-:Y:S01]  /*8ea0*/  IADD3 R6, P4, R22.reuse, R60, RZ ;  /* 0x0000003c16067210 */ /* 0x041fe20007f9e0ff */
[----:B-1----:R-:W-:Y:S01]  /*8eb0*/  IMAD.X R3, R35, 0x1, R4, P3 ;  /* 0x0000000123037824 */ /* 0x002fe200018e0604 */
[----:B------:R-:W-:-:S03]  /*8ec0*/  IADD3 R8, P3, R22, R61, RZ ;  /* 0x0000003d16087210 */ /* 0x000fc60007f7e0ff */
[----:B------:R0:W-:Y:S04]  /*8ed0*/  STL [R1+0x1460], R6 ;  /* 0x0014600601007387 */ /* 0x0001e80000100800 */
[----:B------:R1:W-:Y:S04]  /*8ee0*/  STL [R1+0x142c], R3 ;  /* 0x00142c0301007387 */ /* 0x0003e80000100800 */
[----:B------:R1:W-:Y:S01]  /*8ef0*/  STL [R1+0x1468], R8 ;  /* 0x0014680801007387 */ /* 0x0003e20000100800 */
[----:B0-----:R-:W-:Y:S01]  /*8f00*/  IMAD.X R6, R35, 0x1, R2, P2 ;  /* 0x0000000123067824 */ /* 0x001fe200010e0602 */
[----:B-1----:R-:W-:-:S04]  /*8f10*/  IADD3 R3, P2, R21, R60, RZ ;  /* 0x0000003c15037210 */ /* 0x002fc80007f5e0ff */
[----:B------:R0:W-:Y:S01]  /*8f20*/  STL [R1+0x1434], R6 ;  /* 0x0014340601007387 */ /* 0x0001e20000100800 */
[----:B------:R-:W-:-:S03]  /*8f30*/  IMAD.X R8, R37, 0x1, R4, P1 ;  /* 0x0000000125087824 */ /* 0x000fc600008e0604 */
[----:B------:R1:W-:Y:S04]  /*8f40*/  STL [R1+0x146c], R3 ;  /* 0x00146c0301007387 */ /* 0x0003e80000100800 */
[----:B------:R2:W-:Y:S01]  /*8f50*/  STL [R1+0x143c], R8 ;  /* 0x00143c0801007387 */ /* 0x0005e20000100800 */
[----:B0-----:R-:W-:Y:S01]  /*8f60*/  IADD3 R6, P1, R21, R61, RZ ;  /* 0x0000003d15067210 */ /* 0x001fe20007f3e0ff */
[----:B-1----:R-:W-:-:S04]  /*8f70*/  IMAD.X R3, R37, 0x1, R2, P0 ;  /* 0x0000000125037824 */ /* 0x002fc800000e0602 */
[----:B------:R3:W-:Y:S04]  /*8f80*/  STL [R1+0x1470], R6 ;  /* 0x0014700601007387 */ /* 0x0007e80000100800 */
[----:B------:R0:W-:Y:S01]  /*8f90*/  STL [R1+0x1444], R3 ;  /* 0x0014440301007387 */ /* 0x0001e20000100800 */
[----:B--2---:R-:W-:-:S05]  /*8fa0*/  IADD3 R8, P0, R18, R60, RZ ;  /* 0x0000003c12087210 */ /* 0x004fca0007f1e0ff */
[----:B------:R1:W-:Y:S01]  /*8fb0*/  STL [R1+0x1474], R8 ;  /* 0x0014740801007387 */ /* 0x0003e20000100800 */
[----:B---3--:R-:W-:Y:S01]  /*8fc0*/  IMAD.X R6, R38, 0x1, R4, P6 ;  /* 0x0000000126067824 */ /* 0x008fe200030e0604 */
[----:B0-----:R-:W-:Y:S01]  /*8fd0*/  IADD3 R3, P6, R18, R61, RZ ;  /* 0x0000003d12037210 */ /* 0x001fe20007fde0ff */
[----:B-1----:R-:W-:-:S03]  /*8fe0*/  IMAD.X R8, R38, 0x1, R2, P5 ;  /* 0x0000000126087824 */ /* 0x002fc600028e0602 */
[----:B------:R0:W-:Y:S04]  /*8ff0*/  STL [R1+0x144c], R6 ;  /* 0x00144c0601007387 */ /* 0x0001e80000100800 */
        /* <DEDUP_REMOVED lines=10> */
[----:B------:R0:W-:Y:S04]  /*90a0*/  STL [R1+0x1464], R6 ;  /* 0x0014640601007387 */ /* 0x0001e80000100800 */
[----:B------:R-:W-:Y:S01]  /*90b0*/  STL [R1+0x11c8], R3 ;  /* 0x0011c80301007387 */ /* 0x000fe20000100800 */
[----:B----4-:R-:W-:Y:S01]  /*90c0*/  IMAD.X R8, R9, 0x1, R4, P2 ;  /* 0x0000000109087824 */ /* 0x010fe200010e0604 */
[----:B0-----:R-:W-:-:S04]  /*90d0*/  IADD3 R6, P2, R12, R61, RZ ;  /* 0x0000003d0c067210 */ /* 0x001fc80007f5e0ff */
[----:B------:R0:W-:Y:S04]  /*90e0*/  STL [R1+0x11c4], R8 ;  /* 0x0011c40801007387 */ /* 0x0001e80000100800 */
[----:B------:R1:W-:Y:S01]  /*90f0*/  STL [R1+0x11c0], R6 ;  /* 0x0011c00601007387 */ /* 0x0003e20000100800 */
[--C-:B0-----:R-:W-:Y:S02]  /*9100*/  IMAD.X R8, R9, 0x1, R2.reuse, P1 ;  /* 0x0000000109087824 */ /* 0x101fe400008e0602 */
[C---:B------:R-:W-:Y:S02]  /*9110*/  IMAD.X R9, R0.reuse, 0x1, R2, P6 ;  /* 0x0000000100097824 */ /* 0x040fe400030e0602 */
[----:B-1----:R-:W-:Y:S01]  /*9120*/  IMAD.X R6, R0, 0x1, R4, P0 ;  /* 0x0000000100067824 */ /* 0x002fe200000e0604 */
[----:B------:R5:W-:Y:S04]  /*9130*/  STL [R1+0x11ac], R8 ;  /* 0x0011ac0801007387 */ /* 0x000be80000100800 */
[----:B------:R-:W2:Y:S01]  /*9140*/  LDL.LU R0, [R1+0x16d8] ;  /* 0x0016d80001007983 */ /* 0x000ea20000300800 */
[----:B------:R-:W-:-:S03]  /*9150*/  SHF.R.S32.HI R3, RZ, 0x1f, R12 ;  /* 0x0000001fff037819 */ /* 0x000fc6000001140c */
[----:B------:R0:W-:Y:S04]  /*9160*/  STL [R1+0x11b0], R6 ;  /* 0x0011b00601007387 */ /* 0x0001e80000100800 */
[----:B------:R-:W-:Y:S01]  /*9170*/  STL [R1+0x11b4], R9 ;  /* 0x0011b40901007387 */ /* 0x000fe20000100800 */
[C---:B-----5:R-:W-:Y:S02]  /*9180*/  IMAD.X R8, R7.reuse, 0x1, R4, P5 ;  /* 0x0000000107087824 */ /* 0x060fe400028e0604 */
[----:B0-----:R-:W-:Y:S02]  /*9190*/  IMAD.X R6, R7, 0x1, R2, P4 ;  /* 0x0000000107067824 */ /* 0x001fe400020e0602 */
[C---:B------:R-:W-:Y:S01]  /*91a0*/  IMAD.X R4, R3.reuse, 0x1, R4, P3 ;  /* 0x0000000103047824 */ /* 0x040fe200018e0604 */
[----:B------:R-:W-:Y:S01]  /*91b0*/  STL [R1+0x11b8], R8 ;  /* 0x0011b80801007387 */ /* 0x000fe20000100800 */
[----:B------:R-:W-:-:S03]  /*91c0*/  IMAD.X R2, R3, 0x1, R2, P2 ;  /* 0x0000000103027824 */ /* 0x000fc600010e0602 */
[----:B------:R0:W-:Y:S04]  /*91d0*/  STL [R1+0x11bc], R6 ;  /* 0x0011bc0601007387 */ /* 0x0001e80000100800 */
[----:B------:R-:W-:Y:S01]  /*91e0*/  STL [R1+0x11a8], R4 ;  /* 0x0011a80401007387 */ /* 0x000fe20000100800 */
[----:B0-----:R-:W-:-:S03]  /*91f0*/  IADD3 R6, P0, R41, UR6, RZ ;  /* 0x0000000629067c10 */ /* 0x001fc6000ff1e0ff */
[----:B------:R0:W-:Y:S01]  /*9200*/  STL [R1+0x9c4], R2 ;  /* 0x0009c40201007387 */ /* 0x0001e20000100800 */
[----:B------:R-:W-:-:S03]  /*9210*/  IADD3 R7, P1, R11, UR6, RZ ;  /* 0x000000060b077c10 */ /* 0x000fc6000ff3e0ff */
[----:B------:R-:W-:Y:S01]  /*9220*/  STL [R1+0x78c], R6 ;  /* 0x00078c0601007387 */ /* 0x000fe20000100800 */
[----:B0-----:R-:W-:Y:S02]  /*9230*/  LEA.HI.X.SX32 R2, R41, UR7, 0x1, P0 ;  /* 0x0000000729027c11 */ /* 0x001fe400080f0eff */
[----:B------:R-:W-:Y:S01]  /*9240*/  IADD3 R8, P2, R5, UR6, RZ ;  /* 0x0000000605087c10 */ /* 0x000fe2000ff5e0ff */
[----:B------:R-:W-:Y:S01]  /*9250*/  STL [R1+0x794], R7 ;  /* 0x0007940701007387 */ /* 0x000fe20000100800 */
[----:B------:R-:W-:Y:S01]  /*9260*/  LEA.HI.X.SX32 R3, R11, UR7, 0x1, P1 ;  /* 0x000000070b037c11 */ /* 0x000fe200088f0eff */
[----:B------:R-:W0:Y:S01]  /*9270*/  LDC R41, c[0x0][0x230] ;  /* 0x00008c00ff297b82 */ /* 0x000e220000000800 */
[----:B------:R-:W-:Y:S01]  /*9280*/  LEA.HI.X.SX32 R4, R5, UR7, 0x1, P2 ;  /* 0x0000000705047c11 */ /* 0x000fe200090f0eff */
[----:B------:R-:W-:Y:S01]  /*9290*/  STL [R1+0x79c], R8 ;  /* 0x00079c0801007387 */ /* 0x000fe20000100800 */
[----:B--2---:R-:W-:Y:S02]  /*92a0*/  IADD3 R9, P3, R0, UR6, RZ ;  /* 0x0000000600097c10 */ /* 0x004fe4000ff7e0ff */
[----:B------:R-:W-:Y:S01]  /*92b0*/  IADD3 R12, P1, R8, UR49, RZ ;  /* 0x00000031080c7c10 */ /* 0x000fe2000ff3e0ff */
[----:B0-----:R-:W-:Y:S01]  /*92c0*/  VIADD R41, R41, 0x3f ;  /* 0x0000003f29297836 */ /* 0x001fe20000000000 */
[----:B------:R-:W-:Y:S01]  /*92d0*/  LEA.HI.X.SX32 R5, R0, UR7, 0x1, P3 ;  /* 0x0000000700057c11 */ /* 0x000fe200098f0eff */
[----:B------:R-:W-:Y:S01]  /*92e0*/  STL [R1+0x7a4], R9 ;  /* 0x0007a40901007387 */ /* 0x000fe20000100800 */
[----:B------:R-:W-:Y:S01]  /*92f0*/  IADD3 R11, P0, R9, UR49, RZ ;  /* 0x00000031090b7c10 */ /* 0x000fe2000ff1e0ff */
[----:B------:R-:W-:-:S02]  /*9300*/  UIMAD UR5, UR5, 0xe, URZ ;  /* 0x0000000e050578a4 */ /* 0x000fc4000f8e023f */
[----:B------:R-:W2:Y:S01]  /*9310*/  LDL.LU R0, [R1+0x16d4] ;  /* 0x0016d40001007983 */ /* 0x000ea20000300800 */
[----:B------:R-:W-:Y:S01]  /*9320*/  IADD3 R10, P2, R7, UR49, RZ ;  /* 0x00000031070a7c10 */ /* 0x000fe2000ff5e0ff */
[----:B------:R-:W-:Y:S01]  /*9330*/  ULDC UR6, c[0x0][0x238] ;  /* 0x00008e0000067ab9 */ /* 0x000fe20000000800 */
[----:B------:R-:W-:Y:S01]  /*9340*/  ULDC UR7, c[0x0][0x238] ;  /* 0x00008e0000077ab9 */ /* 0x000fe20000000800 */
[----:B------:R-:W-:Y:S04]  /*9350*/  STL [R1+0x788], R2 ;  /* 0x0007880201007387 */ /* 0x000fe80000100800 */
[----:B------:R-:W-:Y:S04]  /*9360*/  STL [R1+0x790], R3 ;  /* 0x0007900301007387 */ /* 0x000fe80000100800 */
[----:B------:R-:W-:Y:S04]  /*9370*/  STL [R1+0x798], R4 ;  /* 0x0007980401007387 */ /* 0x000fe80000100800 */
[----:B------:R-:W-:Y:S04]  /*9380*/  STL [R1+0x7a0], R5 ;  /* 0x0007a00501007387 */ /* 0x000fe80000100800 */
        /* <DEDUP_REMOVED lines=227> */
[----:B------:R0:W-:Y:S04]  /*a1c0*/  STL [R1+0x9cc], R11 ;  /* 0x0009cc0b01007387 */ /* 0x0001e80000100800 */
[----:B------:R1:W-:Y:S04]  /*a1d0*/  STL [R1+0x9d4], R12 ;  /* 0x0009d40c01007387 */ /* 0x0003e80000100800 */
[----:B------:R3:W-:Y:S01]  /*a1e0*/  STL [R1+0x9dc], R10 ;  /* 0x0009dc0a01007387 */ /* 0x0007e20000100800 */
[----:B0-----:R-:W-:-:S02]  /*a1f0*/  IADD3 R11, P3, R6, UR49, RZ ;  /* 0x00000031060b7c10 */ /* 0x001fc4000ff7e0ff */
[----:B-1----:R-:W-:-:S03]  /*a200*/  IADD3.X R12, R4, UR38, RZ, P1, !PT ;  /* 0x00000026040c7c10 */ /* 0x002fc60008ffe4ff */
[----:B------:R0:W-:Y:S01]  /*a210*/  STL [R1+0x9e4], R11 ;  /* 0x0009e40b01007387 */ /* 0x0001e20000100800 */
[----:B---3--:R-:W-:-:S05]  /*a220*/  IADD3.X R10, R5, UR38, RZ, P0, !PT ;  /* 0x00000026050a7c10 */ /* 0x008fca00087fe4ff */
[----:B------:R1:W-:Y:S01]  /*a230*/  STL [R1+0x9c8], R10 ;  /* 0x0009c80a01007387 */ /* 0x0003e20000100800 */
[----:B0-----:R-:W-:-:S03]  /*a240*/  IADD3.X R11, R3, UR38, RZ, P2, !PT ;  /* 0x00000026030b7c10 */ /* 0x001fc600097fe4ff */
[----:B------:R0:W-:Y:S01]  /*a250*/  STL [R1+0x9d0], R12 ;  /* 0x0009d00c01007387 */ /* 0x0001e20000100800 */
[----:B-1----:R-:W-:-:S03]  /*a260*/  IADD3.X R10, R2, UR38, RZ, P3, !PT ;  /* 0x00000026020a7c10 */ /* 0x002fc60009ffe4ff */
[----:B------:R1:W-:Y:S01]  /*a270*/  STL [R1+0x9d8], R11 ;  /* 0x0009d80b01007387 */ /* 0x0003e20000100800 */
[----:B------:R-:W-:Y:S02]  /*a280*/  USHF.R.S32.HI UR38, URZ, 0x1f, UR50 ;  /* 0x0000001f3f267899 */ /* 0x000fe40008011432 */
[----:B0-----:R-:W-:Y:S01]  /*a290*/  IADD3 R12, P1, R8, UR50, RZ ;  /* 0x00000032080c7c10 */ /* 0x001fe2000ff3e0ff */
[----:B------:R0:W-:Y:S01]  /*a2a0*/  STL [R1+0x9e0], R10 ;  /* 0x0009e00a01007387 */ /* 0x0001e20000100800 */
[----:B-1----:R-:W-:Y:S02]  /*a2b0*/  IADD3 R11, P0, R9, UR50, RZ ;  /* 0x00000032090b7c10 */ /* 0x002fe4000ff1e0ff */
[----:B0-----:R-:W-:-:S03]  /*a2c0*/  IADD3 R10, P2, R7, UR50, RZ ;  /* 0x00000032070a7c10 */ /* 0x001fc6000ff5e0ff */
[----:B------:R0:W-:Y:S04]  /*a2d0*/  STL [R1+0x9ec], R11 ;  /* 0x0009ec0b01007387 */ /* 0x0001e80000100800 */
[----:B------:R1:W-:Y:S04]  /*a2e0*/  STL [R1+0x9f4], R12 ;  /* 0x0009f40c01007387 */ /* 0x0003e80000100800 */
[----:B------:R3:W-:Y:S01]  /*a2f0*/  STL [R1+0x9fc], R10 ;  /* 0x0009fc0a01007387 */ /* 0x0007e20000100800 */
[----:B0-----:R-:W-:Y:S02]  /*a300*/  IADD3 R11, P3, R6, UR50, RZ ;  /* 0x00000032060b7c10 */ /* 0x001fe4000ff7e0ff */
        /* <DEDUP_REMOVED lines=187> */
[----:B-1----:R-:W-:-:S02]  /*aec0*/  IADD3.X R12, R4, UR38, RZ, P1, !PT ;  /* 0x00000026040c7c10 */ /* 0x002fc40008ffe4ff */
[----:B---3--:R-:W-:Y:S01]  /*aed0*/  IADD3.X R10, R5, UR38, RZ, P0, !PT ;  /* 0x00000026050a7c10 */ /* 0x008fe200087fe4ff */
[----:B------:R0:W-:Y:S04]  /*aee0*/  STL [R1+0xb64], R11 ;  /* 0x000b640b01007387 */ /* 0x0001e80000100800 */
[----:B------:R1:W-:Y:S01]  /*aef0*/  STL [R1+0xb48], R10 ;  /* 0x000b480a01007387 */ /* 0x0003e20000100800 */
[----:B0-----:R-:W-:-:S03]  /*af00*/  IADD3.X R11, R3, UR38, RZ, P2, !PT ;  /* 0x00000026030b7c10 */ /* 0x001fc600097fe4ff */
[----:B------:R-:W-:Y:S01]  /*af10*/  STL [R1+0xb50], R12 ;  /* 0x000b500c01007387 */ /* 0x000fe20000100800 */
[----:B-1----:R-:W-:-:S03]  /*af20*/  IADD3.X R10, R2, UR38, RZ, P3, !PT ;  /* 0x00000026020a7c10 */ /* 0x002fc60009ffe4ff */
[----:B------:R-:W-:Y:S04]  /*af30*/  STL [R1+0xb58], R11 ;  /* 0x000b580b01007387 */ /* 0x000fe80000100800 */
[----:B------:R0:W-:Y:S04]  /*af40*/  STL [R1+0xb60], R10 ;  /* 0x000b600a01007387 */ /* 0x0001e80000100800 */
        /* <DEDUP_REMOVED lines=19> */
[----:B------:R-:W-:Y:S01]  /*b080*/  STL [R1+0x394], RZ ;  /* 0x000394ff01007387 */ /* 0x000fe20000100800 */
[----:B0-----:R-:W-:-:S03]  /*b090*/  IADD3 R10, P0, R9, UR19, RZ ;  /* 0x00000013090a7c10 */ /* 0x001fc6000ff1e0ff */
[----:B------:R-:W-:Y:S04]  /*b0a0*/  STL [R1+0x398], RZ ;  /* 0x000398ff01007387 */ /* 0x000fe80000100800 */
[----:B------:R-:W-:Y:S04]  /*b0b0*/  STL [R1+0x39c], RZ ;  /* 0x00039cff01007387 */ /* 0x000fe80000100800 */
[----:B------:R-:W-:Y:S04]  /*b0c0*/  STL [R1+0x380], RZ ;  /* 0x000380ff01007387 */ /* 0x000fe80000100800 */
[----:B------:R-:W-:Y:S04]  /*b0d0*/  STL [R1+0x384], RZ ;  /* 0x000384ff01007387 */ /* 0x000fe80000100800 */
[----:B------:R-:W-:Y:S01]  /*b0e0*/  STL [R1+0x388], RZ ;  /* 0x000388ff01007387 */ /* 0x000fe20000100800 */
[----:B------:R-:W-:-:S03]  /*b0f0*/  IADD3 R12, P1, R8, UR19, RZ ;  /* 0x00000013080c7c10 */ /* 0x000fc6000ff3e0ff */
[----:B------:R-:W-:Y:S01]  /*b100*/  STL [R1+0x38c], RZ ;  /* 0x00038cff01007387 */ /* 0x000fe20000100800 */
[----:B------:R-:W-:-:S03]  /*b110*/  IADD3 R11, P2, R7, UR19, RZ ;  /* 0x00000013070b7c10 */ /* 0x000fc6000ff5e0ff */
[----:B------:R-:W-:Y:S04]  /*b120*/  STL [R1+0x290], RZ ;  /* 0x000290ff01007387 */ /* 0x000fe80000100800 */
[----:B------:R-:W-:Y:S04]  /*b130*/  STL [R1+0x294], RZ ;  /* 0x000294ff01007387 */ /* 0x000fe80000100800 */
[----:B------:R0:W-:Y:S04]  /*b140*/  STL [R1+0xb6c], R10 ;  /* 0x000b6c0a01007387 */ /* 0x0001e80000100800 */
[----:B------:R1:W-:Y:S01]  /*b150*/  STL [R1+0xb74], R12 ;  /* 0x000b740c01007387 */ /* 0x0003e20000100800 */
[----:B0-----:R-:W-:Y:S01]  /*b160*/  IADD3 R10, P3, R6, UR19, RZ ;  /* 0x00000013060a7c10 */ /* 0x001fe2000ff7e0ff */
[----:B------:R-:W-:-:S02]  /*b170*/  USHF.R.S32.HI UR19, URZ, 0x1f, UR19 ;  /* 0x0000001f3f137899 */ /* 0x000fc40008011413 */
[----:B------:R0:W-:Y:S04]  /*b180*/  STL [R1+0xb7c], R11 ;  /* 0x000b7c0b01007387 */ /* 0x0001e80000100800 */
[----:B------:R3:W-:Y:S01]  /*b190*/  STL [R1+0xb84], R10 ;  /* 0x000b840a01007387 */ /* 0x0007e20000100800 */
[----:B-1----:R-:W-:-:S03]  /*b1a0*/  IADD3.X R12, R4, UR19, RZ, P1, !PT ;  /* 0x00000013040c7c10 */ /* 0x002fc60008ffe4ff */
[----:B------:R-:W-:Y:S01]  /*b1b0*/  STL [R1+0x298], RZ ;  /* 0x000298ff01007387 */ /* 0x000fe20000100800 */
[----:B0-----:R-:W-:Y:S02]  /*b1c0*/  IADD3.X R11, R3, UR19, RZ, P2, !PT ;  /* 0x00000013030b7c10 */ /* 0x001fe400097fe4ff */
[----:B---3--:R-:W-:Y:S01]  /*b1d0*/  IADD3.X R10, R5, UR19, RZ, P0, !PT ;  /* 0x00000013050a7c10 */ /* 0x008fe200087fe4ff */
[----:B------:R-:W-:Y:S04]  /*b1e0*/  STL [R1+0x29c], RZ ;  /* 0x00029cff01007387 */ /* 0x000fe80000100800 */
[----:B------:R0:W-:Y:S04]  /*b1f0*/  STL [R1+0xb68], R10 ;  /* 0x000b680a01007387 */ /* 0x0001e80000100800 */
[----:B------:R1:W-:Y:S01]  /*b200*/  STL [R1+0xb70], R12 ;  /* 0x000b700c01007387 */ /* 0x0003e20000100800 */
[----:B0-----:R-:W-:-:S03]  /*b210*/  IADD3.X R10, R2, UR19, RZ, P3, !PT ;  /* 0x00000013020a7c10 */ /* 0x001fc60009ffe4ff */
[----:B------:R0:W-:Y:S01]  /*b220*/  STL [R1+0xb78], R11 ;  /* 0x000b780b01007387 */ /* 0x0001e20000100800 */
[----:B------:R-:W-:Y:S02]  /*b230*/  USHF.R.S32.HI UR19, URZ, 0x1f, UR43 ;  /* 0x0000001f3f137899 */ /* 0x000fe4000801142b */
[----:B-1----:R-:W-:Y:S01]  /*b240*/  IADD3 R12, P1, R8, UR43, RZ ;  /* 0x0000002b080c7c10 */ /* 0x002fe2000ff3e0ff */
[----:B------:R1:W-:Y:S01]  /*b250*/  STL [R1+0xb80], R10 ;  /* 0x000b800a01007387 */ /* 0x0003e20000100800 */
[----:B0-----:R-:W-:Y:S02]  /*b260*/  IADD3 R11, P0, R9, UR43, RZ ;  /* 0x0000002b090b7c10 */ /* 0x001fe4000ff1e0ff */
[----:B-1----:R-:W-:-:S03]  /*b270*/  IADD3 R10, P2, R7, UR43, RZ ;  /* 0x0000002b070a7c10 */ /* 0x002fc6000ff5e0ff */
        /* <DEDUP_REMOVED lines=88> */
[----:B0-----:R-:W-:Y:S01]  /*b800*/  IADD3 R11, P3, R6, UR48, RZ ;  /* 0x00000030060b7c10 */ /* 0x001fe2000ff7e0ff */
[----:B------:R-:W-:Y:S01]  /*b810*/  UIMAD UR49, UR20, 0x2b, URZ ;  /* 0x0000002b143178a4 */ /* 0x000fe2000f8e023f */
        /* <DEDUP_REMOVED lines=197> */
[----:B------:R-:W-:Y:S01]  /*c470*/  USHF.L.U32 UR60, UR20, 0x5, URZ ;  /* 0x00000005143c7899 */ /* 0x000fe2000800063f */
        /* <DEDUP_REMOVED lines=35> */
[----:B------:R-:W-:-:S02]  /*c6b0*/  USHF.L.U32 UR38, UR20, 0x6, URZ ;  /* 0x0000000614267899 */ /* 0x000fc4000800063f */
[----:B------:R-:W-:Y:S01]  /*c6c0*/  UIMAD UR20, UR20, 0x1e, URZ ;  /* 0x0000001e141478a4 */ /* 0x000fe2000f8e023f */
[----:B-1----:R-:W-:Y:S01]  /*c6d0*/  IADD3.X R12, R4, UR44, RZ, P1, !PT ;  /* 0x0000002c040c7c10 */ /* 0x002fe20008ffe4ff */
        /* <DEDUP_REMOVED lines=72> */
[----:B------:R0:W-:Y:S01]  /*cb60*/  STL [R1+0xe50], R12 ;  /* 0x000e500c01007387 */ /* 0x0001e20000100800 */
[----:B-1----:R-:W-:-:S03]  /*cb70*/  IADD3.X R10, R2, UR43, RZ, P3, !PT ;  /* 0x0000002b020a7c10 */ /* 0x002fc60009ffe4ff */
[----:B------:R-:W-:Y:S04]  /*cb80*/  STL [R1+0xe58], R11 ;  /* 0x000e580b01007387 */ /* 0x000fe80000100800 */
[----:B------:R1:W-:Y:S01]  /*cb90*/  STL [R1+0xe60], R10 ;  /* 0x000e600a01007387 */ /* 0x0003e20000100800 */
[----:B0-----:R-:W-:Y:S01]  /*cba0*/  IADD3 R12, P0, R9, UR24, RZ ;  /* 0x00000018090c7c10 */ /* 0x001fe2000ff1e0ff */
[----:B------:R-:W-:Y:S02]  /*cbb0*/  USHF.R.S32.HI UR54, URZ, 0x1f, UR24 ;  /* 0x0000001f3f367899 */ /* 0x000fe40008011418 */
[----:B-1----:R-:W-:Y:S02]  /*cbc0*/  IADD3 R10, P1, R8, UR24, RZ ;  /* 0x00000018080a7c10 */ /* 0x002fe4000ff3e0ff */
[----:B------:R0:W-:Y:S01]  /*cbd0*/  STL [R1+0xe6c], R12 ;  /* 0x000e6c0c01007387 */ /* 0x0001e20000100800 */
[----:B------:R-:W-:-:S03]  /*cbe0*/  SHF.R.S32.HI R11, RZ, 0x1f, R41 ;  /* 0x0000001fff0b7819 */ /* 0x000fc60000011429 */
[----:B------:R1:W-:Y:S01]  /*cbf0*/  STL [R1+0xe74], R10 ;  /* 0x000e740a01007387 */ /* 0x0003e20000100800 */
[----:B0-----:R-:W-:Y:S02]  /*cc00*/  IADD3 R12, P2, R7, UR24, RZ ;  /* 0x00000018070c7c10 */ /* 0x001fe4000ff5e0ff */
[----:B-1----:R-:W-:-:S03]  /*cc10*/  IADD3 R10, P3, R6, UR24, RZ ;  /* 0x00000018060a7c10 */ /* 0x002fc6000ff7e0ff */
[----:B------:R0:W-:Y:S01]  /*cc20*/  STL [R1+0xe7c], R12 ;  /* 0x000e7c0c01007387 */ /* 0x0001e20000100800 */
[----:B------:R-:W-:-:S03]  /*cc30*/  LEA.HI R11, R11, R41, RZ, 0x6 ;  /* 0x000000290b0b7211 */ /* 0x000fc600078f30ff */
[----:B------:R1:W-:Y:S01]  /*cc40*/  STL [R1+0xe84], R10 ;  /* 0x000e840a01007387 */ /* 0x0003e20000100800 */
[----:B------:R-:W-:Y:S02]  /*cc50*/  SHF.R.S32.HI R11, RZ, 0x6, R11 ;  /* 0x00000006ff0b7819 */ /* 0x000fe4000001140b */
[----:B------:R-:W-:Y:S02]  /*cc60*/  IADD3.X R11, R3, UR54, RZ, P2, !PT ;  /* 0x00000036030b7c10 */ /* 0x000fe400097fe4ff */
[----:B0-----:R-:W-:Y:S02]  /*cc70*/  IADD3.X R12, R4, UR54, RZ, P1, !PT ;  /* 0x00000036040c7c10 */ /* 0x001fe40008ffe4ff */
[----:B-1----:R-:W-:-:S05]  /*cc80*/  IADD3.X R10, R5, UR54, RZ, P0, !PT ;  /* 0x00000036050a7c10 */ /* 0x002fca00087fe4ff */
[----:B------:R0:W-:Y:S04]  /*cc90*/  STL [R1+0xe68], R10 ;  /* 0x000e680a01007387 */ /* 0x0001e80000100800 */
[----:B------:R2:W-:Y:S01]  /*cca0*/  STL [R1+0xe70], R12 ;  /* 0x000e700c01007387 */ /* 0x0005e20000100800 */
[----:B0-----:R-:W-:-:S03]  /*ccb0*/  IADD3.X R10, R2, UR54, RZ, P3, !PT ;  /* 0x00000036020a7c10 */ /* 0x001fc60009ffe4ff */
[----:B------:R0:W-:Y:S01]  /*ccc0*/  STL [R1+0xe78], R11 ;  /* 0x000e780b01007387 */ /* 0x0001e20000100800 */
[----:B--2---:R-:W-:-:S03]  /*ccd0*/  LOP3.LUT R12, R0, 0x20, RZ, 0x3c, !PT ;  /* 0x00000020000c7812 */ /* 0x004fc600078e3cff */
[----:B------:R1:W-:Y:S01]  /*cce0*/  STL [R1+0xe80], R10 ;  /* 0x000e800a01007387 */ /* 0x0003e20000100800 */
[----:B------:R-:W-:Y:S02]  /*ccf0*/  IADD3 R12, P2, R9, UR25, RZ ;  /* 0x00000019090c7c10 */ /* 0x000fe4000ff5e0ff */
[----:B0-----:R-:W-:Y:S02]  /*cd00*/  LOP3.LUT R11, R0, 0x40, RZ, 0x3c, !PT ;  /* 0x00000040000b7812 */ /* 0x001fe400078e3cff */
[----:B------:R-:W-:Y:S02]  /*cd10*/  IADD3 R11, P1, R8, UR25, RZ ;  /* 0x00000019080b7c10 */ /* 0x000fe4000ff3e0ff */
[----:B-1----:R-:W-:Y:S02]  /*cd20*/  LOP3.LUT R10, R0, 0x60, RZ, 0x3c, !PT ;  /* 0x00000060000a7812 */ /* 0x002fe400078e3cff */
[----:B------:R-:W-:Y:S01]  /*cd30*/  IADD3 R10, P0, R7, UR25, RZ ;  /* 0x00000019070a7c10 */ /* 0x000fe2000ff1e0ff */
[----:B------:R0:W-:Y:S01]  /*cd40*/  STL [R1+0xe8c], R12 ;  /* 0x000e8c0c01007387 */ /* 0x0001e20000100800 */
[----:B------:R-:W-:-:S03]  /*cd50*/  USHF.R.S32.HI UR48, URZ, 0x1f, UR25 ;  /* 0x0000001f3f307899 */ /* 0x000fc60008011419 */
[----:B------:R1:W-:Y:S04]  /*cd60*/  STL [R1+0xe94], R11 ;  /* 0x000e940b01007387 */ /* 0x0003e80000100800 */
[----:B------:R2:W-:Y:S01]  /*cd70*/  STL [R1+0xe9c], R10 ;  /* 0x000e9c0a01007387 */ /* 0x0005e20000100800 */
[----:B0-----:R-:W-:Y:S02]  /*cd80*/  IADD3 R12, P4, R6, UR25, RZ ;  /* 0x00000019060c7c10 */ /* 0x001fe4000ff9e0ff */
[----:B-1----:R-:W-:-:S03]  /*cd90*/  IADD3 R11, P6, R9, UR26, RZ ;  /* 0x0000001a090b7c10 */ /* 0x002fc6000ffde0ff */
[----:B------:R0:W-:Y:S01]  /*cda0*/  STL [R1+0xea4], R12 ;  /* 0x000ea40c01007387 */ /* 0x0001e20000100800 */
[----:B--2---:R-:W-:-:S03]  /*cdb0*/  IADD3 R10, P5, R8, UR26, RZ ;  /* 0x0000001a080a7c10 */ /* 0x004fc6000ffbe0ff */
[----:B------:R1:W-:Y:S04]  /*cdc0*/  STL [R1+0xeac], R11 ;  /* 0x000eac0b01007387 */ /* 0x0003e80000100800 */
[----:B------:R2:W-:Y:S01]  /*cdd0*/  STL [R1+0xeb4], R10 ;  /* 0x000eb40a01007387 */ /* 0x0005e20000100800 */
[----:B0-----:R-:W-:Y:S02]  /*cde0*/  IADD3 R12, P3, R7, UR26, RZ ;  /* 0x0000001a070c7c10 */ /* 0x001fe4000ff7e0ff */
[----:B-1----:R-:W-:-:S03]  /*cdf0*/  IADD3.X R11, R5, UR48, RZ, P2, !PT ;  /* 0x00000030050b7c10 */ /* 0x002fc600097fe4ff */
[----:B------:R0:W-:Y:S01]  /*ce00*/  STL [R1+0xebc], R12 ;  /* 0x000ebc0c01007387 */ /* 0x0001e20000100800 */
[----:B--2---:R-:W-:-:S03]  /*ce10*/  IADD3 R10, P2, R6, UR26, RZ ;  /* 0x0000001a060a7c10 */ /* 0x004fc6000ff5e0ff */
[----:B------:R1:W-:Y:S04]  /*ce20*/  STL [R1+0xe88], R11 ;  /* 0x000e880b01007387 */ /* 0x0003e80000100800 */
[----:B------:R2:W-:Y:S01]  /*ce30*/  STL [R1+0xec4], R10 ;  /* 0x000ec40a01007387 */ /* 0x0005e20000100800 */
[----:B0-----:R-:W-:Y:S02]  /*ce40*/  IADD3.X R12, R4, UR48, RZ, P1, !PT ;  /* 0x00000030040c7c10 */ /* 0x001fe40008ffe4ff */
[----:B-1----:R-:W-:-:S03]  /*ce50*/  IADD3 R11, P1, R9, UR27, RZ ;  /* 0x0000001b090b7c10 */ /* 0x002fc6000ff3e0ff */
[----:B------:R0:W-:Y:S01]  /*ce60*/  STL [R1+0xe90], R12 ;  /* 0x000e900c01007387 */ /* 0x0001e20000100800 */
[----:B--2---:R-:W-:Y:S01]  /*ce70*/  IADD3.X R10, R3, UR48, RZ, P0, !PT ;  /* 0x00000030030a7c10 */ /* 0x004fe200087fe4ff */
[----:B------:R-:W-:Y:S02]  /*ce80*/  USHF.R.S32.HI UR55, URZ, 0x1f, UR26 ;  /* 0x0000001f3f377899 */ /* 0x000fe4000801141a */
        /* <DEDUP_REMOVED lines=11> */
[----:B--2---:R-:W-:-:S03]  /*cf40*/  IADD3.X R10, R4, UR55, RZ, P5, !PT ;  /* 0x00000037040a7c10 */ /* 0x004fc6000affe4ff */
[----:B------:R1:W-:Y:S01]  /*cf50*/  STL [R1+0xee4], R11 ;  /* 0x000ee40b01007387 */ /* 0x0003e20000100800 */
[----:B------:R-:W-:-:S03]  /*cf60*/  USHF.R.S32.HI UR45, URZ, 0x1f, UR27 ;  /* 0x0000001f3f2d7899 */ /* 0x000fc6000801141b */
        /* <DEDUP_REMOVED lines=11> */
[----:B------:R1:W-:Y:S04]  /*d020*/  STL [R1+0xefc], R11 ;  /* 0x000efc0b01007387 */ /* 0x0003e80000100800 */
[----:B------:R2:W-:Y:S01]  /*d030*/  STL [R1+0xec8], R10 ;  /* 0x000ec80a01007387 */ /* 0x0005e20000100800 */
[----:B0-----:R-:W-:Y:S02]  /*d040*/  IADD3 R12, P1, R6, UR28, RZ ;  /* 0x0000001c060c7c10 */ /* 0x001fe4000ff3e0ff */
[----:B-1----:R-:W-:-:S03]  /*d050*/  IADD3.X R11, R4, UR45, RZ, P0, !PT ;  /* 0x0000002d040b7c10 */ /* 0x002fc600087fe4ff */
[----:B------:R0:W-:Y:S01]  /*d060*/  STL [R1+0xf04], R12 ;  /* 0x000f040c01007387 */ /* 0x0001e20000100800 */
[----:B--2---:R-:W-:-:S03]  /*d070*/  IADD3 R10, P0, R9, UR29, RZ ;  /* 0x0000001d090a7c10 */ /* 0x004fc6000ff1e0ff */
[----:B------:R1:W-:Y:S01]  /*d080*/  STL [R1+0xed0], R11 ;  /* 0x000ed00b01007387 */ /* 0x0003e20000100800 */
[----:B------:R-:W-:-:S03]  /*d090*/  USHF.R.S32.HI UR56, URZ, 0x1f, UR28 ;  /* 0x0000001f3f387899 */ /* 0x000fc6000801141c */
        /* <DEDUP_REMOVED lines=125> */
[----:B--2---:R-:W-:Y:S01]  /*d870*/  IADD3 R10, P6, R7, UR5, RZ ;  /* 0x00000005070a7c10 */ /* 0x004fe2000ffde0ff */
[----:B------:R-:W-:Y:S02]  /*d880*/  UIMAD UR6, UR6, 0xd, URZ ;  /* 0x0000000d060678a4 */ /* 0x000fe4000f8e023f */
        /* <DEDUP_REMOVED lines=13> */
[----:B------:R1:W-:Y:S01]  /*d960*/  STL [R1+0xfd8], R11 ;  /* 0x000fd80b01007387 */ /* 0x0003e20000100800 */
[----:B------:R-:W-:-:S03]  /*d970*/  UIMAD UR7, UR7, 0xc, URZ ;  /* 0x0000000c070778a4 */ /* 0x000fc6000f8e023f */
        /* <DEDUP_REMOVED lines=18> */
[----:B------:R1:W-:Y:S01]  /*daa0*/  STL [R1+0x1034], R11 ;  /* 0x0010340b01007387 */ /* 0x0003e20000100800 */
[----:B------:R-:W-:-:S03]  /*dab0*/  UIMAD UR8, UR8, 0xb, URZ ;  /* 0x0000000b080878a4 */ /* 0x000fc6000f8e023f */
        /* <DEDUP_REMOVED lines=53> */
[----:B------:R-:W-:-:S03]  /*de10*/  USHF.L.U32 UR11, UR11, 0x3, URZ ;  /* 0x000000030b0b7899 */ /* 0x000fc6000800063f */
        /* <DEDUP_REMOVED lines=72> */
[----:B------:R-:W-:Y:S02]  /*e2a0*/  USHF.L.U32 UR15, UR15, 0x2, URZ ;  /* 0x000000020f0f7899 */ /* 0x000fe4000800063f */
        /* <DEDUP_REMOVED lines=56> */
[----:B-1----:R-:W-:Y:S01]  /*e630*/  IADD3 R11, P6, R6, UR17, RZ ;  /* 0x00000011060b7c10 */ /* 0x002fe2000ffde0ff */
[----:B------:R-:W-:Y:S01]  /*e640*/  USHF.R.S32.HI UR24, URZ, 0x1f, UR17 ;  /* 0x0000001f3f187899 */ /* 0x000fe20008011411 */
[----:B--2---:R-:W-:Y:S02]  /*e650*/  IADD3.X R10, R4, UR43, RZ, P5, !PT ;  /* 0x0000002b040a7c10 */ /* 0x004fe4000affe4ff */
[----:B------:R-:W-:Y:S01]  /*e660*/  IADD3 R9, P5, R9, UR39, RZ ;  /* 0x0000002709097c10 */ /* 0x000fe2000ffbe0ff */
[----:B------:R-:W-:Y:S04]  /*e670*/  STL [R1+0x1148], R12 ;  /* 0x0011480c01007387 */ /* 0x000fe80000100800 */
[----:B------:R0:W-:Y:S04]  /*e680*/  STL [R1+0x1184], R11 ;  /* 0x0011840b01007387 */ /* 0x0001e80000100800 */
[----:B------:R1:W-:Y:S04]  /*e690*/  STL [R1+0x1150], R10 ;  /* 0x0011500a01007387 */ /* 0x0003e80000100800 */
[----:B------:R2:W-:Y:S01]  /*e6a0*/  STL [R1+0x118c], R9 ;  /* 0x00118c0901007387 */ /* 0x0005e20000100800 */
[----:B0-----:R-:W-:-:S02]  /*e6b0*/  IADD3.X R11, R3, UR43, RZ, P3, !PT ;  /* 0x0000002b030b7c10 */ /* 0x001fc40009ffe4ff */
[----:B-1----:R-:W-:-:S03]  /*e6c0*/  IADD3 R10, P3, R8, UR40, RZ ;  /* 0x00000028080a7c10 */ /* 0x002fc6000ff7e0ff */
[----:B------:R-:W-:Y:S01]  /*e6d0*/  STL [R1+0x1158], R11 ;  /* 0x0011580b01007387 */ /* 0x000fe20000100800 */
[----:B--2---:R-:W-:Y:S02]  /*e6e0*/  IADD3.X R9, R2, UR43, RZ, P2, !PT ;  /* 0x0000002b02097c10 */ /* 0x004fe400097fe4ff */
[----:B------:R-:W-:Y:S02]  /*e6f0*/  IADD3 R8, P2, R7, UR41, RZ ;  /* 0x0000002907087c10 */ /* 0x000fe4000ff5e0ff */
[C---:B------:R-:W-:Y:S01]  /*e700*/  IADD3.X R7, R5.reuse, UR24, RZ, P1, !PT ;  /* 0x0000001805077c10 */ /* 0x040fe20008ffe4ff */
[----:B------:R-:W-:Y:S01]  /*e710*/  USHF.R.S32.HI UR18, URZ, 0x1f, UR18 ;  /* 0x0000001f3f127899 */ /* 0x000fe20008011412 */
[----:B------:R-:W-:Y:S01]  /*e720*/  IADD3 R6, P1, R6, UR42, RZ ;  /* 0x0000002a06067c10 */ /* 0x000fe2000ff3e0ff */
[----:B------:R-:W-:Y:S04]  /*e730*/  STL [R1+0x1194], R10 ;  /* 0x0011940a01007387 */ /* 0x000fe80000100800 */
[----:B------:R-:W-:Y:S04]  /*e740*/  STL [R1+0x1160], R9 ;  /* 0x0011600901007387 */ /* 0x000fe80000100800 */
[----:B------:R0:W-:Y:S01]  /*e750*/  STL [R1+0x119c], R8 ;  /* 0x00119c0801007387 */ /* 0x0001e20000100800 */
[----:B------:R-:W-:-:S03]  /*e760*/  IADD3.X R5, R5, UR18, RZ, P5, !PT ;  /* 0x0000001205057c10 */ /* 0x000fc6000affe4ff */
[----:B------:R1:W-:Y:S04]  /*e770*/  STL [R1+0x1168], R7 ;  /* 0x0011680701007387 */ /* 0x0003e80000100800 */
[----:B------:R2:W-:Y:S01]  /*e780*/  STL [R1+0x11a4], R6 ;  /* 0x0011a40601007387 */ /* 0x0005e20000100800 */
[----:B0-----:R-:W-:Y:S02]  /*e790*/  IADD3.X R8, R4, UR24, RZ, P0, !PT ;  /* 0x0000001804087c10 */ /* 0x001fe400087fe4ff */
[----:B-1----:R-:W-:-:S03]  /*e7a0*/  IADD3.X R7, R3, UR24, RZ, P4, !PT ;  /* 0x0000001803077c10 */ /* 0x002fc6000a7fe4ff */
[----:B------:R0:W-:Y:S01]  /*e7b0*/  STL [R1+0x1170], R8 ;  /* 0x0011700801007387 */ /* 0x0001e20000100800 */
[----:B------:R-:W-:Y:S02]  /*e7c0*/  IADD3.X R4, R4, UR18, RZ, P3, !PT ;  /* 0x0000001204047c10 */ /* 0x000fe40009ffe4ff */
[C---:B--2---:R-:W-:Y:S01]  /*e7d0*/  IADD3.X R6, R2.reuse, UR24, RZ, P6, !PT ;  /* 0x0000001802067c10 */ /* 0x044fe2000b7fe4ff */
[----:B------:R0:W-:Y:S01]  /*e7e0*/  STL [R1+0x1178], R7 ;  /* 0x0011780701007387 */ /* 0x0001e20000100800 */
[----:B------:R-:W-:Y:S02]  /*e7f0*/  IADD3.X R2, R2, UR18, RZ, P1, !PT ;  /* 0x0000001202027c10 */ /* 0x000fe40008ffe4ff */
[----:B------:R-:W-:Y:S01]  /*e800*/  IADD3.X R3, R3, UR18, RZ, P2, !PT ;  /* 0x0000001203037c10 */ /* 0x000fe200097fe4ff */
[----:B------:R0:W-:Y:S04]  /*e810*/  STL [R1+0x1180], R6 ;  /* 0x0011800601007387 */ /* 0x0001e80000100800 */
[----:B------:R0:W-:Y:S04]  /*e820*/  STL [R1+0x1188], R5 ;  /* 0x0011880501007387 */ /* 0x0001e80000100800 */
[----:B------:R0:W-:Y:S04]  /*e830*/  STL [R1+0x1190], R4 ;  /* 0x0011900401007387 */ /* 0x0001e80000100800 */
[----:B------:R0:W-:Y:S04]  /*e840*/  STL [R1+0x11a0], R2 ;  /* 0x0011a00201007387 */ /* 0x0001e80000100800 */
[----:B------:R0:W-:Y:S01]  /*e850*/  STL [R1+0x1198], R3 ;  /* 0x0011980301007387 */ /* 0x0001e20000100800 */
[----:B------:R-:W-:-:S12]  /*e860*/  USHF.R.S32.HI UR54, URZ, 0x1f, UR38 ;  /* 0x0000001f3f367899 */ /* 0x000fd80008011426 */
.L_x_1:
[----:B01----:R-:W2:Y:S01]  /*e870*/  LDL R5, [R1+0x788] ;  /* 0x0007880001057983 */ /* 0x003ea20000100800 */
[----:B------:R-:W0:Y:S03]  /*e880*/  LDC R2, c[0x0][0x230] ;  /* 0x00008c00ff027b82 */ /* 0x000e260000000800 */
[----:B--2---:R1:W-:Y:S04]  /*e890*/  STL [R1+0x223c], R5 ;  /* 0x00223c0501007387 */ /* 0x0043e80000100800 */
[----:B------:R-:W2:Y:S04]  /*e8a0*/  LDL R4, [R1+0x78c] ;  /* 0x00078c0001047983 */ /* 0x000ea80000100800 */
[----:B-1----:R-:W0:Y:S04]  /*e8b0*/  LDL R5, [R1+0x910] ;  /* 0x0009100001057983 */ /* 0x002e280000100800 */
[----:B------:R-:W-:Y:S04]  /*e8c0*/  STL [R1+0x2030], R61 ;  /* 0x0020303d01007387 */ /* 0x000fe80000100800 */
        /* <DEDUP_REMOVED lines=64> */
[----:B------:R1:W-:Y:S04]  /*ecd0*/  STL [R1+0x2238], R61 ;  /* 0x0022383d01007387 */ /* 0x0003e80000100800 */
        /* <DEDUP_REMOVED lines=121> */
[----:B-----5:R-:W-:Y:S04]  /*f470*/  STL [R1+0x1e08], R0 ;  /* 0x001e080001007387 */ /* 0x020fe80000100800 */
        /* <DEDUP_REMOVED lines=17> */
[----:B------:R-:W-:Y:S01]  /*f590*/  STL [R1+0x1e94], R0 ;  /* 0x001e940001007387 */ /* 0x000fe20000100800 */
[----:B0-----:R-:W-:-:S03]  /*f5a0*/  IMAD R2, R5, -0x40, R2 ;  /* 0xffffffc005027824 */ /* 0x001fc600078e0202 */
[----:B------:R-:W-:Y:S04]  /*f5b0*/  STL [R1+0x1e9c], R0 ;  /* 0x001e9c0001007387 */ /* 0x000fe80000100800 */
[----:B------:R-:W-:Y:S04]  /*f5c0*/  STL [R1+0x1ea4], R0 ;  /* 0x001ea40001007387 */ /* 0x000fe80000100800 */
[----:B------:R-:W-:Y:S04]  /*f5d0*/  STL [R1+0x1eac], R0 ;  /* 0x001eac0001007387 */ /* 0x000fe80000100800 */
[----:B------:R-:W-:Y:S04]  /*f5e0*/  STL [R1+0x1eb4], R0 ;  /* 0x001eb40001007387 */ /* 0x000fe80000100800 */
[----:B------:R-:W2:Y:S01]  /*f5f0*/  LDL.LU R5, [R1+0x223c] ;  /* 0x00223c0001057983 */ /* 0x000ea20000300800 */
[----:B------:R-:W-:-:S02]  /*f600*/  ISETP.GT.AND P0, PT, R2, RZ, PT ;  /* 0x000000ff0200720c */ /* 0x000fc40003f04270 */
[----:B-1----:R-:W-:-:S11]  /*f610*/  PRMT R61, RZ, 0x7610, R61 ;  /* 0x00007610ff3d7816 */ /* 0x002fd6000000003d */
[----:B--2---:R-:W2:Y:S04]  /*f620*/  @P0 LDG.E.U8 R61, desc[UR32][R4.64] ;  /* 0x00000020043d0981 */ /* 0x004ea8000c1e1100 */
[----:B--2---:R0:W-:Y:S04]  /*f630*/  STL [R1+0x728], R61 ;  /* 0x0007283d01007387 */ /* 0x0041e80000100800 */
[----:B0-----:R-:W2:Y:S04]  /*f640*/  LDL.LU R61, [R1+0x2238] ;  /* 0x00223800013d7983 */ /* 0x001ea80000300800 */
[----:B------:R-:W3:Y:S04]  /*f650*/  LDL R4, [R1+0x790] ;  /* 0x0007900001047983 */ /* 0x000ee80000100800 */
[----:B------:R-:W3:Y:S01]  /*f660*/  LDL R5, [R1+0x794] ;  /* 0x0007940001057983 */ /* 0x000ee20000100800 */
[----:B------:R-:W-:-:S02]  /*f670*/  PRMT R60, RZ, 0x7610, R60 ;  /* 0x00007610ff3c7816 */ /* 0x000fc4000000003c */
[----:B---3--:R-:W-:-:S04]  /*f680*/  @P0 LOP3.LUT R5, R5, R4, RZ, 0x3c, !PT ;  /* 0x0000000405050212 */ /* 0x008fc800078e3cff */
[----:B------:R-:W-:-:S04]  /*f690*/  @P0 LOP3.LUT R4, R5, R4, RZ, 0x3c, !PT ;  /* 0x0000000405040212 */ /* 0x000fc800078e3cff */
[----:B------:R-:W-:-:S05]  /*f6a0*/  @P0 LOP3.LUT R5, R5, R4, RZ, 0x3c, !PT ;  /* 0x0000000405050212 */ /* 0x000fca00078e3cff */
[----:B------:R-:W3:Y:S04]  /*f6b0*/  @P0 LDG.E.U8 R60, desc[UR32][R4.64] ;  /* 0x00000020043c0981 */ /* 0x000ee8000c1e1100 */
[----:B---3--:R0:W-:Y:S04]  /*f6c0*/  STL [R1+0x724], R60 ;  /* 0x0007243c01007387 */ /* 0x0081e80000100800 */
[----:B0-----:R-:W3:Y:S04]  /*f6d0*/  LDL.LU R60, [R1+0x2234] ;  /* 0x00223400013c7983 */ /* 0x001ee80000300800 */
[----:B------:R-:W4:Y:S04]  /*f6e0*/  LDL R4, [R1+0x798] ;  /* 0x0007980001047983 */ /* 0x000f280000100800 */
[----:B------:R-:W4:Y:S01]  /*f6f0*/  LDL R5, [R1+0x79c] ;  /* 0x00079c0001057983 */ /* 0x000f220000100800 */
[----:B--2---:R-:W-:-:S02]  /*f700*/  PRMT R61, RZ, 0x7610, R61 ;  /* 0x00007610ff3d7816 */ /* 0x004fc4000000003d */
[----:B----4-:R-:W-:-:S04]  /*f710*/  @P0 LOP3.LUT R5, R5, R4, RZ, 0x3c, !PT ;  /* 0x0000000405050212 */ /* 0x010fc800078e3cff */
[----:B------:R-:W-:-:S04]  /*f720*/  @P0 LOP3.LUT R4, R5, R4, RZ, 0x3c, !PT ;  /* 0x0000000405040212 */ /* 0x000fc800078e3cff */
[----:B------:R-:W-:-:S05]  /*f730*/  @P0 LOP3.LUT R5, R5, R4, RZ, 0x3c, !PT ;  /* 0x0000000405050212 */ /* 0x000fca00078e3cff */
[----:B------:R-:W2:Y:S04]  /*f740*/  @P0 LDG.E.U8 R61, desc[UR32][R4.64] ;  /* 0x00000020043d0981 */ /* 0x000ea8000c1e1100 */
[----:B--2---:R0:W-:Y:S04]  /*f750*/  STL [R1+0x720], R61 ;  /* 0x0007203d01007387 */ /* 0x0041e80000100800 */
[----:B0-----:R-:W2:Y:S04]  /*f760*/  LDL.LU R61, [R1+0x2230] ;  /* 0x00223000013d7983 */ /* 0x001ea80000300800 */
[----:B------:R-:W4:Y:S04]  /*f770*/  LDL R4, [R1+0x7a0] ;  /* 0x0007a00001047983 */ /* 0x000f280000100800 */
[----:B------:R-:W4:Y:S01]  /*f780*/  LDL R5, [R1+0x7a4] ;  /* 0x0007a40001057983 */ /* 0x000f220000100800 */
[----:B---3--:R-:W-:-:S02]  /*f790*/  PRMT R60, RZ, 0x7610, R60 ;  /* 0x00007610ff3c7816 */ /* 0x008fc4000000003c */
[----:B----4-:R-:W-:-:S04]  /*f7a0*/  @P0 LOP3.LUT R5, R5, R4, RZ, 0x3c, !PT ;  /* 0x0000000405050212 */ /* 0x010fc800078e3cff */
[----:B------:R-:W-:-:S04]  /*f7b0*/  @P0 LOP3.LUT R4, R5, R4, RZ, 0x3c, !PT ;  /* 0x0000000405040212 */ /* 0x000fc800078e3cff */
[----:B------:R-:W-:-:S05]  /*f7c0*/  @P0 LOP3.LUT R5, R5, R4, RZ, 0x3c, !PT ;  /* 0x0000000405050212 */ /* 0x000fca00078e3cff */
[----:B------:R-:W3:Y:S01]  /*f7d0*/  @P0 LDG.E.U8 R60, desc[UR32][R4.64] ;  /* 0x00000020043c0981 */ /* 0x000ee2000c1e1100 */
[----:B------:R-:W-:-:S03]  /*f7e0*/  ISETP.GT.AND P1, PT, R2, 0x1, PT ;  /* 0x000000010200780c */ /* 0x000fc60003f24270 */
        /* <DEDUP_REMOVED lines=1188> */
[----:B------:R-:W-:-:S02]  /*14230*/  PRMT R59, RZ, 0x7610, R59 ;  /* 0x00007610ff3b7816 */ /* 0x000fc4000000003b */
[----:B----4-:R-:W-:-:S04]  /*14240*/  @P1 LOP3.LUT R5, R5, R4, RZ, 0x3c, !PT ;  /* 0x0000000405051212 */ /* 0x010fc800078e3cff */
[----:B------:R-:W-:-:S04]  /*14250*/  @P1 LOP3.LUT R4, R5, R4, RZ, 0x3c, !PT ;  /* 0x0000000405041212 */ /* 0x000fc800078e3cff */
[----:B------:R-:W-:-:S05]  /*14260*/  @P1 LOP3.LUT R5, R5, R4, RZ, 0x3c, !PT ;  /* 0x0000000405051212 */ /* 0x000fca00078e3cff */
[----:B------:R-:W4:Y:S04]  /*14270*/  @P1 LDG.E.U8 R59, desc[UR32][R4.64] ;  /* 0x00000020043b1981 */ /* 0x000f28000c1e1100 */
[----:B----4-:R0:W-:Y:S04]  /*14280*/  STL [R1+0x108], R59 ;  /* 0x0001083b01007387 */ /* 0x0101e80000100800 */
[----:B0-----:R-:W4:Y:S04]  /*14290*/  LDL.LU R59, [R1+0x2028] ;  /* 0x00202800013b7983 */ /* 0x001f280000300800 */
[----:B------:R-:W2:Y:S04]  /*142a0*/  LDL R4, [R1+0xd98] ;  /* 0x000d980001047983 */ /* 0x000ea80000100800 */
[----:B------:R-:W2:Y:S01]  /*142b0*/  LDL R5, [R1+0xd9c] ;  /* 0x000d9c0001057983 */ /* 0x000ea20000100800 */
[----:B------:R-:W-:-:S02]  /*142c0*/  PRMT R58, RZ, 0x7610, R58 ;  /* 0x00007610ff3a7816 */ /* 0x000fc4000000003a */
[----:B--2---:R-:W-:-:S04]  /*142d0*/  @P1 LOP3.LUT R5, R5, R4, RZ, 0x3c, !PT ;  /* 0x0000000405051212 */ /* 0x004fc800078e3cff */
[----:B------:R-:W-:-:S04]  /*142e0*/  @P1 LOP3.LUT R4, R5, R4, RZ, 0x3c, !PT ;  /* 0x0000000405041212 */ /* 0x000fc800078e3cff */
[----:B------:R-:W-:-:S05]  /*142f0*/  @P1 LOP3.LUT R5, R5, R4, RZ, 0x3c, !PT ;  /* 0x0000000405051212 */ /* 0x000fca00078e3cff */
[----:B------:R-:W2:Y:S04]  /*14300*/  @P1 LDG.E.U8 R58, desc[UR32][R4.64] ;  /* 0x00000020043a1981 */ /* 0x000ea8000c1e1100 */
        /* <DEDUP_REMOVED lines=17> */
[----:B------:R-:W4:Y:S01]  /*14420*/  @P1 LDG.E.U8 R28, desc[UR32][R4.64] ;  /* 0x00000020041c1981 */ /* 0x000f22000c1e1100 */
[----:B------:R-:W-:-:S03]  /*14430*/  ISETP.GT.AND P0, PT, R2, 0x22, PT ;  /* 0x000000220200780c */ /* 0x000fc60003f04270 */
        /* <DEDUP_REMOVED lines=35> */
[----:B------:R-:W2:Y:S01]  /*14670*/  @P0 LDG.E.U8 R24, desc[UR32][R4.64] ;  /* 0x0000002004180981 */ /* 0x000ea2000c1e1100 */
[----:B------:R-:W-:-:S03]  /*14680*/  ISETP.GT.AND P1, PT, R2, 0x23, PT ;  /* 0x000000230200780c */ /* 0x000fc60003f24270 */
        /* <DEDUP_REMOVED lines=322> */
[----:B------:R0:W4:Y:S04]  /*15ab0*/  @P0 LDG.E.U8 R0, desc[UR32][R4.64] ;  /* 0x0000002004000981 */ /* 0x000128000c1e1100 */
[----:B------:R-:W0:Y:S04]  /*15ac0*/  LDL R4, [R1+0xc40] ;  /* 0x000c400001047983 */ /* 0x000e280000100800 */
[----:B------:R-:W0:Y:S01]  /*15ad0*/  LDL R5, [R1+0xc44] ;  /* 0x000c440001057983 */ /* 0x000e220000100800 */
[----:B------:R-:W-:Y:S02]  /*15ae0*/  ISETP.GT.AND P1, PT, R2, 0x2c, PT ;  /* 0x0000002c0200780c */ /* 0x000fe40003f24270 */
[----:B------:R-:W-:-:S11]  /*15af0*/  PRMT R35, RZ, 0x7610, R35 ;  /* 0x00007610ff237816 */ /* 0x000fd60000000023 */
[----:B0-----:R-:W-:-:S04]  /*15b00*/  @P1 LOP3.LUT R5, R5, R4, RZ, 0x3c, !PT ;  /* 0x0000000405051212 */ /* 0x001fc800078e3cff */
[----:B------:R-:W-:-:S04]  /*15b10*/  @P1 LOP3.LUT R4, R5, R4, RZ, 0x3c, !PT ;  /* 0x0000000405041212 */ /* 0x000fc800078e3cff */
[----:B------:R-:W-:-:S05]  /*15b20*/  @P1 LOP3.LUT R5, R5, R4, RZ, 0x3c, !PT ;  /* 0x0000000405051212 */ /* 0x000fca00078e3cff */
[----:B------:R-:W2:Y:S04]  /*15b30*/  @P1 LDG.E.U8 R35, desc[UR32][R4.64] ;  /* 0x0000002004231981 */ /* 0x000ea8000c1e1100 */
[----:B----4-:R-:W-:Y:S04]  /*15b40*/  STL [R1+0x1eb8], R0 ;  /* 0x001eb80001007387 */ /* 0x010fe80000100800 */
[----:B--2---:R0:W-:Y:S04]  /*15b50*/  STL [R1+0x5c], R35 ;  /* 0x00005c2301007387 */ /* 0x0041e80000100800 */
[----:B0-----:R-:W2:Y:S04]  /*15b60*/  LDL.LU R35, [R1+0x1f80] ;  /* 0x001f800001237983 */ /* 0x001ea80000300800 */
        /* <DEDUP_REMOVED lines=71> */
[----:B------:R0:W3:Y:S04]  /*15fe0*/  @P1 LDG.E.U8 R61, desc[UR32][R4.64] ;  /* 0x00000020043d1981 */ /* 0x0000e8000c1e1100 */
[----:B------:R-:W0:Y:S04]  /*15ff0*/  LDL R4, [R1+0xb38] ;  /* 0x000b380001047983 */ /* 0x000e280000100800 */
[----:B------:R-:W0:Y:S01]  /*16000*/  LDL R5, [R1+0xb3c] ;  /* 0x000b3c0001057983 */ /* 0x000e220000100800 */
[----:B------:R-:W-:Y:S02]  /*16010*/  PRMT R60, RZ, 0x7610, R60 ;  /* 0x00007610ff3c7816 */ /* 0x000fe4000000003c */
[----:B0-----:R-:W-:-:S04]  /*16020*/  @P1 LOP3.LUT R5, R5, R4, RZ, 0x3c, !PT ;  /* 0x0000000405051212 */ /* 0x001fc800078e3cff */
[----:B------:R-:W-:-:S04]  /*16030*/  @P1 LOP3.LUT R4, R5, R4, RZ, 0x3c, !PT ;  /* 0x0000000405041212 */ /* 0x000fc800078e3cff */
[----:B------:R-:W-:Y:S01]  /*16040*/  @P1 LOP3.LUT R5, R5, R4, RZ, 0x3c, !PT ;  /* 0x0000000405051212 */ /* 0x000fe200078e3cff */
[----:B---3--:R-:W-:Y:S04]  /*16050*/  STL [R1+0x1f34], R61 ;  /* 0x001f343d01007387 */ /* 0x008fe80000100800 */
[----:B------:R0:W3:Y:S04]  /*16060*/  @P1 LDG.E.U8 R60, desc[UR32][R4.64] ;  /* 0x00000020043c1981 */ /* 0x0000e8000c1e1100 */
[----:B------:R-:W0:Y:S04]  /*16070*/  LDL R4, [R1+0xb30] ;  /* 0x000b300001047983 */ /* 0x000e280000100800 */
[----:B------:R-:W0:Y:S01]  /*16080*/  LDL R5, [R1+0xb34] ;  /* 0x000b340001057983 */ /* 0x000e220000100800 */
[----:B------:R-:W-:-:S02]  /*16090*/  PRMT R59, RZ, 0x7610, R59 ;  /* 0x00007610ff3b7816 */ /* 0x000fc4000000003b */
[----:B0-----:R-:W-:-:S04]  /*160a0*/  @P1 LOP3.LUT R5, R5, R4, RZ, 0x3c, !PT ;  /* 0x0000000405051212 */ /* 0x001fc800078e3cff */
[----:B------:R-:W-:-:S04]  /*160b0*/  @P1 LOP3.LUT R4, R5, R4, RZ, 0x3c, !PT ;  /* 0x0000000405041212 */ /* 0x000fc800078e3cff */
[----:B------:R-:W-:Y:S01]  /*160c0*/  @P1 LOP3.LUT R5, R5, R4, RZ, 0x3c, !PT ;  /* 0x0000000405051212 */ /* 0x000fe200078e3cff */
[----:B---3--:R0:W-:Y:S04]  /*160d0*/  STL [R1+0x1f38], R60 ;  /* 0x001f383c01007387 */ /* 0x0081e80000100800 */
[----:B------:R1:W3:Y:S01]  /*160e0*/  @P1 LDG.E.U8 R59, desc[UR32][R4.64] ;  /* 0x00000020043b1981 */ /* 0x0002e2000c1e1100 */
[----:B------:R-:W-:-:S03]  /*160f0*/  PRMT R58, RZ, 0x7610, R58 ;  /* 0x00007610ff3a7816 */ /* 0x000fc6000000003a */
[----:B0-----:R-:W2:Y:S04]  /*16100*/  LDL R60, [R1+0xab4] ;  /* 0x000ab400013c7983 */ /* 0x001ea80000100800 */
[----:B------:R-:W1:Y:S04]  /*16110*/  LDL R4, [R1+0xb28] ;  /* 0x000b280001047983 */ /* 0x000e680000100800 */
[----:B------:R-:W1:Y:S02]  /*16120*/  LDL R5, [R1+0xb2c] ;  /* 0x000b2c0001057983 */ /* 0x000e640000100800 */
[----:B-1----:R-:W-:-:S04]  /*16130*/  @P1 LOP3.LUT R5, R5, R4, RZ, 0x3c, !PT ;  /* 0x0000000405051212 */ /* 0x002fc800078e3cff */
[----:B------:R-:W-:-:S04]  /*16140*/  @P1 LOP3.LUT R4, R5, R4, RZ, 0x3c, !PT ;  /* 0x0000000405041212 */ /* 0x000fc800078e3cff */
[----:B------:R-:W-:Y:S01]  /*16150*/  @P1 LOP3.LUT R5, R5, R4, RZ, 0x3c, !PT ;  /* 0x0000000405051212 */ /* 0x000fe200078e3cff */
[----:B---3--:R-:W-:Y:S04]  /*16160*/  STL [R1+0x1f3c], R59 ;  /* 0x001f3c3b01007387 */ /* 0x008fe80000100800 */
[----:B------:R0:W3:Y:S04]  /*16170*/  @P1 LDG.E.U8 R58, desc[UR32][R4.64] ;  /* 0x00000020043a1981 */ /* 0x0000e8000c1e1100 */
[----:B------:R-:W0:Y:S04]  /*16180*/  LDL R4, [R1+0xac0] ;  /* 0x000ac00001047983 */ /* 0x000e280000100800 */
[----:B------:R-:W0:Y:S01]  /*16190*/  LDL R5, [R1+0xac4] ;  /* 0x000ac40001057983 */ /* 0x000e220000100800 */
[----:B------:R-:W-:-:S02]  /*161a0*/  ISETP.GT.AND P2, PT, R2, 0x38, PT ;  /* 0x000000380200780c */ /* 0x000fc40003f44270 */
[----:B------:R-:W-:-:S11]  /*161b0*/  PRMT R29, RZ, 0x7610, R29 ;  /* 0x00007610ff1d7816 */ /* 0x000fd6000000001d */
        /* <DEDUP_REMOVED lines=11> */
[----:B---3--:R-:W-:Y:S04]  /*16270*/  STL [R1+0x1f44], R29 ;  /* 0x001f441d01007387 */ /* 0x008fe80000100800 */
[----:B------:R2:W3:Y:S04]  /*16280*/  @P2 LDG.E.U8 R28, desc[UR32][R4.64] ;  /* 0x00000020041c2981 */ /* 0x0004e8000c1e1100 */
[----:B------:R-:W4:Y:S01]  /*16290*/  LDL R5, [R1+0xab0] ;  /* 0x000ab00001057983 */ /* 0x000f220000100800 */
[----:B------:R-:W-:Y:S01]  /*162a0*/  PRMT R27, RZ, 0x7610, R27 ;  /* 0x00007610ff1b7816 */ /* 0x000fe2000000001b */
[----:B--2---:R-:W-:-:S02]  /*162b0*/  @P2 IMAD.MOV.U32 R4, RZ, RZ, R60 ;  /* 0x000000ffff042224 */ /* 0x004fc400078e003c */
[----:B---3--:R-:W-:Y:S01]  /*162c0*/  STL [R1+0x1f48], R28 ;  /* 0x001f481c01007387 */ /* 0x008fe20000100800 */
[----:B------:R-:W-:-:S03]  /*162d0*/  PRMT R26, RZ, 0x7610, R26 ;  /* 0x00007610ff1a7816 */ /* 0x000fc6000000001a */
[----:B------:R-:W2:Y:S04]  /*162e0*/  LDL R60, [R1+0xa2c] ;  /* 0x000a2c00013c7983 */ /* 0x000ea80000100800 */
[----:B----4-:R0:W3:Y:S04]  /*162f0*/  @P2 LDG.E.U8 R27, desc[UR32][R4.64] ;  /* 0x00000020041b2981 */ /* 0x0100e8000c1e1100 */
[----:B------:R-:W0:Y:S04]  /*16300*/  LDL R4, [R1+0xaa8] ;  /* 0x000aa80001047983 */ /* 0x000e280000100800 */
[----:B------:R-:W0:Y:S02]  /*16310*/  LDL R5, [R1+0xaac] ;  /* 0x000aac0001057983 */ /* 0x000e240000100800 */
[----:B0-----:R-:W-:-:S04]  /*16320*/  @P2 LOP3.LUT R5, R5, R4, RZ, 0x3c, !PT ;  /* 0x0000000405052212 */ /* 0x001fc800078e3cff */
        /* <DEDUP_REMOVED lines=10> */
[----:B------:R-:W-:-:S05]  /*163d0*/  @P3 LOP3.LUT R5, R5, R4, RZ, 0x3c, !PT ;  /* 0x0000000405053212 */ /* 0x000fca00078e3cff */
[----:B------:R0:W4:Y:S04]  /*163e0*/  @P3 LDG.E.U8 R25, desc[UR32][R4.64] ;  /* 0x0000002004193981 */ /* 0x000128000c1e1100 */
[----:B------:R-:W0:Y:S04]  /*163f0*/  LDL R4, [R1+0xa38] ;  /* 0x000a380001047983 */ /* 0x000e280000100800 */
[----:B------:R-:W0:Y:S01]  /*16400*/  LDL R5, [R1+0xa3c] ;  /* 0x000a3c0001057983 */ /* 0x000e220000100800 */
[----:B------:R-:W-:Y:S02]  /*16410*/  PRMT R24, RZ, 0x7610, R24 ;  /* 0x00007610ff187816 */ /* 0x000fe40000000018 */
        /* <DEDUP_REMOVED lines=11> */
[----:B------:R-:W3:Y:S01]  /*164d0*/  LDL R5, [R1+0xa28] ;  /* 0x000a280001057983 */ /* 0x000ee20000100800 */
[----:B------:R-:W-:Y:S01]  /*164e0*/  PRMT R22, RZ, 0x7610, R22 ;  /* 0x00007610ff167816 */ /* 0x000fe20000000016 */
[----:B--2---:R-:W-:Y:S01]  /*164f0*/  @P3 IMAD.MOV.U32 R4, RZ, RZ, R60 ;  /* 0x000000ffff043224 */ /* 0x004fe200078e003c */
[----:B------:R-:W-:Y:S02]  /*16500*/  ISETP.GT.AND P1, PT, R2, 0x2d, PT ;  /* 0x0000002d0200780c */ /* 0x000fe40003f24270 */
[----:B------:R-:W-:Y:S01]  /*16510*/  PRMT R51, RZ, 0x7610, R51 ;  /* 0x00007610ff337816 */ /* 0x000fe20000000033 */
[----:B------:R-:W2:Y:S04]  /*16520*/  LDL R60, [R1+0xba4] ;  /* 0x000ba400013c7983 */ /* 0x000ea80000100800 */
[----:B---3--:R0:W3:Y:S04]  /*16530*/  @P3 LDG.E.U8 R22, desc[UR32][R4.64] ;  /* 0x0000002004163981 */ /* 0x0080e8000c1e1100 */
[----:B------:R-:W0:Y:S04]  /*16540*/  LDL R4, [R1+0xc20] ;  /* 0x000c200001047983 */ /* 0x000e280000100800 */
[----:B------:R-:W0:Y:S02]  /*16550*/  LDL R5, [R1+0xc24] ;  /* 0x000c240001057983 */ /* 0x000e240000100800 */
[----:B0-----:R-:W-:-:S04]  /*16560*/  @P1 LOP3.LUT R5, R5, R4, RZ, 0x3c, !PT ;  /* 0x0000000405051212 */ /* 0x001fc800078e3cff */
        /* <DEDUP_REMOVED lines=30> */
[----:B------:R-:W-:Y:S02]  /*16750*/  ISETP.GT.AND P2, PT, R2, 0x31, PT ;  /* 0x000000310200780c */ /* 0x000fe40003f44270 */
[----:B------:R-:W-:Y:S01]  /*16760*/  PRMT R59, RZ, 0x7610, R59 ;  /* 0x00007610ff3b7816 */ /* 0x000fe2000000003b */
[----:B----4-:R0:W-:Y:S04]  /*16770*/  STL [R1+0x40], R56 ;  /* 0x0000403801007387 */ /* 0x0101e80000100800 */
[----:B0-----:R-:W4:Y:S04]  /*16780*/  LDL.LU R56, [R1+0x1f54] ;  /* 0x001f540001387983 */ /* 0x001f280000300800 */
[----:B------:R-:W2:Y:S02]  /*16790*/  LDL R5, [R1+0xba0] ;  /* 0x000ba00001057983 */ /* 0x000ea40000100800 */
[----:B------:R-:W-:Y:S01]  /*167a0*/  @P2 IMAD.MOV.U32 R4, RZ, RZ, R60 ;  /* 0x000000ffff042224 */ /* 0x000fe200078e003c */
[----:B------:R-:W-:Y:S01]  /*167b0*/  PRMT R57, RZ, 0x7610, R57 ;  /* 0x00007610ff397816 */ /* 0x000fe20000000039 */
[----:B------:R-:W3:Y:S04]  /*167c0*/  LDL R60, [R1+0xb18] ;  /* 0x000b1800013c7983 */ /* 0x000ee80000100800 */
[----:B--2---:R0:W2:Y:S04]  /*167d0*/  @P2 LDG.E.U8 R59, desc[UR32][R4.64] ;  /* 0x00000020043b2981 */ /* 0x0040a8000c1e1100 */
[----:B------:R-:W0:Y:S04]  /*167e0*/  LDL R4, [R1+0xb98] ;  /* 0x000b980001047983 */ /* 0x000e280000100800 */
[----:B------:R-:W0:Y:S02]  /*167f0*/  LDL R5, [R1+0xb9c] ;  /* 0x000b9c0001057983 */ /* 0x000e240000100800 */
[----:B0-----:R-:W-:-:S04]  /*16800*/  @P2 LOP3.LUT R5, R5, R4, RZ, 0x3c, !PT ;  /* 0x0000000405052212 */ /* 0x001fc800078e3cff */
[----:B------:R-:W-:-:S04]  /*16810*/  @P2 LOP3.LUT R4, R5, R4, RZ, 0x3c, !PT ;  /* 0x0000000405042212 */ /* 0x000fc800078e3cff */
[----:B------:R-:W-:-:S05]  /*16820*/  @P2 LOP3.LUT R5, R5, R4, RZ, 0x3c, !PT ;  /* 0x0000000405052212 */ /* 0x000fca00078e3cff */
[----:B------:R-:W4:Y:S04]  /*16830*/  @P2 LDG.E.U8 R57, desc[UR32][R4.64] ;  /* 0x0000002004392981 */ /* 0x000f28000c1e1100 */
[----:B--2---:R0:W-:Y:S04]  /*16840*/  STL [R1+0x2c], R59 ;  /* 0x00002c3b01007387 */ /* 0x0041e80000100800 */
[----:B0-----:R-:W2:Y:S04]  /*16850*/  LDL R59, [R1+0xb1c] ;  /* 0x000b1c00013b7983 */ /* 0x001ea80000100800 */
        /* <DEDUP_REMOVED lines=15> */
[----:B---3--:R0:W-:Y:S04]  /*16950*/  STL [R1+0x14], R29 ;  /* 0x0000141d01007387 */ /* 0x0081e80000100800 */
[----:B------:R1:W3:Y:S01]  /*16960*/  @P2 LDG.E.U8 R61, desc[UR32][R4.64] ;  /* 0x00000020043d2981 */ /* 0x0002e2000c1e1100 */
[----:B------:R-:W-:Y:S02]  /*16970*/  ISETP.GT.AND P1, PT, R2, 0x35, PT ;  /* 0x000000350200780c */ /* 0x000fe40003f24270 */
[----:B------:R-:W-:Y:S02]  /*16980*/  PRMT R54, RZ, 0x7610, R54 ;  /* 0x00007610ff367816 */ /* 0x000fe40000000036 */
[----:B------:R-:W-:Y:S01]  /*16990*/  PRMT R52, RZ, 0x7610, R52 ;  /* 0x00007610ff347816 */ /* 0x000fe20000000034 */
[----:B0-----:R-:W4:Y:S04]  /*169a0*/  LDL R29, [R1+0xb14] ;  /* 0x000b1400011d7983 */ /* 0x001f280000100800 */
[----:B------:R-:W1:Y:S04]  /*169b0*/  LDL R4, [R1+0xb20] ;  /* 0x000b200001047983 */ /* 0x000e680000100800 */
[----:B------:R-:W1:Y:S02]  /*169c0*/  LDL R5, [R1+0xb24] ;  /* 0x000b240001057983 */ /* 0x000e640000100800 */
[----:B-1----:R-:W-:-:S04]  /*169d0*/  @P1 LOP3.LUT R5, R5, R4, RZ, 0x3c, !PT ;  /* 0x0000000405051212 */ /* 0x002fc800078e3cff */
[----:B------:R-:W-:-:S04]  /*169e0*/  @P1 LOP3.LUT R4, R5, R4, RZ, 0x3c, !PT ;  /* 0x0000000405041212 */ /* 0x000fc800078e3cff */
[----:B------:R-:W-:-:S05]  /*169f0*/  @P1 LOP3.LUT R5, R5, R4, RZ, 0x3c, !PT ;  /* 0x0000000405051212 */ /* 0x000fca00078e3cff */
[----:B------:R2:W4:Y:S04]  /*16a00*/  @P1 LDG.E.U8 R54, desc[UR32][R4.64] ;  /* 0x0000002004361981 */ /* 0x000528000c1e1100 */
[----:B---3--:R0:W-:Y:S01]  /*16a10*/  STL [R1+0x10], R61 ;  /* 0x0000103d01007387 */ /* 0x0081e20000100800 */
[----:B--2---:R-:W-:Y:S02]  /*16a20*/  @P1 IMAD.MOV.U32 R4, RZ, RZ, R59 ;  /* 0x000000ffff041224 */ /* 0x004fe400078e003b */
[----:B------:R-:W-:Y:S01]  /*16a30*/  @P1 IMAD.MOV.U32 R5, RZ, RZ, R60 ;  /* 0x000000ffff051224 */ /* 0x000fe200078e003c */
[----:B0-----:R-:W2:Y:S04]  /*16a40*/  LDL R61, [R1+0xb0c] ;  /* 0x000b0c00013d7983 */ /* 0x001ea80000100800 */
[----:B------:R0:W3:Y:S04]  /*16a50*/  @P1 LDG.E.U8 R52, desc[UR32][R4.64] ;  /* 0x0000002004341981 */ /* 0x0000e8000c1e1100 */
[----:B----4-:R-:W-:Y:S04]  /*16a60*/  STL [R1+0x1f2c], R54 ;  /* 0x001f2c3601007387 */ /* 0x010fe80000100800 */
[----:B------:R-:W4:Y:S01]  /*16a70*/  LDL R5, [R1+0xb10] ;  /* 0x000b100001057983 */ /* 0x000f220000100800 */
[----:B------:R-:W-:Y:S01]  /*16a80*/  PRMT R50, RZ, 0x7610, R50 ;  /* 0x00007610ff327816 */ /* 0x000fe20000000032 */
[----:B0-----:R-:W-:-:S02]  /*16a90*/  @P1 IMAD.MOV.U32 R4, RZ, RZ, R29 ;  /* 0x000000ffff041224 */ /* 0x001fc400078e001d */
[----:B------:R-:W2:Y:S04]  /*16aa0*/  LDL R60, [R1+0xa9c] ;  /* 0x000a9c00013c7983 */ /* 0x000ea80000100800 */
[----:B------:R-:W2:Y:S04]  /*16ab0*/  LDL R59, [R1+0xa94] ;  /* 0x000a9400013b7983 */ /* 0x000ea80000100800 */
[----:B---3--:R0:W-:Y:S01]  /*16ac0*/  STL [R1+0x1f30], R52 ;  /* 0x001f303401007387 */ /* 0x0081e20000100800 */
[----:B------:R-:W-:Y:S02]  /*16ad0*/  PRMT R48, RZ, 0x7610, R48 ;  /* 0x00007610ff307816 */ /* 0x000fe40000000030 */
[----:B------:R-:W-:-:S02]  /*16ae0*/  ISETP.GT.AND P2, PT, R2, 0x39, PT ;  /* 0x000000390200780c */ /* 0x000fc40003f44270 */
[----:B------:R-:W-:Y:S02]  /*16af0*/  PRMT R21, RZ, 0x7610, R21 ;  /* 0x00007610ff157816 */ /* 0x000fe40000000015 */
[----:B------:R-:W-:Y:S02]  /*16b00*/  PRMT R20, RZ, 0x7610, R20 ;  /* 0x00007610ff147816 */ /* 0x000fe40000000014 */
[----:B------:R-:W-:Y:S01]  /*16b10*/  PRMT R19, RZ, 0x7610, R19 ;  /* 0x00007610ff137816 */ /* 0x000fe20000000013 */
[----:B------:R-:W3:Y:S04]  /*16b20*/  LDL R29, [R1+0xa8c] ;  /* 0x000a8c00011d7983 */ /* 0x000ee80000100800 */
[----:B----4-:R2:W4:Y:S04]  /*16b30*/  @P1 LDG.E.U8 R50, desc[UR32][R4.64] ;  /* 0x0000002004321981 */ /* 0x010528000c1e1100 */
[----:B------:R-:W3:Y:S01]  /*16b40*/  LDL R5, [R1+0xb08] ;  /* 0x000b080001057983 */ /* 0x000ee20000100800 */
[----:B--2---:R-:W-:Y:S01]  /*16b50*/  @P1 IMAD.MOV.U32 R4, RZ, RZ, R61 ;  /* 0x000000ffff041224 */ /* 0x004fe200078e003d */
[----:B------:R-:W-:-:S02]  /*16b60*/  PRMT R18, RZ, 0x7610, R18 ;  /* 0x00007610ff127816 */ /* 0x000fc40000000012 */
[----:B------:R-:W2:Y:S04]  /*16b70*/  LDL R61, [R1+0xa24] ;  /* 0x000a2400013d7983 */ /* 0x000ea80000100800 */
[----:B---3--:R1:W3:Y:S04]  /*16b80*/  @P1 LDG.E.U8 R48, desc[UR32][R4.64] ;  /* 0x0000002004301981 */ /* 0x0082e8000c1e1100 */
[----:B------:R-:W1:Y:S04]  /*16b90*/  LDL R4, [R1+0xaa0] ;  /* 0x000aa00001047983 */ /* 0x000e680000100800 */
[----:B------:R-:W1:Y:S02]  /*16ba0*/  LDL R5, [R1+0xaa4] ;  /* 0x000aa40001057983 */ /* 0x000e640000100800 */
[----:B-1----:R-:W-:-:S04]  /*16bb0*/  @P2 LOP3.LUT R5, R5, R4, RZ, 0x3c, !PT ;  /* 0x0000000405052212 */ /* 0x002fc800078e3cff */
[----:B------:R-:W-:-:S04]  /*16bc0*/  @P2 LOP3.LUT R4, R5, R4, RZ, 0x3c, !PT ;  /* 0x0000000405042212 */ /* 0x000fc800078e3cff */
[----:B------:R-:W-:-:S05]  /*16bd0*/  @P2 LOP3.LUT R5, R5, R4, RZ, 0x3c, !PT ;  /* 0x0000000405052212 */ /* 0x000fca00078e3cff */
[----:B------:R1:W3:Y:S04]  /*16be0*/  @P2 LDG.E.U8 R21, desc[UR32][R4.64] ;  /* 0x0000002004152981 */ /* 0x0002e8000c1e1100 */
[----:B------:R-:W4:Y:S01]  /*16bf0*/  LDL R5, [R1+0xa98] ;  /* 0x000a980001057983 */ /* 0x000f220000100800 */
[----:B-1----:R-:W-:Y:S01]  /*16c00*/  @P2 IMAD.MOV.U32 R4, RZ, RZ, R60 ;  /* 0x000000ffff042224 */ /* 0x002fe200078e003c */
[----:B------:R-:W-:Y:S02]  /*16c10*/  ISETP.GT.AND P3, PT, R2, 0x3d, PT ;  /* 0x0000003d0200780c */ /* 0x000fe40003f64270 */
[----:B------:R-:W-:Y:S02]  /*16c20*/  PRMT R17, RZ, 0x7610, R17 ;  /* 0x00007610ff117816 */ /* 0x000fe40000000011 */
[----:B------:R-:W-:Y:S01]  /*16c30*/  PRMT R16, RZ, 0x7610, R16 ;  /* 0x00007610ff107816 */ /* 0x000fe20000000010 */
[----:B------:R-:W3:Y:S04]  /*16c40*/  LDL R60, [R1+0xa14] ;  /* 0x000a1400013c7983 */ /* 0x000ee80000100800 */
[----:B----4-:R1:W4:Y:S04]  /*16c50*/  @P2 LDG.E.U8 R20, desc[UR32][R4.64] ;  /* 0x0000002004142981 */ /* 0x010328000c1e1100 */
[----:B------:R-:W2:Y:S01]  /*16c60*/  LDL R5, [R1+0xa90] ;  /* 0x000a900001057983 */ /* 0x000ea20000100800 */
[----:B-1----:R-:W-:Y:S01]  /*16c70*/  @P2 IMAD.MOV.U32 R4, RZ, RZ, R59 ;  /* 0x000000ffff042224 */ /* 0x002fe200078e003b */
[----:B------:R-:W-:-:S02]  /*16c80*/  PRMT R15, RZ, 0x7610, R15 ;  /* 0x00007610ff0f7816 */ /* 0x000fc4000000000f */
[----:B------:R-:W4:Y:S04]  /*16c90*/  LDL R59, [R1+0xa0c] ;  /* 0x000a0c00013b7983 */ /* 0x000f280000100800 */
[----:B--2---:R1:W2:Y:S04]  /*16ca0*/  @P2 LDG.E.U8 R19, desc[UR32][R4.64] ;  /* 0x0000002004132981 */ /* 0x0042a8000c1e1100 */
[----:B------:R-:W3:Y:S01]  /*16cb0*/  LDL R5, [R1+0xa88] ;  /* 0x000a880001057983 */ /* 0x000ee20000100800 */
[----:B-1----:R-:W-:Y:S01]  /*16cc0*/  @P2 IMAD.MOV.U32 R4, RZ, RZ, R29 ;  /* 0x000000ffff042224 */ /* 0x002fe200078e001d */
[----:B------:R-:W-:-:S02]  /*16cd0*/  PRMT R14, RZ, 0x7610, R14 ;  /* 0x00007610ff0e7816 */ /* 0x000fc4000000000e */
[----:B------:R-:W2:Y:S04]  /*16ce0*/  LDL R29, [R1+0xc04] ;  /* 0x000c0400011d7983 */ /* 0x000ea80000100800 */
[----:B---3--:R1:W3:Y:S04]  /*16cf0*/  @P2 LDG.E.U8 R18, desc[UR32][R4.64] ;  /* 0x0000002004122981 */ /* 0x0082e8000c1e1100 */
[----:B------:R-:W4:Y:S01]  /*16d00*/  LDL R5, [R1+0xa20] ;  /* 0x000a200001057983 */ /* 0x000f220000100800 */
[----:B-1----:R-:W-:Y:S01]  /*16d10*/  @P3 IMAD.MOV.U32 R4, RZ, RZ, R61 ;  /* 0x000000ffff043224 */ /* 0x002fe200078e003d */
[----:B------:R-:W-:-:S02]  /*16d20*/  ISETP.GT.AND P1, PT, R2, 0x2e, PT ;  /* 0x0000002e0200780c */ /* 0x000fc40003f24270 */
[----:B------:R-:W-:Y:S01]  /*16d30*/  PRMT R0, RZ, 0x7610, R0 ;  /* 0x00007610ff007816 */ /* 0x000fe20000000000 */
[----:B------:R-:W3:Y:S04]  /*16d40*/  LDL R61, [R1+0xbfc] ;  /* 0x000bfc00013d7983 */ /* 0x000ee80000100800 */
[----:B----4-:R1:W4:Y:S04]  /*16d50*/  @P3 LDG.E.U8 R17, desc[UR32][R4.64] ;  /* 0x0000002004113981 */ /* 0x010328000c1e1100 */
[----:B------:R-:W1:Y:S04]  /*16d60*/  LDL R4, [R1+0xa18] ;  /* 0x000a180001047983 */ /* 0x000e680000100800 */
[----:B------:R-:W1:Y:S02]  /*16d70*/  LDL R5, [R1+0xa1c] ;  /* 0x000a1c0001057983 */ /* 0x000e640000100800 */
[----:B-1----:R-:W-:-:S04]  /*16d80*/  @P3 LOP3.LUT R5, R5, R4, RZ, 0x3c, !PT ;  /* 0x0000000405053212 */ /* 0x002fc800078e3cff */
[----:B------:R-:W-:-:S04]  /*16d90*/  @P3 LOP3.LUT R4, R5, R4, RZ, 0x3c, !PT ;  /* 0x0000000405043212 */ /* 0x000fc800078e3cff */
[----:B------:R-:W-:-:S05]  /*16da0*/  @P3 LOP3.LUT R5, R5, R4, RZ, 0x3c, !PT ;  /* 0x0000000405053212 */ /* 0x000fca00078e3cff */
[----:B------:R1:W4:Y:S04]  /*16db0*/  @P3 LDG.E.U8 R16, desc[UR32][R4.64] ;  /* 0x0000002004103981 */ /* 0x000328000c1e1100 */
[----:B------:R-:W2:Y:S01]  /*16dc0*/  LDL R5, [R1+0xa10] ;  /* 0x000a100001057983 */ /* 0x000ea20000100800 */
[----:B-1----:R-:W-:Y:S01]  /*16dd0*/  @P3 IMAD.MOV.U32 R4, RZ, RZ, R60 ;  /* 0x000000ffff043224 */ /* 0x002fe200078e003c */
[----:B------:R-:W-:Y:S02]  /*16de0*/  PRMT R58, RZ, 0x7610, R58 ;  /* 0x00007610ff3a7816 */ /* 0x000fe4000000003a */
[----:B------:R-:W4:Y:S04]  /*16df0*/  LDL R60, [R1+0xbf4] ;  /* 0x000bf400013c7983 */ /* 0x000f280000100800 */
[----:B--2---:R1:W2:Y:S04]  /*16e00*/  @P3 LDG.E.U8 R15, desc[UR32][R4.64] ;  /* 0x00000020040f3981 */ /* 0x0042a8000c1e1100 */
[----:B------:R-:W3:Y:S01]  /*16e10*/  LDL R5, [R1+0xa08] ;  /* 0x000a080001057983 */ /* 0x000ee20000100800 */
[----:B-1----:R-:W-:Y:S01]  /*16e20*/  @P3 IMAD.MOV.U32 R4, RZ, RZ, R59 ;  /* 0x000000ffff043224 */ /* 0x002fe200078e003b */
[----:B0-----:R-:W-:-:S02]  /*16e30*/  PRMT R52, RZ, 0x7610, R52 ;  /* 0x00007610ff347816 */ /* 0x001fc40000000034 */
[----:B------:R-:W2:Y:S04]  /*16e40*/  LDL R59, [R1+0xbec] ;  /* 0x000bec00013b7983 */ /* 0x000ea80000100800 */
[----:B---3--:R0:W3:Y:S04]  /*16e50*/  @P3 LDG.E.U8 R14, desc[UR32][R4.64] ;  /* 0x00000020040e3981 */ /* 0x0080e8000c1e1100 */
[----:B------:R-:W4:Y:S01]  /*16e60*/  LDL R5, [R1+0xc00] ;  /* 0x000c000001057983 */ /* 0x000f220000100800 */
[----:B0-----:R-:W-:-:S03]  /*16e70*/  @P1 IMAD.MOV.U32 R4, RZ, RZ, R29 ;  /* 0x000000ffff041224 */ /* 0x001fc600078e001d */
[----:B------:R-:W3:Y:S04]  /*16e80*/  LDL R29, [R1+0xb84] ;  /* 0x000b8400011d7983 */ /* 0x000ee80000100800 */
[----:B----4-:R0:W4:Y:S04]  /*16e90*/  @P1 LDG.E.U8 R0, desc[UR32][R4.64] ;  /* 0x0000002004001981 */ /* 0x010128000c1e1100 */
[----:B------:R-:W2:Y:S01]  /*16ea0*/  LDL R5, [R1+0xbf8] ;  /* 0x000bf80001057983 */ /* 0x000ea20000100800 */
[----:B0-----:R-:W-:-:S03]  /*16eb0*/  @P1 IMAD.MOV.U32 R4, RZ, RZ, R61 ;  /* 0x000000ffff041224 */ /* 0x001fc600078e003d */
[----:B------:R-:W4:Y:S04]  /*16ec0*/  LDL R61, [R1+0xb78] ;  /* 0x000b7800013d7983 */ /* 0x000f280000100800 */
[----:B--2---:R0:W2:Y:S04]  /*16ed0*/  @P1 LDG.E.U8 R58, desc[UR32][R4.64] ;  /* 0x00000020043a1981 */ /* 0x0040a8000c1e1100 */
[----:B------:R-:W3:Y:S01]  /*16ee0*/  LDL R5, [R1+0xbf0] ;  /* 0x000bf00001057983 */ /* 0x000ee20000100800 */
[----:B0-----:R-:W-:-:S03]  /*16ef0*/  @P1 IMAD.MOV.U32 R4, RZ, RZ, R60 ;  /* 0x000000ffff041224 */ /* 0x001fc600078e003c */
[----:B--2---:R0:W-:Y:S01]  /*16f00*/  STL [R1+0x24], R58 ;  /* 0x0000243a01007387 */ /* 0x0041e20000100800 */
[----:B------:R-:W-:-:S03]  /*16f10*/  PRMT R31, RZ, 0x7610, R31 ;  /* 0x00007610ff1f7816 */ /* 0x000fc6000000001f */
[----:B------:R-:W2:Y:S04]  /*16f20*/  LDL R60, [R1+0xb70] ;  /* 0x000b7000013c7983 */ /* 0x000ea80000100800 */
[----:B---3--:R1:W3:Y:S04]  /*16f30*/  @P1 LDG.E.U8 R52, desc[UR32][R4.64] ;  /* 0x0000002004341981 */ /* 0x0082e8000c1e1100 */
[----:B0-----:R-:W4:Y:S04]  /*16f40*/  LDL R58, [R1+0xb7c] ;  /* 0x000b7c00013a7983 */ /* 0x001f280000100800 */
[----:B------:R-:W2:Y:S01]  /*16f50*/  LDL R5, [R1+0xbe8] ;  /* 0x000be80001057983 */ /* 0x000ea20000100800 */
[----:B-1----:R-:W-:-:S05]  /*16f60*/  @P1 IMAD.MOV.U32 R4, RZ, RZ, R59 ;  /* 0x000000ffff041224 */ /* 0x002fca00078e003b */
[----:B--2---:R0:W2:Y:S04]  /*16f70*/  @P1 LDG.E.U8 R31, desc[UR32][R4.64] ;  /* 0x00000020041f1981 */ /* 0x0040a8000c1e1100 */
[----:B---3--:R1:W-:Y:S04]  /*16f80*/  STL [R1+0x20], R52 ;  /* 0x0000203401007387 */ /* 0x0083e80000100800 */
[----:B------:R-:W3:Y:S04]  /*16f90*/  LDL R59, [R1+0xb68] ;  /* 0x000b6800013b7983 */ /* 0x000ee80000100800 */
[----:B------:R-:W4:Y:S04]  /*16fa0*/  LDL R5, [R1+0xb80] ;  /* 0x000b800001057983 */ /* 0x000f280000100800 */
[----:B-1----:R-:W3:Y:S01]  /*16fb0*/  LDL R52, [R1+0xb74] ;  /* 0x000b740001347983 */ /* 0x002ee20000100800 */
[----:B------:R-:W-:-:S02]  /*16fc0*/  ISETP.GT.AND P2, PT, R2, 0x32, PT ;  /* 0x000000320200780c */ /* 0x000fc40003f44270 */
[----:B------:R-:W-:-:S11]  /*16fd0*/  PRMT R27, RZ, 0x7610, R27 ;  /* 0x00007610ff1b7816 */ /* 0x000fd6000000001b */
[----:B0-----:R-:W-:Y:S01]  /*16fe0*/  @P2 IMAD.MOV.U32 R4, RZ, RZ, R29 ;  /* 0x000000ffff042224 */ /* 0x001fe200078e001d */
[----:B--2---:R0:W-:Y:S01]  /*16ff0*/  STL [R1+0x1c], R31 ;  /* 0x00001c1f01007387 */ /* 0x0041e20000100800 */
[----:B------:R-:W-:Y:S02]  /*17000*/  PRMT R54, RZ, 0x7610, R54 ;  /* 0x00007610ff367816 */ /* 0x000fe40000000036 */
[----:B------:R-:W-:Y:S02]  /*17010*/  PRMT R28, RZ, 0x7610, R28 ;  /* 0x00007610ff1c7816 */ /* 0x000fe4000000001c */
[----:B------:R-:W-:Y:S01]  /*17020*/  PRMT R30, RZ, 0x7610, R30 ;  /* 0x00007610ff1e7816 */ /* 0x000fe2000000001e */
[----:B------:R-:W2:Y:S04]  /*17030*/  LDL R29, [R1+0xb00] ;  /* 0x000b0000011d7983 */ /* 0x000ea80000100800 */
[----:B0-----:R-:W2:Y:S04]  /*17040*/  LDL R31, [R1+0xb6c] ;  /* 0x000b6c00011f7983 */ /* 0x001ea80000100800 */
[----:B----4-:R0:W4:Y:S02]  /*17050*/  @P2 LDG.E.U8 R27, desc[UR32][R4.64] ;  /* 0x00000020041b2981 */ /* 0x010124000c1e1100 */
[----:B0-----:R-:W-:-:S02]  /*17060*/  @P2 IMAD.MOV.U32 R4, RZ, RZ, R58 ;  /* 0x000000ffff042224 */ /* 0x001fc400078e003a */
[----:B------:R-:W-:-:S05]  /*17070*/  @P2 IMAD.MOV.U32 R5, RZ, RZ, R61 ;  /* 0x000000ffff052224 */ /* 0x000fca00078e003d */
[----:B------:R3:W4:Y:S02]  /*17080*/  @P2 LDG.E.U8 R54, desc[UR32][R4.64] ;  /* 0x0000002004362981 */ /* 0x000724000c1e1100 */
[----:B---3--:R-:W-:Y:S02]  /*17090*/  @P2 IMAD.MOV.U32 R4, RZ, RZ, R52 ;  /* 0x000000ffff042224 */ /* 0x008fe400078e0034 */
[----:B------:R-:W-:-:S05]  /*170a0*/  @P2 IMAD.MOV.U32 R5, RZ, RZ, R60 ;  /* 0x000000ffff052224 */ /* 0x000fca00078e003c */
[----:B------:R0:W3:Y:S02]  /*170b0*/  @P2 LDG.E.U8 R28, desc[UR32][R4.64] ;  /* 0x00000020041c2981 */ /* 0x0000e4000c1e1100 */
[----:B0-----:R-:W-:Y:S02]  /*170c0*/  @P2 IMAD.MOV.U32 R5, RZ, RZ, R59 ;  /* 0x000000ffff052224 */ /* 0x001fe400078e003b */
[----:B--2---:R-:W-:-:S05]  /*170d0*/  @P2 IMAD.MOV.U32 R4, RZ, RZ, R31 ;  /* 0x000000ffff042224 */ /* 0x004fca00078e001f */
[----:B------:R0:W2:Y:S04]  /*170e0*/  @P2 LDG.E.U8 R30, desc[UR32][R4.64] ;  /* 0x00000020041e2981 */ /* 0x0000a8000c1e1100 */
[----:B----4-:R1:W-:Y:S04]  /*170f0*/  STL [R1+0xc], R27 ;  /* 0x00000c1b01007387 */ /* 0x0103e80000100800 */
[----:B------:R-:W4:Y:S04]  /*17100*/  LDL R58, [R1+0xaf8] ;  /* 0x000af800013a7983 */ /* 0x000f280000100800 */
[----:B-1----:R-:W4:Y:S04]  /*17110*/  LDL R27, [R1+0xb04] ;  /* 0x000b0400011b7983 */ /* 0x002f280000100800 */
[----:B------:R1:W-:Y:S04]  /*17120*/  STL [R1+0x8], R54 ;  /* 0x0000083601007387 */ /* 0x0003e80000100800 */
[----:B------:R-:W4:Y:S01]  /*17130*/  LDL R52, [R1+0xaf0] ;  /* 0x000af00001347983 */ /* 0x000f220000100800 */
[----:B------:R-:W-:-:S03]  /*17140*/  ISETP.GT.AND P1, PT, R2, 0x36, PT ;  /* 0x000000360200780c */ /* 0x000fc60003f24270 */
[----:B-1----:R-:W4:Y:S04]  /*17150*/  LDL R54, [R1+0xafc] ;  /* 0x000afc0001367983 */ /* 0x002f280000100800 */
[----:B---3--:R1:W-:Y:S04]  /*17160*/  STL [R1+0x4], R28 ;  /* 0x0000041c01007387 */ /* 0x0083e80000100800 */
[----:B------:R-:W3:Y:S04]  /*17170*/  LDL R31, [R1+0xae8] ;  /* 0x000ae800011f7983 */ /* 0x000ee80000100800 */
[----:B-1----:R-:W3:Y:S01]  /*17180*/  LDL R28, [R1+0xaf4] ;  /* 0x000af400011c7983 */ /* 0x002ee20000100800 */
[----:B0-----:R-:W-:-:S03]  /*17190*/  @P1 IMAD.MOV.U32 R5, RZ, RZ, R29 ;  /* 0x000000ffff051224 */ /* 0x001fc600078e001d */
[----:B--2---:R0:W-:Y:S04]  /*171a0*/  STL [R1], R30 ;  /* 0x0000001e01007387 */ /* 0x0041e80000100800 */
[----:B------:R-:W2:Y:S01]  /*171b0*/  LDL R29, [R1+0xa80] ;  /* 0x000a8000011d7983 */ /* 0x000ea20000100800 */
[----:B------:R-:W-:Y:S02]  /*171c0*/  PRMT R46, RZ, 0x7610, R46 ;  /* 0x00007610ff2e7816 */ /* 0x000fe4000000002e */
[----:B------:R-:W-:Y:S02]  /*171d0*/  PRMT R13, RZ, 0x7610, R13 ;  /* 0x00007610ff0d7816 */ /* 0x000fe4000000000d */
[----:B------:R-:W-:Y:S02]  /*171e0*/  ISETP.GT.AND P2, PT, R2, 0x3a, PT ;  /* 0x0000003a0200780c */ /* 0x000fe40003f44270 */
[----:B------:R-:W-:-:S02]  /*171f0*/  PRMT R12, RZ, 0x7610, R12 ;  /* 0x00007610ff0c7816 */ /* 0x000fc4000000000c */
[----:B------:R-:W-:Y:S01]  /*17200*/  PRMT R11, RZ, 0x7610, R11 ;  /* 0x00007610ff0b7816 */ /* 0x000fe2000000000b */
[----:B------:R-:W2:Y:S04]  /*17210*/  LDL R60, [R1+0x9f8] ;  /* 0x0009f800013c7983 */ /* 0x000ea80000100800 */
[----:B0-----:R-:W2:Y:S04]  /*17220*/  LDL R30, [R1+0xaec] ;  /* 0x000aec00011e7983 */ /* 0x001ea80000100800 */
[----:B------:R-:W2:Y:S01]  /*17230*/  LDL R59, [R1+0x9fc] ;  /* 0x0009fc00013b7983 */ /* 0x000ea20000100800 */
[----:B----4-:R-:W-:-:S03]  /*17240*/  @P1 IMAD.MOV.U32 R4, RZ, RZ, R27 ;  /* 0x000000ffff041224 */ /* 0x010fc600078e001b */
[----:B------:R-:W4:Y:S04]  /*17250*/  LDL R27, [R1+0xa84] ;  /* 0x000a8400011b7983 */ /* 0x000f280000100800 */
[----:B------:R0:W4:Y:S02]  /*17260*/  @P1 LDG.E.U8 R46, desc[UR32][R4.64] ;  /* 0x00000020042e1981 */ /* 0x000124000c1e1100 */
[----:B0-----:R-:W-:Y:S02]  /*17270*/  @P1 IMAD.MOV.U32 R4, RZ, RZ, R54 ;  /* 0x000000ffff041224 */ /* 0x001fe400078e0036 */
[----:B------:R-:W-:Y:S01]  /*17280*/  @P1 IMAD.MOV.U32 R5, RZ, RZ, R58 ;  /* 0x000000ffff051224 */ /* 0x000fe200078e003a */
[----:B------:R-:W4:Y:S04]  /*17290*/  LDL R54, [R1+0xa7c] ;  /* 0x000a7c0001367983 */ /* 0x000f280000100800 */
[----:B------:R-:W4:Y:S04]  /*172a0*/  LDL R58, [R1+0xa78] ;  /* 0x000a7800013a7983 */ /* 0x000f280000100800 */
[----:B------:R3:W4:Y:S02]  /*172b0*/  @P1 LDG.E.U8 R13, desc[UR32][R4.64] ;  /* 0x00000020040d1981 */ /* 0x000724000c1e1100 */
[----:B---3--:R-:W-:-:S02]  /*172c0*/  @P1 IMAD.MOV.U32 R4, RZ, RZ, R28 ;  /* 0x000000ffff041224 */ /* 0x008fc400078e001c */
[----:B------:R-:W-:Y:S01]  /*172d0*/  @P1 IMAD.MOV.U32 R5, RZ, RZ, R52 ;  /* 0x000000ffff051224 */ /* 0x000fe200078e0034 */
[----:B------:R-:W3:Y:S04]  /*172e0*/  LDL R28, [R1+0xa74] ;  /* 0x000a7400011c7983 */ /* 0x000ee80000100800 */
[----:B------:R-:W3:Y:S04]  /*172f0*/  LDL R52, [R1+0xa70] ;  /* 0x000a700001347983 */ /* 0x000ee80000100800 */
[----:B------:R0:W3:Y:S02]  /*17300*/  @P1 LDG.E.U8 R12, desc[UR32][R4.64] ;  /* 0x00000020040c1981 */ /* 0x0000e4000c1e1100 */
[----:B0-----:R-:W-:-:S02]  /*17310*/  @P1 IMAD.MOV.U32 R5, RZ, RZ, R31 ;  /* 0x000000ffff051224 */ /* 0x001fc400078e001f */
[----:B------:R-:W3:Y:S01]  /*17320*/  LDL R31, [R1+0xa68] ;  /* 0x000a6800011f7983 */ /* 0x000ee20000100800 */
[----:B--2---:R-:W-:-:S03]  /*17330*/  @P1 IMAD.MOV.U32 R4, RZ, RZ, R30 ;  /* 0x000000ffff041224 */ /* 0x004fc600078e001e */
[----:B------:R-:W2:Y:S04]  /*17340*/  LDL R30, [R1+0xa6c] ;  /* 0x000a6c00011e7983 */ /* 0x000ea80000100800 */
[----:B------:R0:W2:Y:S02]  /*17350*/  @P1 LDG.E.U8 R11, desc[UR32][R4.64] ;  /* 0x00000020040b1981 */ /* 0x0000a4000c1e1100 */
[----:B0-----:R-:W-:Y:S02]  /*17360*/  @P2 IMAD.MOV.U32 R5, RZ, RZ, R29 ;  /* 0x000000ffff052224 */ /* 0x001fe400078e001d */
[----:B------:R-:W2:Y:S01]  /*17370*/  LDL R29, [R1+0xa00] ;  /* 0x000a0000011d7983 */ /* 0x000ea20000100800 */
[----:B----4-:R-:W-:-:S03]  /*17380*/  @P2 IMAD.MOV.U32 R4, RZ, RZ, R27 ;  /* 0x000000ffff042224 */ /* 0x010fc600078e001b */
[----:B------:R-:W4:Y:S01]  /*17390*/  LDL R27, [R1+0xa04] ;  /* 0x000a0400011b7983 */ /* 0x000f220000100800 */
[----:B------:R-:W-:Y:S02]  /*173a0*/  PRMT R10, RZ, 0x7610, R10 ;  /* 0x00007610ff0a7816 */ /* 0x000fe4000000000a */
[----:B------:R-:W-:-:S04]  /*173b0*/  PRMT R9, RZ, 0x7610, R9 ;  /* 0x00007610ff097816 */ /* 0x000fc80000000009 */
[----:B------:R0:W4:Y:S01]  /*173c0*/  @P2 LDG.E.U8 R10, desc[UR32][R4.64] ;  /* 0x00000020040a2981 */ /* 0x000122000c1e1100 */
[----:B------:R-:W-:Y:S01]  /*173d0*/  ISETP.GT.AND P3, PT, R2, 0x3e, PT ;  /* 0x0000003e0200780c */ /* 0x000fe20003f64270 */
[----:B0-----:R-:W-:Y:S02]  /*173e0*/  @P2 IMAD.MOV.U32 R4, RZ, RZ, R54 ;  /* 0x000000ffff042224 */ /* 0x001fe400078e0036 */
[----:B------:R-:W-:Y:S01]  /*173f0*/  @P2 IMAD.MOV.U32 R5, RZ, RZ, R58 ;  /* 0x000000ffff052224 */ /* 0x000fe200078e003a */
[----:B------:R-:W-:Y:S01]  /*17400*/  PRMT R8, RZ, 0x7610, R8 ;  /* 0x00007610ff087816 */ /* 0x000fe20000000008 */
[----:B------:R-:W4:Y:S04]  /*17410*/  LDL R58, [R1+0x9f0] ;  /* 0x0009f000013a7983 */ /* 0x000f280000100800 */
[----:B------:R3:W4:Y:S04]  /*17420*/  @P2 LDG.E.U8 R9, desc[UR32][R4.64] ;  /* 0x0000002004092981 */ /* 0x000728000c1e1100 */
[----:B------:R-:W4:Y:S01]  /*17430*/  LDL R54, [R1+0x9e8] ;  /* 0x0009e80001367983 */ /* 0x000f220000100800 */
[----:B---3--:R-:W-:-:S03]  /*17440*/  @P2 IMAD.MOV.U32 R4, RZ, RZ, R28 ;  /* 0x000000ffff042224 */ /* 0x008fc600078e001c */
[----:B------:R-:W3:Y:S01]  /*17450*/  LDL R28, [R1+0x9f4] ;  /* 0x0009f400011c7983 */ /* 0x000ee20000100800 */
[----:B------:R-:W-:-:S03]  /*17460*/  @P2 IMAD.MOV.U32 R5, RZ, RZ, R52 ;  /* 0x000000ffff052224 */ /* 0x000fc600078e0034 */
[----:B------:R-:W3:Y:S04]  /*17470*/  LDL R52, [R1+0x9ec] ;  /* 0x0009ec0001347983 */ /* 0x000ee80000100800 */
[----:B------:R0:W3:Y:S02]  /*17480*/  @P2 LDG.E.U8 R8, desc[UR32][R4.64] ;  /* 0x0000002004082981 */ /* 0x0000e4000c1e1100 */
[----:B0-----:R-:W-:Y:S01]  /*17490*/  @P2 IMAD.MOV.U32 R5, RZ, RZ, R31 ;  /* 0x000000ffff052224 */ /* 0x001fe200078e001f */
[----:B------:R-:W-:Y:S01]  /*174a0*/  PRMT R6, RZ, 0x7610, R6 ;  /* 0x00007610ff067816 */ /* 0x000fe20000000006 */
[----:B--2---:R-:W-:Y:S02]  /*174b0*/  @P3 IMAD.MOV.U32 R31, RZ, RZ, R29 ;  /* 0x000000ffff1f3224 */ /* 0x004fe400078e001d */
[----:B------:R-:W2:Y:S01]  /*174c0*/  LDL R29, [R1+0xc48] ;  /* 0x000c4800011d7983 */ /* 0x000ea20000100800 */
[----:B------:R-:W-:-:S02]  /*174d0*/  @P2 IMAD.MOV.U32 R4, RZ, RZ, R30 ;  /* 0x000000ffff042224 */ /* 0x000fc400078e001e */
[----:B----4-:R-:W-:Y:S02]  /*174e0*/  @P3 IMAD.MOV.U32 R30, RZ, RZ, R27 ;  /* 0x000000ffff1e3224 */ /* 0x010fe400078e001b */
[----:B------:R-:W4:Y:S04]  /*174f0*/  LDL R27, [R1+0xc4c] ;  /* 0x000c4c00011b7983 */ /* 0x000f280000100800 */
[----:B------:R0:W4:Y:S02]  /*17500*/  @P3 LDG.E.U8 R6, desc[UR32][R30.64] ;  /* 0x000000201e063981 */ /* 0x000124000c1e1100 */
[----:B0-----:R-:W-:Y:S02]  /*17510*/  @P3 IMAD.MOV.U32 R30, RZ, RZ, R59 ;  /* 0x000000ffff1e3224 */ /* 0x001fe400078e003b */
[----:B------:R-:W-:Y:S01]  /*17520*/  @P3 IMAD.MOV.U32 R31, RZ, RZ, R60 ;  /* 0x000000ffff1f3224 */ /* 0x000fe200078e003c */
[----:B------:R-:W4:Y:S04]  /*17530*/  LDL R59, [R1+0xbe4] ;  /* 0x000be400013b7983 */ /* 0x000f280000100800 */
[----:B------:R-:W4:Y:S01]  /*17540*/  LDL R60, [R1+0xbe0] ;  /* 0x000be000013c7983 */ /* 0x000f220000100800 */
[----:B------:R-:W-:-:S06]  /*17550*/  PRMT R7, RZ, 0x7610, R7 ;  /* 0x00007610ff077816 */ /* 0x000fcc0000000007 */
[----:B------:R0:W4:Y:S02]  /*17560*/  @P2 LDG.E.U8 R7, desc[UR32][R4.64] ;  /* 0x0000002004072981 */ /* 0x000124000c1e1100 */
[----:B0-----:R-:W-:Y:S02]  /*17570*/  PRMT R5, RZ, 0x7610, R5 ;  /* 0x00007610ff057816 */ /* 0x001fe40000000005 */
[----:B------:R-:W-:-:S04]  /*17580*/  PRMT R4, RZ, 0x7610, R4 ;  /* 0x00007610ff047816 */ /* 0x000fc80000000004 */
[----:B------:R3:W4:Y:S01]  /*17590*/  @P3 LDG.E.U8 R5, desc[UR32][R30.64] ;  /* 0x000000201e053981 */ /* 0x000722000c1e1100 */
[----:B------:R-:W-:Y:S01]  /*175a0*/  PRMT R3, RZ, 0x7610, R3 ;  /* 0x00007610ff037816 */ /* 0x000fe20000000003 */
[----:B---3--:R-:W-:Y:S02]  /*175b0*/  @P3 IMAD.MOV.U32 R30, RZ, RZ, R28 ;  /* 0x000000ffff1e3224 */ /* 0x008fe400078e001c */
[----:B------:R-:W-:Y:S01]  /*175c0*/  @P3 IMAD.MOV.U32 R31, RZ, RZ, R58 ;  /* 0x000000ffff1f3224 */ /* 0x000fe200078e003a */
[----:B------:R-:W3:Y:S04]  /*175d0*/  LDL R28, [R1+0xbdc] ;  /* 0x000bdc00011c7983 */ /* 0x000ee80000100800 */
[----:B------:R-:W3:Y:S04]  /*175e0*/  LDL R58, [R1+0xbd8] ;  /* 0x000bd800013a7983 */ /* 0x000ee80000100800 */
[----:B------:R0:W3:Y:S02]  /*175f0*/  @P3 LDG.E.U8 R4, desc[UR32][R30.64] ;  /* 0x000000201e043981 */ /* 0x0000e4000c1e1100 */
[----:B0-----:R-:W-:-:S02]  /*17600*/  @P3 IMAD.MOV.U32 R30, RZ, RZ, R52 ;  /* 0x000000ffff1e3224 */ /* 0x001fc400078e0034 */
[----:B------:R-:W-:Y:S01]  /*17610*/  @P3 IMAD.MOV.U32 R31, RZ, RZ, R54 ;  /* 0x000000ffff1f3224 */ /* 0x000fe200078e0036 */
[----:B------:R-:W-:Y:S01]  /*17620*/  ISETP.GT.AND P1, PT, R2, 0x2f, PT ;  /* 0x0000002f0200780c */ /* 0x000fe20003f24270 */
[----:B------:R-:W3:Y:S04]  /*17630*/  LDL R54, [R1+0xbd0] ;  /* 0x000bd00001367983 */ /* 0x000ee80000100800 */
[----:B------:R2:W3:Y:S01]  /*17640*/  @P3 LDG.E.U8 R3, desc[UR32][R30.64] ;  /* 0x000000201e033981 */ /* 0x0004e2000c1e1100 */
[----:B------:R-:W-:Y:S02]  /*17650*/  PRMT R44, RZ, 0x7610, R44 ;  /* 0x00007610ff2c7816 */ /* 0x000fe4000000002c */
[----:B------:R-:W-:Y:S01]  /*17660*/  PRMT R42, RZ, 0x7610, R42 ;  /* 0x00007610ff2a7816 */ /* 0x000fe2000000002a */
[----:B------:R-:W3:Y:S01]  /*17670*/  LDL R52, [R1+0xbc8] ;  /* 0x000bc80001347983 */ /* 0x000ee20000100800 */
[----:B--2---:R-:W-:-:S03]  /*17680*/  @P0 IMAD.MOV.U32 R31, RZ, RZ, R29 ;  /* 0x000000ffff1f0224 */ /* 0x004fc600078e001d */
[----:B------:R-:W2:Y:S01]  /*17690*/  LDL R29, [R1+0xbd4] ;  /* 0x000bd400011d7983 */ /* 0x000ea20000100800 */
[----:B----4-:R-:W-:-:S03]  /*176a0*/  @P0 IMAD.MOV.U32 R30, RZ, RZ, R27 ;  /* 0x000000ffff1e0224 */ /* 0x010fc600078e001b */
[----:B------:R-:W4:Y:S04]  /*176b0*/  LDL R27, [R1+0xbcc] ;  /* 0x000bcc00011b7983 */ /* 0x000f280000100800 */
[----:B------:R0:W4:Y:S02]  /*176c0*/  @P0 LDG.E.U8 R44, desc[UR32][R30.64] ;  /* 0x000000201e2c0981 */ /* 0x000124000c1e1100 */
[----:B0-----:R-:W-:Y:S02]  /*176d0*/  @P1 IMAD.MOV.U32 R30, RZ, RZ, R59 ;  /* 0x000000ffff1e1224 */ /* 0x001fe400078e003b */
[----:B------:R-:W-:-:S05]  /*176e0*/  @P1 IMAD.MOV.U32 R31, RZ, RZ, R60 ;  /* 0x000000ffff1f1224 */ /* 0x000fca00078e003c */
[----:B------:R3:W4:Y:S01]  /*176f0*/  @P1 LDG.E.U8 R42, desc[UR32][R30.64] ;  /* 0x000000201e2a1981 */ /* 0x000722000c1e1100 */
[----:B------:R-:W-:Y:S02]  /*17700*/  PRMT R40, RZ, 0x7610, R40 ;  /* 0x00007610ff287816 */ /* 0x000fe40000000028 */
[----:B------:R-:W-:Y:S01]  /*17710*/  PRMT R38, RZ, 0x7610, R38 ;  /* 0x00007610ff267816 */ /* 0x000fe20000000026 */
[----:B---3--:R-:W-:Y:S02]  /*17720*/  @P1 IMAD.MOV.U32 R30, RZ, RZ, R28 ;  /* 0x000000ffff1e1224 */ /* 0x008fe400078e001c */
[----:B------:R-:W-:-:S05]  /*17730*/  @P1 IMAD.MOV.U32 R31, RZ, RZ, R58 ;  /* 0x000000ffff1f1224 */ /* 0x000fca00078e003a */
[----:B------:R0:W3:Y:S02]  /*17740*/  @P1 LDG.E.U8 R40, desc[UR32][R30.64] ;  /* 0x000000201e281981 */ /* 0x0000e4000c1e1100 */
[----:B0-----:R-:W-:Y:S01]  /*17750*/  @P1 IMAD.MOV.U32 R31, RZ, RZ, R54 ;  /* 0x000000ffff1f1224 */ /* 0x001fe200078e0036 */
[----:B------:R-:W-:Y:S01]  /*17760*/  PRMT R36, RZ, 0x7610, R36 ;  /* 0x00007610ff247816 */ /* 0x000fe20000000024 */
[----:B--2---:R-:W-:-:S05]  /*17770*/  @P1 IMAD.MOV.U32 R30, RZ, RZ, R29 ;  /* 0x000000ffff1e1224 */ /* 0x004fca00078e001d */
[----:B------:R0:W2:Y:S04]  /*17780*/  @P1 LDG.E.U8 R38, desc[UR32][R30.64] ;  /* 0x000000201e261981 */ /* 0x0000a8000c1e1100 */
[----:B----4-:R-:W-:Y:S01]  /*17790*/  STL [R1+0x1ebc], R44 ;  /* 0x001ebc2c01007387 */ /* 0x010fe20000100800 */
[----:B0-----:R-:W-:Y:S02]  /*177a0*/  @P1 IMAD.MOV.U32 R30, RZ, RZ, R27 ;  /* 0x000000ffff1e1224 */ /* 0x001fe400078e001b */
[----:B------:R-:W-:Y:S01]  /*177b0*/  @P1 IMAD.MOV.U32 R31, RZ, RZ, R52 ;  /* 0x000000ffff1f1224 */ /* 0x000fe200078e0034 */
[----:B------:R0:W-:Y:S04]  /*177c0*/  STL [R1+0x1ec0], R42 ;  /* 0x001ec02a01007387 */ /* 0x0001e80000100800 */
[----:B------:R-:W4:Y:S04]  /*177d0*/  LDL R28, [R1+0xb64] ;  /* 0x000b6400011c7983 */ /* 0x000f280000100800 */
[----:B------:R4:W4:Y:S04]  /*177e0*/  @P1 LDG.E.U8 R36, desc[UR32][R30.64] ;  /* 0x000000201e241981 */ /* 0x000928000c1e1100 */
[----:B0-----:R-:W4:Y:S01]  /*177f0*/  LDL R42, [R1+0xb60] ;  /* 0x000b6000012a7983 */ /* 0x001f220000100800 */
[----:B------:R-:W-:-:S03]  /*17800*/  ISETP.GT.AND P0, PT, R2, 0x33, PT ;  /* 0x000000330200780c */ /* 0x000fc60003f04270 */
[----:B---3--:R0:W-:Y:S04]  /*17810*/  STL [R1+0x1ec4], R40 ;  /* 0x001ec42801007387 */ /* 0x0081e80000100800 */
[----:B------:R-:W3:Y:S04]  /*17820*/  LDL R29, [R1+0xb5c] ;  /* 0x000b5c00011d7983 */ /* 0x000ee80000100800 */
[----:B0-----:R-:W3:Y:S01]  /*17830*/  LDL R40, [R1+0xb58] ;  /* 0x000b580001287983 */ /* 0x001ee20000100800 */
[----:B------:R-:W-:-:S03]  /*17840*/  PRMT R34, RZ, 0x7610, R34 ;  /* 0x00007610ff227816 */ /* 0x000fc60000000022 */
[----:B--2---:R0:W-:Y:S04]  /*17850*/  STL [R1+0x1ec8], R38 ;  /* 0x001ec82601007387 */ /* 0x0041e80000100800 */
[----:B------:R-:W2:Y:S04]  /*17860*/  LDL R27, [R1+0xb54] ;  /* 0x000b5400011b7983 */ /* 0x000ea80000100800 */
[----:B0-----:R-:W2:Y:S01]  /*17870*/  LDL R38, [R1+0xb50] ;  /* 0x000b500001267983 */ /* 0x001ea20000100800 */
[----:B----4-:R-:W-:-:S03]  /*17880*/  @P0 IMAD.MOV.U32 R30, RZ, RZ, R28 ;  /* 0x000000ffff1e0224 */ /* 0x010fc600078e001c */
[----:B------:R0:W-:Y:S04]  /*17890*/  STL [R1+0x1ecc], R36 ;  /* 0x001ecc2401007387 */ /* 0x0001e80000100800 */
[----:B------:R-:W4:Y:S01]  /*178a0*/  LDL R28, [R1+0xb4c] ;  /* 0x000b4c00011c7983 */ /* 0x000f220000100800 */
[----:B------:R-:W-:-:S03]  /*178b0*/  @P0 IMAD.MOV.U32 R31, RZ, RZ, R42 ;  /* 0x000000ffff1f0224 */ /* 0x000fc600078e002a */
[----:B------:R-:W4:Y:S04]  /*178c0*/  LDL R42, [R1+0xb48] ;  /* 0x000b4800012a7983 */ /* 0x000f280000100800 */
[----:B------:R3:W4:Y:S01]  /*178d0*/  @P0 LDG.E.U8 R34, desc[UR32][R30.64] ;  /* 0x000000201e220981 */ /* 0x000722000c1e1100 */
[----:B------:R-:W-:Y:S02]  /*178e0*/  PRMT R32, RZ, 0x7610, R32 ;  /* 0x00007610ff207816 */ /* 0x000fe40000000020 */
[----:B------:R-:W-:Y:S01]  /*178f0*/  PRMT R33, RZ, 0x7610, R33 ;  /* 0x00007610ff217816 */ /* 0x000fe20000000021 */
[----:B---3--:R-:W-:Y:S02]  /*17900*/  @P0 IMAD.MOV.U32 R30, RZ, RZ, R29 ;  /* 0x000000ffff1e0224 */ /* 0x008fe400078e001d */
[----:B------:R-:W-:-:S05]  /*17910*/  @P0 IMAD.MOV.U32 R31, RZ, RZ, R40 ;  /* 0x000000ffff1f0224 */ /* 0x000fca00078e0028 */
[----:B------:R2:W3:Y:S01]  /*17920*/  @P0 LDG.E.U8 R32, desc[UR32][R30.64] ;  /* 0x000000201e200981 */ /* 0x0004e2000c1e1100 */
[----:B------:R-:W-:Y:S01]  /*17930*/  PRMT R35, RZ, 0x7610, R35 ;  /* 0x00007610ff237816 */ /* 0x000fe20000000023 */
[----:B--2---:R-:W-:Y:S02]  /*17940*/  @P0 IMAD.MOV.U32 R30, RZ, RZ, R27 ;  /* 0x000000ffff1e0224 */ /* 0x004fe400078e001b */
[----:B------:R-:W-:-:S05]  /*17950*/  @P0 IMAD.MOV.U32 R31, RZ, RZ, R38 ;  /* 0x000000ffff1f0224 */ /* 0x000fca00078e0026 */
[----:B------:R4:W2:Y:S02]  /*17960*/  @P0 LDG.E.U8 R33, desc[UR32][R30.64] ;  /* 0x000000201e210981 */ /* 0x0008a4000c1e1100 */
[----:B----4-:R-:W-:Y:S02]  /*17970*/  @P0 IMAD.MOV.U32 R30, RZ, RZ, R28 ;  /* 0x000000ffff1e0224 */ /* 0x010fe400078e001c */
[----:B------:R-:W-:Y:S01]  /*17980*/  @P0 IMAD.MOV.U32 R31, RZ, RZ, R42 ;  /* 0x000000ffff1f0224 */ /* 0x000fe200078e002a */
[----:B------:R1:W-:Y:S04]  /*17990*/  STL [R1+0x1ed0], R34 ;  /* 0x001ed02201007387 */ /* 0x0003e80000100800 */
[----:B------:R-:W4:Y:S04]  /*179a0*/  LDL R29, [R1+0xae4] ;  /* 0x000ae400011d7983 */ /* 0x000f280000100800 */
[----:B------:R-:W4:Y:S04]  /*179b0*/  LDL R40, [R1+0xae0] ;  /* 0x000ae00001287983 */ /* 0x000f280000100800 */
[----:B------:R4:W4:Y:S01]  /*179c0*/  @P0 LDG.E.U8 R35, desc[UR32][R30.64] ;  /* 0x000000201e230981 */ /* 0x000922000c1e1100 */
[----:B------:R-:W-:-:S03]  /*179d0*/  ISETP.GT.AND P1, PT, R2, 0x37, PT ;  /* 0x000000370200780c */ /* 0x000fc60003f24270 */
[----:B---3--:R-:W-:Y:S04]  /*179e0*/  STL [R1+0x1ed4], R32 ;  /* 0x001ed42001007387 */ /* 0x008fe80000100800 */
[----:B------:R-:W3:Y:S04]  /*179f0*/  LDL R38, [R1+0xad8] ;  /* 0x000ad80001267983 */ /* 0x000ee80000100800 */
[----:B0-----:R-:W3:Y:S04]  /*17a00*/  LDL R36, [R1+0xadc] ;  /* 0x000adc0001247983 */ /* 0x001ee80000100800 */
[----:B------:R-:W3:Y:S04]  /*17a10*/  LDL R27, [R1+0xad4] ;  /* 0x000ad400011b7983 */ /* 0x000ee80000100800 */
[----:B--2---:R0:W-:Y:S04]  /*17a20*/  STL [R1+0x1ed8], R33 ;  /* 0x001ed82101007387 */ /* 0x0041e80000100800 */
[----:B------:R-:W2:Y:S04]  /*17a30*/  LDL R28, [R1+0xad0] ;  /* 0x000ad000011c7983 */ /* 0x000ea80000100800 */
[----:B-1----:R-:W2:Y:S04]  /*17a40*/  LDL R34, [R1+0xac8] ;  /* 0x000ac80001227983 */ /* 0x002ea80000100800 */
[----:B0-----:R-:W2:Y:S01]  /*17a50*/  LDL R33, [R1+0xacc] ;  /* 0x000acc0001217983 */ /* 0x001ea20000100800 */
[----:B----4-:R-:W-:-:S03]  /*17a60*/  @P1 IMAD.MOV.U32 R30, RZ, RZ, R29 ;  /* 0x000000ffff1e1224 */ /* 0x010fc600078e001d */
[----:B------:R-:W-:Y:S04]  /*17a70*/  STL [R1+0x1edc], R35 ;  /* 0x001edc2301007387 */ /* 0x000fe80000100800 */
[----:B------:R-:W4:Y:S04]  /*17a80*/  LDL R32, [R1+0xa60] ;  /* 0x000a600001207983 */ /* 0x000f280000100800 */
[----:B------:R-:W4:Y:S01]  /*17a90*/  LDL R29, [R1+0xa64] ;  /* 0x000a6400011d7983 */ /* 0x000f220000100800 */
[----:B------:R-:W-:Y:S01]  /*17aa0*/  PRMT R37, RZ, 0x7610, R37 ;  /* 0x00007610ff257816 */ /* 0x000fe20000000025 */
[----:B------:R-:W-:Y:S01]  /*17ab0*/  @P1 IMAD.MOV.U32 R31, RZ, RZ, R40 ;  /* 0x000000ffff1f1224 */ /* 0x000fe200078e0028 */
[----:B------:R-:W-:-:S04]  /*17ac0*/  PRMT R39, RZ, 0x7610, R39 ;  /* 0x00007610ff277816 */ /* 0x000fc80000000027 */
[----:B------:R3:W4:Y:S01]  /*17ad0*/  @P1 LDG.E.U8 R37, desc[UR32][R30.64] ;  /* 0x000000201e251981 */ /* 0x000722000c1e1100 */
[----:B------:R-:W-:Y:S01]  /*17ae0*/  PRMT R41, RZ, 0x7610, R41 ;  /* 0x00007610ff297816 */ /* 0x000fe20000000029 */
[----:B---3--:R-:W-:Y:S02]  /*17af0*/  @P1 IMAD.MOV.U32 R31, RZ, RZ, R38 ;  /* 0x000000ffff1f1224 */ /* 0x008fe400078e0026 */
[----:B------:R-:W-:-:S05]  /*17b00*/  @P1 IMAD.MOV.U32 R30, RZ, RZ, R36 ;  /* 0x000000ffff1e1224 */ /* 0x000fca00078e0024 */
[----:B------:R0:W3:Y:S02]  /*17b10*/  @P1 LDG.E.U8 R39, desc[UR32][R30.64] ;  /* 0x000000201e271981 */ /* 0x0000e4000c1e1100 */
[----:B0-----:R-:W-:Y:S01]  /*17b20*/  @P1 IMAD.MOV.U32 R30, RZ, RZ, R27 ;  /* 0x000000ffff1e1224 */ /* 0x001fe200078e001b */
[----:B------:R-:W-:Y:S02]  /*17b30*/  ISETP.GT.AND P0, PT, R2, 0x3b, PT ;  /* 0x0000003b0200780c */ /* 0x000fe40003f04270 */
[----:B------:R-:W-:Y:S02]  /*17b40*/  PRMT R43, RZ, 0x7610, R43 ;  /* 0x00007610ff2b7816 */ /* 0x000fe4000000002b */
[----:B------:R-:W-:Y:S01]  /*17b50*/  PRMT R45, RZ, 0x7610, R45 ;  /* 0x00007610ff2d7816 */ /* 0x000fe2000000002d */
[----:B--2---:R-:W-:-:S05]  /*17b60*/  @P1 IMAD.MOV.U32 R31, RZ, RZ, R28 ;  /* 0x000000ffff1f1224 */ /* 0x004fca00078e001c */
[----:B------:R0:W2:Y:S02]  /*17b70*/  @P1 LDG.E.U8 R41, desc[UR32][R30.64] ;  /* 0x000000201e291981 */ /* 0x0000a4000c1e1100 */
[----:B0-----:R-:W-:Y:S02]  /*17b80*/  @P1 IMAD.MOV.U32 R30, RZ, RZ, R33 ;  /* 0x000000ffff1e1224 */ /* 0x001fe400078e0021 */
[----:B------:R-:W-:-:S05]  /*17b90*/  @P1 IMAD.MOV.U32 R31, RZ, RZ, R34 ;  /* 0x000000ffff1f1224 */ /* 0x000fca00078e0022 */
[----:B------:R4:W2:Y:S02]  /*17ba0*/  @P1 LDG.E.U8 R43, desc[UR32][R30.64] ;  /* 0x000000201e2b1981 */ /* 0x0008a4000c1e1100 */
[----:B----4-:R-:W-:Y:S02]  /*17bb0*/  @P0 IMAD.MOV.U32 R30, RZ, RZ, R29 ;  /* 0x000000ffff1e0224 */ /* 0x010fe400078e001d */
[----:B------:R-:W-:-:S05]  /*17bc0*/  @P0 IMAD.MOV.U32 R31, RZ, RZ, R32 ;  /* 0x000000ffff1f0224 */ /* 0x000fca00078e0020 */
[----:B------:R-:W4:Y:S04]  /*17bd0*/  @P0 LDG.E.U8 R45, desc[UR32][R30.64] ;  /* 0x000000201e2d0981 */ /* 0x000f28000c1e1100 */
[----:B------:R-:W-:Y:S04]  /*17be0*/  STL [R1+0x1ee0], R37 ;  /* 0x001ee02501007387 */ /* 0x000fe80000100800 */
[----:B---3--:R0:W-:Y:S04]  /*17bf0*/  STL [R1+0x1ee4], R39 ;  /* 0x001ee42701007387 */ /* 0x0081e80000100800 */
[----:B------:R-:W3:Y:S04]  /*17c00*/  LDL R28, [R1+0xa58] ;  /* 0x000a5800011c7983 */ /* 0x000ee80000100800 */
[----:B------:R-:W3:Y:S04]  /*17c10*/  LDL R27, [R1+0xa5c] ;  /* 0x000a5c00011b7983 */ /* 0x000ee80000100800 */
[----:B--2---:R-:W-:Y:S04]  /*17c20*/  STL [R1+0x1ee8], R41 ;  /* 0x001ee82901007387 */ /* 0x004fe80000100800 */
[----:B------:R-:W2:Y:S04]  /*17c30*/  LDL R40, [R1+0xa50] ;  /* 0x000a500001287983 */ /* 0x000ea80000100800 */
[----:B0-----:R-:W2:Y:S04]  /*17c40*/  LDL R39, [R1+0xa54] ;  /* 0x000a540001277983 */ /* 0x001ea80000100800 */
[----:B------:R-:W2:Y:S04]  /*17c50*/  LDL R38, [R1+0xa48] ;  /* 0x000a480001267983 */ /* 0x000ea80000100800 */
[----:B------:R-:W2:Y:S04]  /*17c60*/  LDL R37, [R1+0xa4c] ;  /* 0x000a4c0001257983 */ /* 0x000ea80000100800 */
[----:B------:R0:W-:Y:S04]  /*17c70*/  STL [R1+0x1eec], R43 ;  /* 0x001eec2b01007387 */ /* 0x0001e80000100800 */
[----:B------:R-:W2:Y:S04]  /*17c80*/  LDL R36, [R1+0x9e0] ;  /* 0x0009e00001247983 */ /* 0x000ea80000100800 */
[----:B------:R-:W2:Y:S04]  /*17c90*/  LDL R35, [R1+0x9e4] ;  /* 0x0009e40001237983 */ /* 0x000ea80000100800 */
[----:B------:R-:W2:Y:S04]  /*17ca0*/  LDL R34, [R1+0x9d8] ;  /* 0x0009d80001227983 */ /* 0x000ea80000100800 */
[----:B------:R-:W2:Y:S04]  /*17cb0*/  LDL R33, [R1+0x9dc] ;  /* 0x0009dc0001217983 */ /* 0x000ea80000100800 */
[----:B------:R-:W2:Y:S04]  /*17cc0*/  LDL R29, [R1+0x9d4] ;  /* 0x0009d400011d7983 */ /* 0x000ea80000100800 */
[----:B----4-:R-:W-:Y:S04]  /*17cd0*/  STL [R1+0x1ef0], R45 ;  /* 0x001ef02d01007387 */ /* 0x010fe80000100800 */
[----:B------:R-:W4:Y:S01]  /*17ce0*/  LDL R32, [R1+0x9d0] ;  /* 0x0009d00001207983 */ /* 0x000f220000100800 */
[----:B------:R-:W-:-:S02]  /*17cf0*/  PRMT R47, RZ, 0x7610, R47 ;  /* 0x00007610ff2f7816 */ /* 0x000fc4000000002f */
[----:B------:R-:W-:Y:S02]  /*17d00*/  ISETP.GT.AND P1, PT, R2, 0x3f, PT ;  /* 0x0000003f0200780c */ /* 0x000fe40003f24270 */
[----:B------:R-:W-:Y:S01]  /*17d10*/  PRMT R49, RZ, 0x7610, R49 ;  /* 0x00007610ff317816 */ /* 0x000fe20000000031 */
[----:B---3--:R-:W-:Y:S02]  /*17d20*/  @P0 IMAD.MOV.U32 R31, RZ, RZ, R28 ;  /* 0x000000ffff1f0224 */ /* 0x008fe400078e001c */
[----:B------:R-:W-:Y:S01]  /*17d30*/  @P0 IMAD.MOV.U32 R30, RZ, RZ, R27 ;  /* 0x000000ffff1e0224 */ /* 0x000fe200078e001b */
[----:B------:R-:W3:Y:S04]  /*17d40*/  LDL R28, [R1+0x9c8] ;  /* 0x0009c800011c7983 */ /* 0x000ee80000100800 */
[----:B------:R-:W3:Y:S04]  /*17d50*/  LDL R27, [R1+0x9cc] ;  /* 0x0009cc00011b7983 */ /* 0x000ee80000100800 */
[----:B------:R2:W3:Y:S01]  /*17d60*/  @P0 LDG.E.U8 R47, desc[UR32][R30.64] ;  /* 0x000000201e2f0981 */ /* 0x0004e2000c1e1100 */
[----:B------:R-:W-:-:S02]  /*17d70*/  PRMT R51, RZ, 0x7610, R51 ;  /* 0x00007610ff337816 */ /* 0x000fc40000000033 */
[----:B------:R-:W-:Y:S02]  /*17d80*/  PRMT R53, RZ, 0x7610, R53 ;  /* 0x00007610ff357816 */ /* 0x000fe40000000035 */
[----:B------:R-:W-:Y:S02]  /*17d90*/  PRMT R55, RZ, 0x7610, R55 ;  /* 0x00007610ff377816 */ /* 0x000fe40000000037 */
[----:B------:R-:W-:Y:S01]  /*17da0*/  PRMT R56, RZ, 0x7610, R56 ;  /* 0x00007610ff387816 */ /* 0x000fe20000000038 */
[----:B--2---:R-:W-:Y:S02]  /*17db0*/  @P0 IMAD.MOV.U32 R31, RZ, RZ, R40 ;  /* 0x000000ffff1f0224 */ /* 0x004fe400078e0028 */
[----:B------:R-:W-:-:S05]  /*17dc0*/  @P0 IMAD.MOV.U32 R30, RZ, RZ, R39 ;  /* 0x000000ffff1e0224 */ /* 0x000fca00078e0027 */
[----:B------:R1:W2:Y:S02]  /*17dd0*/  @P0 LDG.E.U8 R49, desc[UR32][R30.64] ;  /* 0x000000201e310981 */ /* 0x0002a4000c1e1100 */
[----:B-1----:R-:W-:Y:S02]  /*17de0*/  @P0 IMAD.MOV.U32 R30, RZ, RZ, R37 ;  /* 0x000000ffff1e0224 */ /* 0x002fe400078e0025 */
        /* <DEDUP_REMOVED lines=9> */
[----:B----4-:R-:W-:-:S05]  /*17e80*/  @P1 IMAD.MOV.U32 R31, RZ, RZ, R32 ;  /* 0x000000ffff1f1224 */ /* 0x010fca00078e0020 */
[----:B------:R3:W4:Y:S01]  /*17e90*/  @P1 LDG.E.U8 R56, desc[UR32][R30.64] ;  /* 0x000000201e381981 */ /* 0x000722000c1e1100 */
[----:B------:R-:W-:Y:S01]  /*17ea0*/  PRMT R57, RZ, 0x7610, R57 ;  /* 0x00007610ff397816 */ /* 0x000fe20000000039 */
[----:B---3--:R-:W-:Y:S02]  /*17eb0*/  @P1 IMAD.MOV.U32 R30, RZ, RZ, R27 ;  /* 0x000000ffff1e1224 */ /* 0x008fe400078e001b */
[----:B------:R-:W-:-:S05]  /*17ec0*/  @P1 IMAD.MOV.U32 R31, RZ, RZ, R28 ;  /* 0x000000ffff1f1224 */ /* 0x000fca00078e001c */
[----:B------:R-:W3:Y:S04]  /*17ed0*/  @P1 LDG.E.U8 R57, desc[UR32][R30.64] ;  /* 0x000000201e391981 */ /* 0x000ee8000c1e1100 */
[----:B------:R-:W-:Y:S01]  /*17ee0*/  STL [R1+0x1ef4], R47 ;  /* 0x001ef42f01007387 */ /* 0x000fe20000100800 */
[----:B------:R-:W1:Y:S01]  /*17ef0*/  S2R R39, SR_TID.X ;  /* 0x0000000000277919 */ /* 0x000e620000002100 */
[----:B------:R-:W-:Y:S06]  /*17f00*/  BAR.SYNC.DEFER_BLOCKING 0x0 ;  /* 0x0000000000007b1d */ /* 0x000fec0000010000 */
[----:B--2---:R-:W-:Y:S04]  /*17f10*/  STL [R1+0x1ef8], R49 ;  /* 0x001ef83101007387 */ /* 0x004fe80000100800 */
[----:B------:R-:W-:Y:S04]  /*17f20*/  STL [R1+0x1efc], R51 ;  /* 0x001efc3301007387 */ /* 0x000fe80000100800 */
[----:B------:R-:W-:Y:S04]  /*17f30*/  STL [R1+0x1f00], R53 ;  /* 0x001f003501007387 */ /* 0x000fe80000100800 */
[----:B------:R-:W-:Y:S04]  /*17f40*/  STL [R1+0x1f04], R55 ;  /* 0x001f043701007387 */ /* 0x000fe80000100800 */
[----:B----4-:R-:W-:Y:S04]  /*17f50*/  STL [R1+0x1f08], R56 ;  /* 0x001f083801007387 */ /* 0x010fe80000100800 */
[----:B0-----:R-:W2:Y:S04]  /*17f60*/  LDL.LU R43, [R1+0x728] ;  /* 0x00072800012b7983 */ /* 0x001ea80000300800 */
[----:B------:R-:W4:Y:S04]  /*17f70*/  LDL.LU R41, [R1+0x724] ;  /* 0x0007240001297983 */ /* 0x000f280000300800 */
        /* <DEDUP_REMOVED lines=19> */
[----:B---3--:R0:W-:Y:S02]  /*180b0*/  STL [R1+0x1f0c], R57 ;  /* 0x001f0c3901007387 */ /* 0x0081e40000100800 */
[----:B0-----:R-:W0:Y:S01]  /*180c0*/  S2R R57, SR_TID.X ;  /* 0x0000000000397919 */ /* 0x001e220000002100 */
[----:B-1----:R-:W-:Y:S01]  /*180d0*/  LOP3.LUT R39, R39, 0x1f, RZ, 0xc0, !PT ;  /* 0x0000001f27277812 */ /* 0x002fe200078ec0ff */
[----:B------:R-:W-:Y:S04]  /*180e0*/  STL [R1+0x1e1c], R30 ;  /* 0x001e1c1e01007387 */ /* 0x000fe80000100800 */
[----:B------:R-:W-:Y:S01]  /*180f0*/  STL [R1+0x1e24], R30 ;  /* 0x001e241e01007387 */ /* 0x000fe20000100800 */
[----:B------:R-:W-:-:S03]  /*18100*/  LOP3.LUT R45, R39, 0x20, RZ, 0xfc, !PT ;  /* 0x00000020272d7812 */ /* 0x000fc600078efcff */
        /* <DEDUP_REMOVED lines=13> */
[----:B0-----:R-:W-:-:S03]  /*181e0*/  LOP3.LUT R39, R57, 0x1f, RZ, 0xc0, !PT ;  /* 0x0000001f39277812 */ /* 0x001fc600078ec0ff */
[----:B------:R-:W-:Y:S04]  /*181f0*/  STL [R1+0x1e98], R30 ;  /* 0x001e981e01007387 */ /* 0x000fe80000100800 */
[----:B------:R-:W-:Y:S04]  /*18200*/  STL [R1+0x1ea0], R30 ;  /* 0x001ea01e01007387 */ /* 0x000fe80000100800 */
[----:B------:R-:W-:Y:S04]  /*18210*/  STL [R1+0x1ea8], R30 ;  /* 0x001ea81e01007387 */ /* 0x000fe80000100800 */
[----:B------:R-:W-:Y:S04]  /*18220*/  STL [R1+0x1eb0], R30 ;  /* 0x001eb01e01007387 */ /* 0x000fe80000100800 */
[----:B------:R-:W-:Y:S04]  /*18230*/  STL [R1+0x1e14], R31 ;  /* 0x001e141f01007387 */ /* 0x000fe80000100800 */
[----:B------:R-:W-:Y:S01]  /*18240*/  STL [R1+0x1f10], R31 ;  /* 0x001f101f01007387 */ /* 0x000fe20000100800 */
[----:B------:R-:W-:-:S02]  /*18250*/  ISETP.GE.AND P1, PT, R45, R2, PT ;  /* 0x000000022d00720c */ /* 0x000fc40003f26270 */
[----:B------:R-:W-:Y:S01]  /*18260*/  ISETP.GE.AND P0, PT, R39, R2, PT ;  /* 0x000000022700720c */ /* 0x000fe20003f06270 */
[----:B--2---:R-:W-:Y:S04]  /*18270*/  STS.U8 [R39+UR4], R43 ;  /* 0x0000002b27007988 */ /* 0x004fe80008000004 */
[----:B----4-:R-:W-:Y:S04]  /*18280*/  STS.U8 [R39+UR4+0x20], R41 ;  /* 0x0000202927007988 */ /* 0x010fe80008000004 */
[----:B------:R-:W-:Y:S04]  /*18290*/  STS.U8 [R39+UR4+0x40], R37 ;  /* 0x0000402527007988 */ /* 0x000fe80008000004 */
        /* <DEDUP_REMOVED lines=11> */
[----:B------:R0:W-:Y:S04]  /*18350*/  STS.U8 [R39+UR4+0x620], R27 ;  /* 0x0006201b27007988 */ /* 0x0001e80008000004 */
[----:B------:R1:W-:Y:S04]  /*18360*/  STS.U8 [R39+UR4+0x600], R28 ;  /* 0x0006001c27007988 */ /* 0x0003e80008000004 */
[----:B------:R2:W-:Y:S04]  /*18370*/  STS.U8 [R39+UR4+0x800], R29 ;  /* 0x0008001d27007988 */ /* 0x0005e80008000004 */
[----:B------:R3:W-:Y:S04]  /*18380*/  STS.U8 [R39+UR4+0x820], R58 ;  /* 0x0008203a27007988 */ /* 0x0007e80008000004 */
[----:B------:R4:W-:Y:S04]  /*18390*/  STS.U8 [R39+UR4+0x840], R59 ;  /* 0x0008403b27007988 */ /* 0x0009e80008000004 */
[----:B------:R4:W-:Y:S04]  /*183a0*/  STS.U8 [R39+UR4+0x860], R60 ;  /* 0x0008603c27007988 */ /* 0x0009e80008000004 */
[----:B0-----:R-:W4:Y:S04]  /*183b0*/  LDL.LU R27, [R1+0x1d4] ;  /* 0x0001d400011b7983 */ /* 0x001f280000300800 */
[----:B-1----:R-:W4:Y:S04]  /*183c0*/  LDL.LU R28, [R1+0x1d0] ;  /* 0x0001d000011c7983 */ /* 0x002f280000300800 */
[----:B--2---:R-:W2:Y:S04]  /*183d0*/  LDL.LU R29, [R1+0x1cc] ;  /* 0x0001cc00011d7983 */ /* 0x004ea80000300800 */
[----:B---3--:R-:W3:Y:S04]  /*183e0*/  LDL.LU R58, [R1+0x198] ;  /* 0x00019800013a7983 */ /* 0x008ee80000300800 */
[----:B----4-:R-:W4:Y:S04]  /*183f0*/  LDL.LU R59, [R1+0x194] ;  /* 0x00019400013b7983 */ /* 0x010f280000300800 */
[----:B------:R0:W-:Y:S04]  /*18400*/  STS.U8 [R39+UR4+0xa20], R61 ;  /* 0x000a203d27007988 */ /* 0x0001e80008000004 */
[----:B------:R-:W4:Y:S04]  /*18410*/  LDL.LU R60, [R1+0x190] ;  /* 0x00019000013c7983 */ /* 0x000f280000300800 */
[----:B0-----:R-:W4:Y:S04]  /*18420*/  LDL.LU R61, [R1+0x18c] ;  /* 0x00018c00013d7983 */ /* 0x001f280000300800 */
        /* <DEDUP_REMOVED lines=24> */
[----:B------:R0:W-:Y:S04]  /*185b0*/  STS.U8 [R39+UR4+0xa00], R27 ;  /* 0x000a001b27007988 */ /* 0x0001e80008000004 */
[----:B------:R1:W-:Y:S04]  /*185c0*/  STS.U8 [R39+UR4+0xa60], R28 ;  /* 0x000a601c27007988 */ /* 0x0003e80008000004 */
[----:B--2---:R2:W-:Y:S04]  /*185d0*/  STS.U8 [R39+UR4+0xa40], R29 ;  /* 0x000a401d27007988 */ /* 0x0045e80008000004 */
[----:B---3--:R3:W-:Y:S04]  /*185e0*/  STS.U8 [R39+UR4+0xc40], R58 ;  /* 0x000c403a27007988 */ /* 0x0087e80008000004 */
[----:B----4-:R4:W-:Y:S04]  /*185f0*/  STS.U8 [R39+UR4+0xc60], R59 ;  /* 0x000c603b27007988 */ /* 0x0109e80008000004 */
[----:B------:R4:W-:Y:S04]  /*18600*/  STS.U8 [R39+UR4+0xc00], R60 ;  /* 0x000c003c27007988 */ /* 0x0009e80008000004 */
[----:B0-----:R-:W4:Y:S04]  /*18610*/  LDL.LU R27, [R1+0x1f4c] ;  /* 0x001f4c00011b7983 */ /* 0x001f280000300800 */
[----:B-1----:R-:W4:Y:S04]  /*18620*/  LDL.LU R28, [R1+0x1f48] ;  /* 0x001f4800011c7983 */ /* 0x002f280000300800 */
[----:B--2---:R-:W2:Y:S04]  /*18630*/  LDL.LU R29, [R1+0x1f44] ;  /* 0x001f4400011d7983 */ /* 0x004ea80000300800 */
[----:B---3--:R-:W3:Y:S04]  /*18640*/  LDL.LU R58, [R1+0x1f40] ;  /* 0x001f4000013a7983 */ /* 0x008ee80000300800 */
[----:B----4-:R-:W4:Y:S04]  /*18650*/  LDL.LU R59, [R1+0x1f3c] ;  /* 0x001f3c00013b7983 */ /* 0x010f280000300800 */
[----:B------:R-:W2:Y:S04]  /*18660*/  LDL.LU R60, [R1+0x1f38] ;  /* 0x001f3800013c7983 */ /* 0x000ea80000300800 */
[----:B------:R0:W-:Y:S04]  /*18670*/  STS.U8 [R39+UR4+0xc20], R61 ;  /* 0x000c203d27007988 */ /* 0x0001e80008000004 */
[----:B------:R-:W-:Y:S04]  /*18680*/  STS.U8 [R39+UR4+0xe60], R2 ;  /* 0x000e600227007988 */ /* 0x000fe80008000004 */
[----:B------:R-:W-:Y:S04]  /*18690*/  STS.U8 [R39+UR4+0xe40], R31 ;  /* 0x000e401f27007988 */ /* 0x000fe80008000004 */
[----:B0-----:R-:W3:Y:S04]  /*186a0*/  LDL.LU R61, [R1+0x1f34] ;  /* 0x001f3400013d7983 */ /* 0x001ee80000300800 */
[----:B------:R-:W-:Y:S04]  /*186b0*/  STS.U8 [R39+UR4+0xe20], R30 ;  /* 0x000e201e27007988 */ /* 0x000fe80008000004 */
[----:B------:R0:W-:Y:S04]  /*186c0*/  STS.U8 [R39+UR4+0xe00], R56 ;  /* 0x000e003827007988 */ /* 0x0001e80008000004 */
        /* <DEDUP_REMOVED lines=8> */
[----:B------:R-:W4:Y:S04]  /*18750*/  LDL.LU R53, [R1+0x430] ;  /* 0x0004300001357983 */ /* 0x000f280000300800 */
[----:B------:R-:W4:Y:S04]  /*18760*/  LDL.LU R51, [R1+0x42c] ;  /* 0x00042c0001337983 */ /* 0x000f280000300800 */
[----:B------:R0:W-:Y:S04]  /*18770*/  STS.U8 [R39+UR4+0x1260], R43 ;  /* 0x0012602b27007988 */ /* 0x0001e80008000004 */
[----:B------:R-:W4:Y:S04]  /*18780*/  LDL.LU R49, [R1+0x3f8] ;  /* 0x0003f80001317983 */ /* 0x000f280000300800 */
[----:B------:R1:W-:Y:S04]  /*18790*/  STS.U8 [R39+UR4+0x1240], R41 ;  /* 0x0012402927007988 */ /* 0x0003e80008000004 */
[----:B------:R-:W4:Y:S04]  /*187a0*/  LDL.LU R47, [R1+0x3f4] ;  /* 0x0003f400012f7983 */ /* 0x000f280000300800 */
[----:B------:R1:W-:Y:S04]  /*187b0*/  STS.U8 [R39+UR4+0x1440], R37 ;  /* 0x0014402527007988 */ /* 0x0003e80008000004 */
[----:B------:R-:W4:Y:S04]  /*187c0*/  LDL.LU R45, [R1+0x3f0] ;  /* 0x0003f000012d7983 */ /* 0x000f280000300800 */
[----:B------:R1:W-:Y:S04]  /*187d0*/  STS.U8 [R39+UR4+0x1460], R35 ;  /* 0x0014602327007988 */ /* 0x0003e80008000004 */
[----:B------:R1:W-:Y:S04]  /*187e0*/  STS.U8 [R39+UR4+0x1400], R33 ;  /* 0x0014002127007988 */ /* 0x0003e80008000004 */
[----:B------:R1:W-:Y:S04]  /*187f0*/  STS.U8 [R39+UR4+0x1420], R32 ;  /* 0x0014202027007988 */ /* 0x0003e80008000004 */
[----:B0-----:R-:W4:Y:S04]  /*18800*/  LDL.LU R43, [R1+0x3ec] ;  /* 0x0003ec00012b7983 */ /* 0x001f280000300800 */
[----:B-1----:R-:W4:Y:S04]  /*18810*/  LDL.LU R41, [R1+0x288] ;  /* 0x0002880001297983 */ /* 0x002f280000300800 */
[----:B------:R0:W-:Y:S04]  /*18820*/  STS.U8 [R39+UR4+0x1660], R34 ;  /* 0x0016602227007988 */ /* 0x0001e80008000004 */
[----:B------:R-:W4:Y:S04]  /*18830*/  LDL.LU R37, [R1+0x284] ;  /* 0x0002840001257983 */ /* 0x000f280000300800 */
[----:B------:R-:W4:Y:S04]  /*18840*/  LDL.LU R35, [R1+0x280] ;  /* 0x0002800001237983 */ /* 0x000f280000300800 */
[----:B------:R1:W-:Y:S04]  /*18850*/  STS.U8 [R39+UR4+0x1640], R36 ;  /* 0x0016402427007988 */ /* 0x0003e80008000004 */
[----:B------:R-:W4:Y:S04]  /*18860*/  LDL.LU R33, [R1+0x27c] ;  /* 0x00027c0001217983 */ /* 0x000f280000300800 */
[----:B------:R-:W-:Y:S04]  /*18870*/  STS.U8 [R39+UR4+0x1620], R38 ;  /* 0x0016202627007988 */ /* 0x000fe80008000004 */
[----:B------:R-:W4:Y:S04]  /*18880*/  LDL.LU R32, [R1+0x248] ;  /* 0x0002480001207983 */ /* 0x000f280000300800 */
[----:B------:R-:W-:Y:S04]  /*18890*/  STS.U8 [R39+UR4+0x1600], R40 ;  /* 0x0016002827007988 */ /* 0x000fe80008000004 */
[----:B0-----:R-:W4:Y:S04]  /*188a0*/  LDL.LU R34, [R1+0x244] ;  /* 0x0002440001227983 */ /* 0x001f280000300800 */
[----:B------:R0:W-:Y:S04]  /*188b0*/  STS.U8 [R39+UR4+0x1800], R42 ;  /* 0x0018002a27007988 */ /* 0x0001e80008000004 */
[----:B------:R0:W-:Y:S04]  /*188c0*/  STS.U8 [R39+UR4+0x1820], R44 ;  /* 0x0018202c27007988 */ /* 0x0001e80008000004 */
[----:B-1----:R-:W4:Y:S04]  /*188d0*/  LDL.LU R36, [R1+0x240] ;  /* 0x0002400001247983 */ /* 0x002f280000300800 */
[----:B------:R1:W-:Y:S04]  /*188e0*/  STS.U8 [R39+UR4+0x1840], R52 ;  /* 0x0018403427007988 */ /* 0x0003e80008000004 */
[----:B------:R1:W-:Y:S04]  /*188f0*/  STS.U8 [R39+UR4+0x1860], R54 ;  /* 0x0018603627007988 */ /* 0x0003e80008000004 */
[----:B0-----:R-:W4:Y:S04]  /*18900*/  LDL.LU R42, [R1+0x23c] ;  /* 0x00023c00012a7983 */ /* 0x001f280000300800 */
[----:B------:R-:W4:Y:S04]  /*18910*/  LDL.LU R38, [R1+0x208] ;  /* 0x0002080001267983 */ /* 0x000f280000300800 */
[----:B------:R-:W4:Y:S04]  /*18920*/  LDL.LU R40, [R1+0x204] ;  /* 0x0002040001287983 */ /* 0x000f280000300800 */
[----:B------:R-:W4:Y:S04]  /*18930*/  LDL.LU R44, [R1+0x200] ;  /* 0x00020000012c7983 */ /* 0x000f280000300800 */
[----:B-1----:R-:W4:Y:S04]  /*18940*/  LDL.LU R52, [R1+0x1fc] ;  /* 0x0001fc0001347983 */ /* 0x002f280000300800 */
[----:B------:R-:W4:Y:S01]  /*18950*/  LDL.LU R54, [R1+0x1c8] ;  /* 0x0001c80001367983 */ /* 0x000f220000300800 */
[----:B------:R-:W-:-:S04]  /*18960*/  LOP3.LUT R57, R57, 0x1f, RZ, 0xc0, !PT ;  /* 0x0000001f39397812 */ /* 0x000fc800078ec0ff */
[----:B------:R-:W-:Y:S01]  /*18970*/  LOP3.LUT R30, R57, 0x8, RZ, 0x3c, !PT ;  /* 0x00000008391e7812 */ /* 0x000fe200078e3cff */
[----:B---3--:R-:W-:Y:S04]  /*18980*/  STS.U8 [R39+UR4+0x1a20], R61 ;  /* 0x001a203d27007988 */ /* 0x008fe80008000004 */
[----:B--2---:R-:W-:Y:S04]  /*18990*/  STS.U8 [R39+UR4+0x1a00], R60 ;  /* 0x001a003c27007988 */ /* 0x004fe80008000004 */
        /* <DEDUP_REMOVED lines=22> */
[----:B------:R-:W-:Y:S04]  /*18b00*/  STL [R1+0x1e0c], R61 ;  /* 0x001e0c3d01007387 */ /* 0x000fe80000100800 */
[----:B------:R-:W-:Y:S04]  /*18b10*/  STS.U8 [R30+UR4+0x6e0], R32 ;  /* 0x0006e0201e007988 */ /* 0x000fe80008000004 */
[----:B------:R-:W-:Y:S04]  /*18b20*/  STL [R1+0x1f14], R61 ;  /* 0x001f143d01007387 */ /* 0x000fe80000100800 */
[----:B------:R-:W-:Y:S04]  /*18b30*/  STS.U8 [R30+UR4+0x6c0], R34 ;  /* 0x0006c0221e007988 */ /* 0x000fe80008000004 */
[----:B------:R-:W-:Y:S04]  /*18b40*/  STL [R1+0x1f18], R60 ;  /* 0x001f183c01007387 */ /* 0x000fe80000100800 */
[----:B------:R-:W-:Y:S04]  /*18b50*/  STL [R1+0x1f1c], R59 ;  /* 0x001f1c3b01007387 */ /* 0x000fe80000100800 */
[----:B------:R-:W-:Y:S04]  /*18b60*/  STS.U8 [R30+UR4+0x6a0], R36 ;  /* 0x0006a0241e007988 */ /* 0x000fe80008000004 */
[----:B------:R-:W-:Y:S04]  /*18b70*/  STL [R1+0x1f20], R58 ;  /* 0x001f203a01007387 */ /* 0x000fe80000100800 */
[----:B------:R-:W-:Y:S04]  /*18b80*/  STL [R1+0x1f24], R29 ;  /* 0x001f241d01007387 */ /* 0x000fe80000100800 */
[----:B------:R-:W-:Y:S04]  /*18b90*/  STL [R1+0x1f28], R28 ;  /* 0x001f281c01007387 */ /* 0x000fe80000100800 */
[----:B------:R0:W-:Y:S04]  /*18ba0*/  STS.U8 [R30+UR4+0x680], R42 ;  /* 0x0006802a1e007988 */ /* 0x0001e80008000004 */
[----:B------:R-:W-:Y:S04]  /*18bb0*/  STS.U8 [R30+UR4+0x880], R38 ;  /* 0x000880261e007988 */ /* 0x000fe80008000004 */
[----:B------:R-:W-:Y:S04]  /*18bc0*/  STS.U8 [R30+UR4+0x8a0], R40 ;  /* 0x0008a0281e007988 */ /* 0x000fe80008000004 */
[----:B------:R-:W-:Y:S04]  /*18bd0*/  STS.U8 [R30+UR4+0x8c0], R44 ;  /* 0x0008c02c1e007988 */ /* 0x000fe80008000004 */
[----:B------:R1:W-:Y:S04]  /*18be0*/  STS.U8 [R30+UR4+0x8e0], R52 ;  /* 0x0008e0341e007988 */ /* 0x0003e80008000004 */
[----:B------:R2:W-:Y:S04]  /*18bf0*/  STS.U8 [R30+UR4+0xaa0], R54 ;  /* 0x000aa0361e007988 */ /* 0x0005e80008000004 */
[----:B0-----:R-:W3:Y:S04]  /*18c00*/  LDL.LU R42, [R1+0x1c4] ;  /* 0x0001c400012a7983 */ /* 0x001ee80000300800 */
[----:B-1----:R-:W4:Y:S04]  /*18c10*/  LDL.LU R52, [R1+0x1c0] ;  /* 0x0001c00001347983 */ /* 0x002f280000300800 */
[----:B--2---:R-:W2:Y:S04]  /*18c20*/  LDL.LU R54, [R1+0x1bc] ;  /* 0x0001bc0001367983 */ /* 0x004ea80000300800 */
[----:B------:R-:W2:Y:S04]  /*18c30*/  LDL.LU R28, [R1+0x188] ;  /* 0x00018800011c7983 */ /* 0x000ea80000300800 */
        /* <DEDUP_REMOVED lines=26> */
[----:B---3--:R0:W-:Y:S04]  /*18de0*/  STS.U8 [R30+UR4+0xa80], R42 ;  /* 0x000a802a1e007988 */ /* 0x0081e80008000004 */
[----:B----4-:R1:W-:Y:S04]  /*18df0*/  STS.U8 [R30+UR4+0xae0], R52 ;  /* 0x000ae0341e007988 */ /* 0x0103e80008000004 */
[----:B--2---:R2:W-:Y:S04]  /*18e00*/  STS.U8 [R30+UR4+0xac0], R54 ;  /* 0x000ac0361e007988 */ /* 0x0045e80008000004 */
        /* <DEDUP_REMOVED lines=9> */
[----:B0-----:R-:W3:Y:S04]  /*18ea0*/  LDL.LU R42, [R1+0x10] ;  /* 0x00001000012a7983 */ /* 0x001ee80000300800 */
[----:B------:R-:W-:Y:S04]  /*18eb0*/  STS.U8 [R30+UR4+0x10a0], R56 ;  /* 0x0010a0381e007988 */ /* 0x000fe80008000004 */
[----:B-1----:R-:W4:Y:S04]  /*18ec0*/  LDL.LU R52, [R1+0x1f30] ;  /* 0x001f300001347983 */ /* 0x002f280000300800 */
[----:B------:R-:W-:Y:S04]  /*18ed0*/  STS.U8 [R30+UR4+0x10c0], R55 ;  /* 0x0010c0371e007988 */ /* 0x000fe80008000004 */
[----:B--2---:R-:W2:Y:S04]  /*18ee0*/  LDL.LU R54, [R1+0x1f2c] ;  /* 0x001f2c0001367983 */ /* 0x004ea80000300800 */
        /* <DEDUP_REMOVED lines=24> */
[----:B------:R1:W-:Y:S04]  /*19070*/  STS.U8 [R30+UR4+0x18a0], R38 ;  /* 0x0018a0261e007988 */ /* 0x0003e80008000004 */
[----:B------:R1:W-:Y:S04]  /*19080*/  STS.U8 [R30+UR4+0x18c0], R40 ;  /* 0x0018c0281e007988 */ /* 0x0003e80008000004 */
[----:B------:R-:W4:Y:S04]  /*19090*/  LDL.LU R37, [R1+0x270] ;  /* 0x0002700001257983 */ /* 0x000f280000300800 */
[----:B------:R-:W4:Y:S04]  /*190a0*/  LDL.LU R35, [R1+0x26c] ;  /* 0x00026c0001237983 */ /* 0x000f280000300800 */
[----:B------:R-:W4:Y:S01]  /*190b0*/  LDL.LU R33, [R1+0x238] ;  /* 0x0002380001217983 */ /* 0x000f220000300800 */
[----:B------:R-:W-:-:S03]  /*190c0*/  LOP3.LUT R2, R39, 0x10, RZ, 0x3c, !PT ;  /* 0x0000001027027812 */ /* 0x000fc600078e3cff */
[----:B------:R-:W4:Y:S04]  /*190d0*/  LDL.LU R32, [R1+0x234] ;  /* 0x0002340001207983 */ /* 0x000f280000300800 */
[----:B0-----:R-:W4:Y:S04]  /*190e0*/  LDL.LU R34, [R1+0x230] ;  /* 0x0002300001227983 */ /* 0x001f280000300800 */
[----:B-1----:R-:W4:Y:S04]  /*190f0*/  LDL.LU R36, [R1+0x22c] ;  /* 0x00022c0001247983 */ /* 0x002f280000300800 */
[----:B------:R-:W4:Y:S04]  /*19100*/  LDL.LU R38, [R1+0x1f8] ;  /* 0x0001f80001267983 */ /* 0x000f280000300800 */
[----:B------:R-:W4:Y:S04]  /*19110*/  LDL.LU R40, [R1+0x1f4] ;  /* 0x0001f40001287983 */ /* 0x000f280000300800 */
[----:B---3--:R0:W-:Y:S04]  /*19120*/  STS.U8 [R30+UR4+0x18e0], R42 ;  /* 0x0018e02a1e007988 */ /* 0x0081e80008000004 */
        /* <DEDUP_REMOVED lines=12> */
[----:B0-----:R-:W2:Y:S04]  /*191f0*/  LDL.LU R42, [R1+0x1f0] ;  /* 0x0001f000012a7983 */ /* 0x001ea80000300800 */
[----:B------:R0:W-:Y:S04]  /*19200*/  STS.U8 [R2+UR4+0x100], R44 ;  /* 0x0001002c02007988 */ /* 0x0001e80008000004 */
[----:B0-----:R-:W3:Y:S04]  /*19210*/  LDL.LU R44, [R1+0x1ec] ;  /* 0x0001ec00012c7983 */ /* 0x001ee80000300800 */
[----:B------:R-:W4:Y:S04]  /*19220*/  LDL.LU R60, [R1+0x1b8] ;  /* 0x0001b800013c7983 */ /* 0x000f280000300800 */
[----:B------:R-:W4:Y:S04]  /*19230*/  LDL.LU R61, [R1+0x1b4] ;  /* 0x0001b400013d7983 */ /* 0x000f280000300800 */
[----:B------:R-:W-:Y:S04]  /*19240*/  STS.U8 [R2+UR4+0x120], R56 ;  /* 0x0001203802007988 */ /* 0x000fe80008000004 */
[----:B------:R-:W4:Y:S04]  /*19250*/  LDL.LU R31, [R1+0x1b0] ;  /* 0x0001b000011f7983 */ /* 0x000f280000300800 */
[----:B------:R-:W-:Y:S04]  /*19260*/  STS.U8 [R2+UR4+0x140], R55 ;  /* 0x0001403702007988 */ /* 0x000fe80008000004 */
[----:B------:R-:W4:Y:S04]  /*19270*/  LDL.LU R30, [R1+0x1ac] ;  /* 0x0001ac00011e7983 */ /* 0x000f280000300800 */
[----:B------:R0:W-:Y:S04]  /*19280*/  STS.U8 [R2+UR4+0x160], R53 ;  /* 0x0001603502007988 */ /* 0x0001e80008000004 */
[----:B------:R-:W4:Y:S04]  /*19290*/  LDL.LU R57, [R1+0x178] ;  /* 0x0001780001397983 */ /* 0x000f280000300800 */
        /* <DEDUP_REMOVED lines=9> */
[----:B------:R-:W4:Y:S04]  /*19330*/  LDL.LU R45, [R1+0x134] ;  /* 0x00013400012d7983 */ /* 0x000f280000300800 */
[----:B------:R0:W-:Y:S04]  /*19340*/  STS.U8 [R2+UR4+0x560], R41 ;  /* 0x0005602902007988 */ /* 0x0001e80008000004 */
[----:B------:R-:W4:Y:S04]  /*19350*/  LDL.LU R43, [R1+0x130] ;  /* 0x00013000012b7983 */ /* 0x000f280000300800 */
[----:B0-----:R-:W4:Y:S04]  /*19360*/  LDL.LU R41, [R1+0x12c] ;  /* 0x00012c0001297983 */ /* 0x001f280000300800 */
        /* <DEDUP_REMOVED lines=15> */
[----:B------:R1:W-:Y:S04]  /*19460*/  STS.U8 [R2+UR4+0x920], R40 ;  /* 0x0009202802007988 */ /* 0x0003e80008000004 */
[----:B0-----:R-:W4:Y:S04]  /*19470*/  LDL.LU R38, [R1+0x78] ;  /* 0x0000780001267983 */ /* 0x001f280000300800 */
[----:B-1----:R-:W4:Y:S04]  /*19480*/  LDL.LU R40, [R1+0x74] ;  /* 0x0000740001287983 */ /* 0x002f280000300800 */
[----:B--2---:R0:W-:Y:S04]  /*19490*/  STS.U8 [R2+UR4+0x940], R42 ;  /* 0x0009402a02007988 */ /* 0x0041e80008000004 */
[----:B0-----:R-:W2:Y:S04]  /*194a0*/  LDL.LU R42, [R1+0x70] ;  /* 0x00007000012a7983 */ /* 0x001ea80000300800 */
[----:B---3--:R0:W-:Y:S04]  /*194b0*/  STS.U8 [R2+UR4+0x960], R44 ;  /* 0x0009602c02007988 */ /* 0x0081e80008000004 */
[----:B0-----:R-:W3:Y:S04]  /*194c0*/  LDL.LU R44, [R1+0x6c] ;  /* 0x00006c00012c7983 */ /* 0x001ee80000300800 */
[----:B----4-:R-:W-:Y:S04]  /*194d0*/  STS.U8 [R2+UR4+0xb20], R60 ;  /* 0x000b203c02007988 */ /* 0x010fe80008000004 */
        /* <DEDUP_REMOVED lines=9> */
[----:B0-----:R-:W3:Y:S04]  /*19570*/  LDL.LU R53, [R1+0x24] ;  /* 0x0000240001357983 */ /* 0x001ee80000300800 */
[----:B-1----:R-:W3:Y:S04]  /*19580*/  LDL.LU R51, [R1+0x20] ;  /* 0x0000200001337983 */ /* 0x002ee80000300800 */
[----:B----4-:R-:W4:Y:S04]  /*19590*/  LDL.LU R49, [R1+0x1c] ;  /* 0x00001c0001317983 */ /* 0x010f280000300800 */
[----:B------:R0:W-:Y:S04]  /*195a0*/  STS.U8 [R2+UR4+0xf20], R43 ;  /* 0x000f202b02007988 */ /* 0x0001e80008000004 */
[----:B------:R-:W4:Y:S04]  /*195b0*/  LDL.LU R47, [R1+0xc] ;  /* 0x00000c00012f7983 */ /* 0x000f280000300800 */
[----:B------:R-:W4:Y:S04]  /*195c0*/  LDL.LU R45, [R1+0x8] ;  /* 0x00000800012d7983 */ /* 0x000f280000300800 */
[----:B------:R1:W-:Y:S04]  /*195d0*/  STS.U8 [R2+UR4+0xf00], R41 ;  /* 0x000f002902007988 */ /* 0x0003e80008000004 */
[----:B0-----:R-:W4:Y:S04]  /*195e0*/  LDL.LU R43, [R1+0x4] ;  /* 0x00000400012b7983 */ /* 0x001f280000300800 */
[----:B-1----:R-:W4:Y:S04]  /*195f0*/  LDL.LU R41, [R1] ;  /* 0x0000000001297983 */ /* 0x002f280000300800 */
        /* <DEDUP_REMOVED lines=21> */
[----:B------:R1:W-:Y:S04]  /*19750*/  STS.U8 [R2+UR4+0x1760], R0 ;  /* 0x0017600002007988 */ /* 0x0003e80008000004 */
[----:B0-----:R-:W3:Y:S04]  /*19760*/  LDL.LU R44, [R1+0x264] ;  /* 0x00026400012c7983 */ /* 0x001ee80000300800 */
[----:B-1----:R-:W3:Y:S04]  /*19770*/  LDL.LU R0, [R1+0x260] ;  /* 0x0002600001007983 */ /* 0x002ee80000300800 */
[----:B------:R-:W3:Y:S04]  /*19780*/  LDL.LU R28, [R1+0x25c] ;  /* 0x00025c00011c7983 */ /* 0x000ee80000300800 */
[----:B------:R-:W3:Y:S04]  /*19790*/  LDL.LU R29, [R1+0x228] ;  /* 0x00022800011d7983 */ /* 0x000ee80000300800 */
[----:B------:R-:W3:Y:S04]  /*197a0*/  LDL.LU R58, [R1+0x224] ;  /* 0x00022400013a7983 */ /* 0x000ee80000300800 */
[----:B------:R0:W-:Y:S04]  /*197b0*/  STS.U8 [R2+UR4+0x1740], R53 ;  /* 0x0017403502007988 */ /* 0x0001e80008000004 */
[----:B------:R1:W-:Y:S04]  /*197c0*/  STS.U8 [R2+UR4+0x1720], R51 ;  /* 0x0017203302007988 */ /* 0x0003e80008000004 */
[----:B----4-:R4:W-:Y:S04]  /*197d0*/  STS.U8 [R2+UR4+0x1700], R49 ;  /* 0x0017003102007988 */ /* 0x0109e80008000004 */
[----:B------:R-:W3:Y:S04]  /*197e0*/  LDL.LU R59, [R1+0x220] ;  /* 0x00022000013b7983 */ /* 0x000ee80000300800 */
[----:B------:R-:W3:Y:S04]  /*197f0*/  LDL.LU R60, [R1+0x21c] ;  /* 0x00021c00013c7983 */ /* 0x000ee80000300800 */
[----:B------:R4:W-:Y:S04]  /*19800*/  STS.U8 [R2+UR4+0x1900], R47 ;  /* 0x0019002f02007988 */ /* 0x0009e80008000004 */
[----:B------:R4:W-:Y:S04]  /*19810*/  STS.U8 [R2+UR4+0x1920], R45 ;  /* 0x0019202d02007988 */ /* 0x0009e80008000004 */
[----:B------:R-:W3:Y:S04]  /*19820*/  LDL.LU R61, [R1+0x1e8] ;  /* 0x0001e800013d7983 */ /* 0x000ee80000300800 */
[----:B------:R-:W3:Y:S04]  /*19830*/  LDL.LU R31, [R1+0x1e4] ;  /* 0x0001e400011f7983 */ /* 0x000ee80000300800 */
[----:B------:R-:W3:Y:S04]  /*19840*/  LDL.LU R57, [R1+0x1e0] ;  /* 0x0001e00001397983 */ /* 0x000ee80000300800 */
[----:B------:R-:W3:Y:S04]  /*19850*/  LDL.LU R56, [R1+0x1dc] ;  /* 0x0001dc0001387983 */ /* 0x000ee80000300800 */
[----:B------:R-:W3:Y:S04]  /*19860*/  LDL.LU R55, [R1+0x1a8] ;  /* 0x0001a80001377983 */ /* 0x000ee80000300800 */
[----:B0-----:R-:W3:Y:S04]  /*19870*/  LDL.LU R53, [R1+0x1a4] ;  /* 0x0001a40001357983 */ /* 0x001ee80000300800 */
[----:B-1----:R-:W3:Y:S04]  /*19880*/  LDL.LU R51, [R1+0x1a0] ;  /* 0x0001a00001337983 */ /* 0x002ee80000300800 */
[----:B------:R0:W-:Y:S04]  /*19890*/  STS.U8 [R2+UR4+0x1940], R43 ;  /* 0x0019402b02007988 */ /* 0x0001e80008000004 */
[----:B------:R1:W-:Y:S04]  /*198a0*/  STS.U8 [R2+UR4+0x1960], R41 ;  /* 0x0019602902007988 */ /* 0x0003e80008000004 */
[----:B------:R-:W-:Y:S04]  /*198b0*/  STS.U8 [R2+UR4+0x1b20], R46 ;  /* 0x001b202e02007988 */ /* 0x000fe80008000004 */
[----:B------:R-:W-:Y:S04]  /*198c0*/  STS.U8 [R2+UR4+0x1b00], R13 ;  /* 0x001b000d02007988 */ /* 0x000fe80008000004 */
[----:B------:R-:W-:Y:S04]  /*198d0*/  STS.U8 [R2+UR4+0x1b60], R12 ;  /* 0x001b600c02007988 */ /* 0x000fe80008000004 */
[----:B------:R-:W-:Y:S04]  /*198e0*/  STS.U8 [R2+UR4+0x1b40], R11 ;  /* 0x001b400b02007988 */ /* 0x000fe80008000004 */
[----:B------:R-:W-:Y:S04]  /*198f0*/  STS.U8 [R2+UR4+0x1d40], R10 ;  /* 0x001d400a02007988 */ /* 0x000fe80008000004 */
[----:B------:R-:W-:Y:S04]  /*19900*/  STS.U8 [R2+UR4+0x1d60], R9 ;  /* 0x001d600902007988 */ /* 0x000fe80008000004 */
[----:B------:R-:W-:Y:S04]  /*19910*/  STS.U8 [R2+UR4+0x1d00], R8 ;  /* 0x001d000802007988 */ /* 0x000fe80008000004 */
[----:B------:R-:W-:Y:S01]  /*19920*/  STS.U8 [R2+UR4+0x1d20], R7 ;  /* 0x001d200702007988 */ /* 0x000fe20008000004 */
[----:B------:R-:W-:-:S03]  /*19930*/  LOP3.LUT R30, R39, 0x18, RZ, 0x3c, !PT ;  /* 0x00000018271e7812 */ /* 0x000fc600078e3cff */
[----:B----4-:R-:W4:Y:S04]  /*19940*/  LDL.LU R49, [R1+0x19c] ;  /* 0x00019c0001317983 */ /* 0x010f280000300800 */
[----:B------:R-:W-:Y:S04]  /*19950*/  STS.U8 [R2+UR4+0x1f60], R6 ;  /* 0x001f600602007988 */ /* 0x000fe80008000004 */
[----:B------:R-:W4:Y:S04]  /*19960*/  LDL.LU R47, [R1+0x168] ;  /* 0x00016800012f7983 */ /* 0x000f280000300800 */
[----:B------:R-:W-:Y:S04]  /*19970*/  STS.U8 [R2+UR4+0x1f40], R5 ;  /* 0x001f400502007988 */ /* 0x000fe80008000004 */
[----:B------:R-:W4:Y:S04]  /*19980*/  LDL.LU R45, [R1+0x164] ;  /* 0x00016400012d7983 */ /* 0x000f280000300800 */
[----:B------:R-:W-:Y:S04]  /*19990*/  STS.U8 [R2+UR4+0x1f20], R4 ;  /* 0x001f200402007988 */ /* 0x000fe80008000004 */
[----:B0-----:R-:W4:Y:S04]  /*199a0*/  LDL.LU R43, [R1+0x160] ;  /* 0x00016000012b7983 */ /* 0x001f280000300800 */
[----:B------:R-:W-:Y:S04]  /*199b0*/  STS.U8 [R2+UR4+0x1f00], R3 ;  /* 0x001f000302007988 */ /* 0x000fe80008000004 */
[----:B-1----:R-:W4:Y:S04]  /*199c0*/  LDL.LU R41, [R1+0x15c] ;  /* 0x00015c0001297983 */ /* 0x002f280000300800 */
        /* <DEDUP_REMOVED lines=25> */
[----:B------:R0:W-:Y:S04]  /*19b60*/  STS.U8 [R30+UR4+0x5a0], R28 ;  /* 0x0005a01c1e007988 */ /* 0x0001e80008000004 */
[----:B------:R1:W-:Y:S04]  /*19b70*/  STS.U8 [R30+UR4+0x7e0], R29 ;  /* 0x0007e01d1e007988 */ /* 0x0003e80008000004 */
[----:B------:R1:W-:Y:S04]  /*19b80*/  STS.U8 [R30+UR4+0x7c0], R58 ;  /* 0x0007c03a1e007988 */ /* 0x0003e80008000004 */
[----:B------:R1:W-:Y:S04]  /*19b90*/  STS.U8 [R30+UR4+0x7a0], R59 ;  /* 0x0007a03b1e007988 */ /* 0x0003e80008000004 */
[----:B------:R1:W-:Y:S04]  /*19ba0*/  STS.U8 [R30+UR4+0x780], R60 ;  /* 0x0007803c1e007988 */ /* 0x0003e80008000004 */
[----:B------:R1:W-:Y:S04]  /*19bb0*/  STS.U8 [R30+UR4+0x980], R61 ;  /* 0x0009803d1e007988 */ /* 0x0003e80008000004 */
[----:B0-----:R-:W3:Y:S04]  /*19bc0*/  LDL.LU R28, [R1+0x1f28] ;  /* 0x001f2800011c7983 */ /* 0x001ee80000300800 */
[----:B-1----:R-:W3:Y:S04]  /*19bd0*/  LDL.LU R29, [R1+0x1f24] ;  /* 0x001f2400011d7983 */ /* 0x002ee80000300800 */
[----:B------:R-:W3:Y:S04]  /*19be0*/  LDL.LU R58, [R1+0x1f20] ;  /* 0x001f2000013a7983 */ /* 0x000ee80000300800 */
[----:B------:R-:W3:Y:S04]  /*19bf0*/  LDL.LU R59, [R1+0x1f1c] ;  /* 0x001f1c00013b7983 */ /* 0x000ee80000300800 */
        /* <DEDUP_REMOVED lines=14> */
[----:B----4-:R0:W-:Y:S04]  /*19ce0*/  STS.U8 [R30+UR4+0xbc0], R49 ;  /* 0x000bc0311e007988 */ /* 0x0101e80008000004 */
        /* <DEDUP_REMOVED lines=8> */
[----:B------:R-:W4:Y:S04]  /*19d70*/  LDL.LU R43, [R1+0x1eec] ;  /* 0x001eec00012b7983 */ /* 0x000f280000300800 */
[----:B------:R-:W4:Y:S04]  /*19d80*/  LDL.LU R41, [R1+0x1ee8] ;  /* 0x001ee80001297983 */ /* 0x000f280000300800 */
[----:B------:R-:W4:Y:S04]  /*19d90*/  LDL.LU R39, [R1+0x1ee4] ;  /* 0x001ee40001277983 */ /* 0x000f280000300800 */
        /* <DEDUP_REMOVED lines=11> */
[----:B------:R-:W4:Y:S04]  /*19e50*/  LDL.LU R36, [R1+0x1ecc] ;  /* 0x001ecc0001247983 */ /* 0x000f280000300800 */
[----:B------:R0:W-:Y:S04]  /*19e60*/  STS.U8 [R30+UR4+0x11e0], R38 ;  /* 0x0011e0261e007988 */ /* 0x0001e80008000004 */
        /* <DEDUP_REMOVED lines=8> */
[----:B-1----:R-:W4:Y:S04]  /*19ef0*/  LDL.LU R0, [R1+0x1eb8] ;  /* 0x001eb80001007983 */ /* 0x002f280000300800 */
[----:B------:R-:W-:Y:S04]  /*19f00*/  STS.U8 [R30+UR4+0x15c0], R3 ;  /* 0x0015c0031e007988 */ /* 0x000fe80008000004 */
[----:B------:R-:W-:Y:S04]  /*19f10*/  STS.U8 [R30+UR4+0x15e0], R2 ;  /* 0x0015e0021e007988 */ /* 0x000fe80008000004 */
[----:B----4-:R0:W-:Y:S04]  /*19f20*/  STS.U8 [R30+UR4+0x1580], R0 ;  /* 0x001580001e007988 */ /* 0x0101e80008000004 */
[----:B0-----:R-:W4:Y:S04]  /*19f30*/  LDL.LU R0, [R1+0x1eb4] ;  /* 0x001eb40001007983 */ /* 0x001f280000300800 */
[----:B------:R-:W4:Y:S04]  /*19f40*/  LDL R3, [R1+0x1584] ;  /* 0x0015840001037983 */ /* 0x000f280000100800 */
[----:B------:R-:W4:Y:S04]  /*19f50*/  LDL R2, [R1+0x15a0] ;  /* 0x0015a00001027983 */ /* 0x000f280000100800 */
[----:B---3--:R-:W-:Y:S04]  /*19f60*/  STS.U8 [R30+UR4+0x15a0], R44 ;  /* 0x0015a02c1e007988 */ /* 0x008fe80008000004 */
[----:B--2---:R-:W-:Y:S04]  /*19f70*/  STS.U8 [R30+UR4+0x17e0], R42 ;  /* 0x0017e02a1e007988 */ /* 0x004fe80008000004 */
        /* <DEDUP_REMOVED lines=19> */
[----:B0-----:R-:W2:Y:S01]  /*1a0b0*/  LDL.LU R30, [R1+0x1eb0] ;  /* 0x001eb000011e7983 */ /* 0x001ea20000300800 */
[----:B------:R-:W-:Y:S01]  /*1a0c0*/  BAR.SYNC.DEFER_BLOCKING 0x0 ;  /* 0x0000000000007b1d */ /* 0x000fe20000010000 */
[----:B----4-:R-:W-:-:S06]  /*1a0d0*/  PRMT R0, RZ, 0x7610, R0 ;  /* 0x00007610ff007816 */ /* 0x010fcc0000000000 */
[----:B------:R-:W3:Y:S04]  /*1a0e0*/  @!P1 LDG.E.U8 R0, desc[UR32][R2.64] ;  /* 0x0000002002009981 */ /* 0x000ee8000c1e1100 */
[----:B---3--:R0:W-:Y:S04]  /*1a0f0*/  STL [R1+0x12c], R0 ;  /* 0x00012c0001007387 */ /* 0x0081e80000100800 */
[----:B0-----:R-:W3:Y:S04]  /*1a100*/  LDL.LU R0, [R1+0x1eac] ;  /* 0x001eac0001007983 */ /* 0x001ee80000300800 */
[----:B------:R-:W4:Y:S04]  /*1a110*/  LDL R2, [R1+0x1574] ;  /* 0x0015740001027983 */ /* 0x000f280000100800 */
[----:B------:R-:W4:Y:S01]  /*1a120*/  LDL R3, [R1+0x1598] ;  /* 0x0015980001037983 */ /* 0x000f220000100800 */
[----:B--2---:R-:W-:-:S02]  /*1a130*/  PRMT R30, RZ, 0x7610, R30 ;  /* 0x00007610ff1e7816 */ /* 0x004fc4000000001e */
[----:B----4-:R-:W-:-:S04]  /*1a140*/  @!P0 LOP3.LUT R3, R3, R2, RZ, 0x3c, !PT ;  /* 0x0000000203038212 */ /* 0x010fc800078e3cff */
[----:B------:R-:W-:-:S04]  /*1a150*/  @!P0 LOP3.LUT R2, R3, R2, RZ, 0x3c, !PT ;  /* 0x0000000203028212 */ /* 0x000fc800078e3cff */
[----:B------:R-:W-:-:S05]  /*1a160*/  @!P0 LOP3.LUT R3, R3, R2, RZ, 0x3c, !PT ;  /* 0x0000000203038212 */ /* 0x000fca00078e3cff */
[----:B------:R-:W2:Y:S04]  /*1a170*/  @!P0 LDG.E.U8 R30, desc[UR32][R2.64] ;  /* 0x00000020021e8981 */ /* 0x000ea8000c1e1100 */
[----:B--2---:R0:W-:Y:S04]  /*1a180*/  STL [R1+0x128], R30 ;  /* 0x0001281e01007387 */ /* 0x0041e80000100800 */
[----:B0-----:R-:W2:Y:S04]  /*1a190*/  LDL.LU R30, [R1+0x1ea8] ;  /* 0x001ea800011e7983 */ /* 0x001ea80000300800 */
[----:B------:R-:W4:Y:S04]  /*1a1a0*/  LDL R2, [R1+0x9c4] ;  /* 0x0009c40001027983 */ /* 0x000f280000100800 */
[----:B------:R-:W4:Y:S01]  /*1a1b0*/  LDL R3, [R1+0x11c0] ;  /* 0x0011c00001037983 */ /* 0x000f220000100800 */
[----:B---3--:R-:W-:-:S02]  /*1a1c0*/  PRMT R0, RZ, 0x7610, R0 ;  /* 0x00007610ff007816 */ /* 0x008fc40000000000 */
[----:B----4-:R-:W-:-:S04]  /*1a1d0*/  @!P0 LOP3.LUT R3, R3, R2, RZ, 0x3c, !PT ;  /* 0x0000000203038212 */ /* 0x010fc800078e3cff */
[----:B------:R-:W-:-:S04]  /*1a1e0*/  @!P0 LOP3.LUT R2, R3, R2, RZ, 0x3c, !PT ;  /* 0x0000000203028212 */ /* 0x000fc800078e3cff */
[----:B------:R-:W-:-:S05]  /*1a1f0*/  @!P0 LOP3.LUT R3, R3, R2, RZ, 0x3c, !PT ;  /* 0x0000000203038212 */ /* 0x000fca00078e3cff */
        /* <DEDUP_REMOVED lines=275> */
[----:B------:R-:W-:-:S02]  /*1b330*/  PRMT R29, RZ, 0x7610, R29 ;  /* 0x00007610ff1d7816 */ /* 0x000fc4000000001d */
[----:B----4-:R-:W-:-:S04]  /*1b340*/  @!P1 LOP3.LUT R3, R3, R2, RZ, 0x3c, !PT ;  /* 0x0000000203039212 */ /* 0x010fc800078e3cff */
[----:B------:R-:W-:-:S04]  /*1b350*/  @!P1 LOP3.LUT R2, R3, R2, RZ, 0x3c, !PT ;  /* 0x0000000203029212 */ /* 0x000fc800078e3cff */
[----:B------:R-:W-:-:S05]  /*1b360*/  @!P1 LOP3.LUT R3, R3, R2, RZ, 0x3c, !PT ;  /* 0x0000000203039212 */ /* 0x000fca00078e3cff */
[----:B------:R0:W4:Y:S04]  /*1b370*/  @!P1 LDG.E.U8 R29, desc[UR32][R2.64] ;  /* 0x00000020021d9981 */ /* 0x000128000c1e1100 */
[----:B------:R-:W0:Y:S04]  /*1b380*/  LDL R2, [R1+0x13a4] ;  /* 0x0013a40001027983 */ /* 0x000e280000100800 */
[----:B------:R-:W0:Y:S01]  /*1b390*/  LDL R3, [R1+0x13a8] ;  /* 0x0013a80001037983 */ /* 0x000e220000100800 */
[----:B---3--:R-:W-:Y:S02]  /*1b3a0*/  PRMT R0, RZ, 0x7610, R0 ;  /* 0x00007610ff007816 */ /* 0x008fe40000000000 */
[----:B0-----:R-:W-:-:S04]  /*1b3b0*/  @!P0 LOP3.LUT R3, R3, R2, RZ, 0x3c, !PT ;  /* 0x0000000203038212 */ /* 0x001fc800078e3cff */
[----:B------:R-:W-:-:S04]  /*1b3c0*/  @!P0 LOP3.LUT R2, R3, R2, RZ, 0x3c, !PT ;  /* 0x0000000203028212 */ /* 0x000fc800078e3cff */
[----:B------:R-:W-:-:S05]  /*1b3d0*/  @!P0 LOP3.LUT R3, R3, R2, RZ, 0x3c, !PT ;  /* 0x0000000203038212 */ /* 0x000fca00078e3cff */
[----:B------:R-:W3:Y:S04]  /*1b3e0*/  @!P0 LDG.E.U8 R0, desc[UR32][R2.64] ;  /* 0x0000002002008981 */ /* 0x000ee8000c1e1100 */
[----:B----4-:R0:W-:Y:S04]  /*1b3f0*/  STL [R1+0x90], R29 ;  /* 0x0000901d01007387 */ /* 0x0101e80000100800 */
[----:B0-----:R-:W4:Y:S04]  /*1b400*/  LDL R29, [R1+0x1380] ;  /* 0x00138000011d7983 */ /* 0x001f280000100800 */
        /* <DEDUP_REMOVED lines=35> */
[----:B------:R-:W3:Y:S01]  /*1b640*/  @!P0 LDG.E.U8 R0, desc[UR32][R2.64] ;  /* 0x0000002002008981 */ /* 0x000ee2000c1e1100 */
[----:B------:R-:W-:-:S03]  /*1b650*/  PRMT R31, RZ, 0x7610, R31 ;  /* 0x00007610ff1f7816 */ /* 0x000fc6000000001f */
[----:B---3--:R0:W-:Y:S04]  /*1b660*/  STL [R1+0x7c], R0 ;  /* 0x00007c0001007387 */ /* 0x0081e80000100800 */
[----:B0-----:R-:W3:Y:S04]  /*1b670*/  LDL.LU R0, [R1+0x1e18] ;  /* 0x001e180001007983 */ /* 0x001ee80000300800 */
[----:B------:R-:W4:Y:S01]  /*1b680*/  LDL R3, [R1+0x137c] ;  /* 0x00137c0001037983 */ /* 0x000f220000100800 */
[----:B------:R-:W-:-:S03]  /*1b690*/  @!P1 IMAD.MOV.U32 R2, RZ, RZ, R29 ;  /* 0x000000ffff029224 */ /* 0x000fc600078e001d */
[----:B------:R-:W2:Y:S04]  /*1b6a0*/  LDL R29, [R1+0x1358] ;  /* 0x00135800011d7983 */ /* 0x000ea80000100800 */
[----:B----4-:R-:W4:Y:S04]  /*1b6b0*/  @!P1 LDG.E.U8 R31, desc[UR32][R2.64] ;  /* 0x00000020021f9981 */ /* 0x010f28000c1e1100 */
[----:B----4-:R0:W-:Y:S04]  /*1b6c0*/  STL [R1+0x78], R31 ;  /* 0x0000781f01007387 */ /* 0x0101e80000100800 */
[----:B0-----:R-:W4:Y:S04]  /*1b6d0*/  LDL.LU R31, [R1+0x1e14] ;  /* 0x001e1400011f7983 */ /* 0x001f280000300800 */
[----:B------:R-:W2:Y:S04]  /*1b6e0*/  LDL R2, [R1+0x1374] ;  /* 0x0013740001027983 */ /* 0x000ea80000100800 */
[----:B------:R-:W2:Y:S01]  /*1b6f0*/  LDL R3, [R1+0x1378] ;  /* 0x0013780001037983 */ /* 0x000ea20000100800 */
[----:B---3--:R-:W-:-:S02]  /*1b700*/  PRMT R0, RZ, 0x7610, R0 ;  /* 0x00007610ff007816 */ /* 0x008fc40000000000 */
[----:B--2---:R-:W-:-:S04]  /*1b710*/  @!P0 LOP3.LUT R3, R3, R2, RZ, 0x3c, !PT ;  /* 0x0000000203038212 */ /* 0x004fc800078e3cff */
[----:B------:R-:W-:-:S04]  /*1b720*/  @!P0 LOP3.LUT R2, R3, R2, RZ, 0x3c, !PT ;  /* 0x0000000203028212 */ /* 0x000fc800078e3cff */
[----:B------:R-:W-:-:S05]  /*1b730*/  @!P0 LOP3.LUT R3, R3, R2, RZ, 0x3c, !PT ;  /* 0x0000000203038212 */ /* 0x000fca00078e3cff */
[----:B------:R-:W2:Y:S04]  /*1b740*/  @!P0 LDG.E.U8 R0, desc[UR32][R2.64] ;  /* 0x0000002002008981 */ /* 0x000ea8000c1e1100 */
[----:B--2---:R0:W-:Y:S04]  /*1b750*/  STL [R1+0x74], R0 ;  /* 0x0000740001007387 */ /* 0x0041e80000100800 */
[----:B0-----:R-:W2:Y:S04]  /*1b760*/  LDL.LU R0, [R1+0x1e10] ;  /* 0x001e100001007983 */ /* 0x001ea80000300800 */
[----:B------:R-:W3:Y:S04]  /*1b770*/  LDL R2, [R1+0x136c] ;  /* 0x00136c0001027983 */ /* 0x000ee80000100800 */
[----:B------:R-:W3:Y:S01]  /*1b780*/  LDL R3, [R1+0x1370] ;  /* 0x0013700001037983 */ /* 0x000ee20000100800 */
[----:B----4-:R-:W-:-:S02]  /*1b790*/  PRMT R31, RZ, 0x7610, R31 ;  /* 0x00007610ff1f7816 */ /* 0x010fc4000000001f */
[----:B---3--:R-:W-:-:S04]  /*1b7a0*/  @!P1 LOP3.LUT R3, R3, R2, RZ, 0x3c, !PT ;  /* 0x0000000203039212 */ /* 0x008fc800078e3cff */
[----:B------:R-:W-:-:S04]  /*1b7b0*/  @!P1 LOP3.LUT R2, R3, R2, RZ, 0x3c, !PT ;  /* 0x0000000203029212 */ /* 0x000fc800078e3cff */
[----:B------:R-:W-:-:S05]  /*1b7c0*/  @!P1 LOP3.LUT R3, R3, R2, RZ, 0x3c, !PT ;  /* 0x0000000203039212 */ /* 0x000fca00078e3cff */
[----:B------:R0:W3:Y:S04]  /*1b7d0*/  @!P1 LDG.E.U8 R31, desc[UR32][R2.64] ;  /* 0x00000020021f9981 */ /* 0x0000e8000c1e1100 */
[----:B------:R-:W0:Y:S04]  /*1b7e0*/  LDL R2, [R1+0x1364] ;  /* 0x0013640001027983 */ /* 0x000e280000100800 */
[----:B------:R-:W0:Y:S01]  /*1b7f0*/  LDL R3, [R1+0x1368] ;  /* 0x0013680001037983 */ /* 0x000e220000100800 */
[----:B------:R-:W-:Y:S02]  /*1b800*/  PRMT R30, RZ, 0x7610, R30 ;  /* 0x00007610ff1e7816 */ /* 0x000fe4000000001e */
[----:B0-----:R-:W-:-:S04]  /*1b810*/  @!P0 LOP3.LUT R3, R3, R2, RZ, 0x3c, !PT ;  /* 0x0000000203038212 */ /* 0x001fc800078e3cff */
[----:B------:R-:W-:-:S04]  /*1b820*/  @!P0 LOP3.LUT R2, R3, R2, RZ, 0x3c, !PT ;  /* 0x0000000203028212 */ /* 0x000fc800078e3cff */
[----:B------:R-:W-:Y:S01]  /*1b830*/  @!P0 LOP3.LUT R3, R3, R2, RZ, 0x3c, !PT ;  /* 0x0000000203038212 */ /* 0x000fe200078e3cff */
[----:B---3--:R0:W-:Y:S04]  /*1b840*/  STL [R1+0x70], R31 ;  /* 0x0000701f01007387 */ /* 0x0081e80000100800 */
[----:B------:R1:W3:Y:S01]  /*1b850*/  @!P0 LDG.E.U8 R30, desc[UR32][R2.64] ;  /* 0x00000020021e8981 */ /* 0x0002e2000c1e1100 */
[----:B------:R-:W-:-:S03]  /*1b860*/  PRMT R61, RZ, 0x7610, R61 ;  /* 0x00007610ff3d7816 */ /* 0x000fc6000000003d */
[----:B0-----:R-:W4:Y:S04]  /*1b870*/  LDL R31, [R1+0x1348] ;  /* 0x00134800011f7983 */ /* 0x001f280000100800 */
[----:B------:R-:W1:Y:S04]  /*1b880*/  LDL R2, [R1+0x135c] ;  /* 0x00135c0001027983 */ /* 0x000e680000100800 */
[----:B------:R-:W1:Y:S02]  /*1b890*/  LDL R3, [R1+0x1360] ;  /* 0x0013600001037983 */ /* 0x000e640000100800 */
[----:B-1----:R-:W-:-:S04]  /*1b8a0*/  @!P1 LOP3.LUT R3, R3, R2, RZ, 0x3c, !PT ;  /* 0x0000000203039212 */ /* 0x002fc800078e3cff */
[----:B------:R-:W-:-:S04]  /*1b8b0*/  @!P1 LOP3.LUT R2, R3, R2, RZ, 0x3c, !PT ;  /* 0x0000000203029212 */ /* 0x000fc800078e3cff */
[----:B------:R-:W-:-:S05]  /*1b8c0*/  @!P1 LOP3.LUT R3, R3, R2, RZ, 0x3c, !PT ;  /* 0x0000000203039212 */ /* 0x000fca00078e3cff */
[----:B------:R-:W2:Y:S04]  /*1b8d0*/  @!P1 LDG.E.U8 R61, desc[UR32][R2.64] ;  /* 0x00000020023d9981 */ /* 0x000ea8000c1e1100 */
[----:B---3--:R0:W-:Y:S04]  /*1b8e0*/  STL [R1+0x6c], R30 ;  /* 0x00006c1e01007387 */ /* 0x0081e80000100800 */
[----:B0-----:R-:W3:Y:S04]  /*1b8f0*/  LDL R30, [R1+0x1340] ;  /* 0x00134000011e7983 */ /* 0x001ee80000100800 */
[----:B--2---:R0:W-:Y:S04]  /*1b900*/  STL [R1+0x68], R61 ;  /* 0x0000683d01007387 */ /* 0x0041e80000100800 */
[----:B0-----:R-:W2:Y:S04]  /*1b910*/  LDL.LU R61, [R1+0x1e0c] ;  /* 0x001e0c00013d7983 */ /* 0x001ea80000300800 */
[----:B------:R-:W4:Y:S01]  /*1b920*/  LDL R3, [R1+0x1354] ;  /* 0x0013540001037983 */ /* 0x000f220000100800 */
[----:B------:R-:W-:Y:S01]  /*1b930*/  PRMT R0, RZ, 0x7610, R0 ;  /* 0x00007610ff007816 */ /* 0x000fe20000000000 */
[----:B------:R-:W-:-:S02]  /*1b940*/  @!P0 IMAD.MOV.U32 R2, RZ, RZ, R29 ;  /* 0x000000ffff028224 */ /* 0x000fc400078e001d */
[----:B------:R-:W2:Y:S04]  /*1b950*/  LDL R29, [R1+0x1338] ;  /* 0x00133800011d7983 */ /* 0x000ea80000100800 */
[----:B----4-:R-:W4:Y:S04]  /*1b960*/  @!P0 LDG.E.U8 R0, desc[UR32][R2.64] ;  /* 0x0000002002008981 */ /* 0x010f28000c1e1100 */
[----:B----4-:R0:W-:Y:S04]  /*1b970*/  STL [R1+0x64], R0 ;  /* 0x0000640001007387 */ /* 0x0101e80000100800 */
[----:B0-----:R-:W4:Y:S04]  /*1b980*/  LDL.LU R0, [R1+0x1e08] ;  /* 0x001e080001007983 */ /* 0x001f280000300800 */
[----:B------:R-:W3:Y:S04]  /*1b990*/  LDL R2, [R1+0x134c] ;  /* 0x00134c0001027983 */ /* 0x000ee80000100800 */
[----:B------:R-:W3:Y:S01]  /*1b9a0*/  LDL R3, [R1+0x1350] ;  /* 0x0013500001037983 */ /* 0x000ee20000100800 */
[----:B------:R-:W-:-:S02]  /*1b9b0*/  PRMT R28, RZ, 0x7610, R28 ;  /* 0x00007610ff1c7816 */ /* 0x000fc4000000001c */
[----:B---3--:R-:W-:-:S04]  /*1b9c0*/  @!P1 LOP3.LUT R3, R3, R2, RZ, 0x3c, !PT ;  /* 0x0000000203039212 */ /* 0x008fc800078e3cff */
[----:B------:R-:W-:-:S04]  /*1b9d0*/  @!P1 LOP3.LUT R2, R3, R2, RZ, 0x3c, !PT ;  /* 0x0000000203029212 */ /* 0x000fc800078e3cff */
[----:B------:R-:W-:-:S05]  /*1b9e0*/  @!P1 LOP3.LUT R3, R3, R2, RZ, 0x3c, !PT ;  /* 0x0000000203039212 */ /* 0x000fca00078e3cff */
[----:B------:R0:W3:Y:S04]  /*1b9f0*/  @!P1 LDG.E.U8 R28, desc[UR32][R2.64] ;  /* 0x00000020021c9981 */ /* 0x0000e8000c1e1100 */
[----:B------:R-:W2:Y:S01]  /*1ba00*/  LDL R3, [R1+0x1344] ;  /* 0x0013440001037983 */ /* 0x000ea20000100800 */
[----:B------:R-:W-:Y:S01]  /*1ba10*/  PRMT R27, RZ, 0x7610, R27 ;  /* 0x00007610ff1b7816 */ /* 0x000fe2000000001b */
[----:B0-----:R-:W-:Y:S02]  /*1ba20*/  @!P0 IMAD.MOV.U32 R2, RZ, RZ, R31 ;  /* 0x000000ffff028224 */ /* 0x001fe400078e001f */
[----:B---3--:R0:W-:Y:S01]  /*1ba30*/  STL [R1+0x60], R28 ;  /* 0x0000601c01007387 */ /* 0x0081e20000100800 */
[----:B------:R-:W-:-:S03]  /*1ba40*/  PRMT R26, RZ, 0x7610, R26 ;  /* 0x00007610ff1a7816 */ /* 0x000fc6000000001a */
[----:B------:R-:W3:Y:S04]  /*1ba50*/  LDL R31, [R1+0x1324] ;  /* 0x00132400011f7983 */ /* 0x000ee80000100800 */
[----:B--2---:R1:W2:Y:S04]  /*1ba60*/  @!P0 LDG.E.U8 R27, desc[UR32][R2.64] ;  /* 0x00000020021b8981 */ /* 0x0042a8000c1e1100 */
[----:B0-----:R-:W4:Y:S04]  /*1ba70*/  LDL R28, [R1+0x1330] ;  /* 0x00133000011c7983 */ /* 0x001f280000100800 */
[----:B------:R-:W3:Y:S01]  /*1ba80*/  LDL R3, [R1+0x133c] ;  /* 0x00133c0001037983 */ /* 0x000ee20000100800 */
[----:B-1----:R-:W-:-:S03]  /*1ba90*/  @!P1 IMAD.MOV.U32 R2, RZ, RZ, R30 ;  /* 0x000000ffff029224 */ /* 0x002fc600078e001e */
[----:B--2---:R0:W-:Y:S01]  /*1baa0*/  STL [R1+0x5c], R27 ;  /* 0x00005c1b01007387 */ /* 0x0041e20000100800 */
[----:B------:R-:W-:-:S03]  /*1bab0*/  PRMT R8, RZ, 0x7610, R8 ;  /* 0x00007610ff087816 */ /* 0x000fc60000000008 */
[----:B------:R-:W2:Y:S04]  /*1bac0*/  LDL R30, [R1+0x131c] ;  /* 0x00131c00011e7983 */ /* 0x000ea80000100800 */
[----:B---3--:R1:W3:Y:S04]  /*1bad0*/  @!P1 LDG.E.U8 R26, desc[UR32][R2.64] ;  /* 0x00000020021a9981 */ /* 0x0082e8000c1e1100 */
[----:B0-----:R-:W2:Y:S04]  /*1bae0*/  LDL R27, [R1+0x1328] ;  /* 0x00132800011b7983 */ /* 0x001ea80000100800 */
[----:B------:R-:W4:Y:S01]  /*1baf0*/  LDL R3, [R1+0x1334] ;  /* 0x0013340001037983 */ /* 0x000f220000100800 */
[----:B-1----:R-:W-:-:S03]  /*1bb00*/  @!P0 IMAD.MOV.U32 R2, RZ, RZ, R29 ;  /* 0x000000ffff028224 */ /* 0x002fc600078e001d */
[----:B---3--:R0:W-:Y:S01]  /*1bb10*/  STL [R1+0x58], R26 ;  /* 0x0000581a01007387 */ /* 0x0081e20000100800 */
[----:B------:R-:W-:Y:S02]  /*1bb20*/  PRMT R12, RZ, 0x7610, R12 ;  /* 0x00007610ff0c7816 */ /* 0x000fe4000000000c */
[----:B------:R-:W-:Y:S02]  /*1bb30*/  PRMT R7, RZ, 0x7610, R7 ;  /* 0x00007610ff077816 */ /* 0x000fe40000000007 */
[----:B------:R-:W-:Y:S01]  /*1bb40*/  PRMT R10, RZ, 0x7610, R10 ;  /* 0x00007610ff0a7816 */ /* 0x000fe2000000000a */
[----:B------:R-:W3:Y:S04]  /*1bb50*/  LDL R29, [R1+0x1314] ;  /* 0x00131400011d7983 */ /* 0x000ee80000100800 */
[----:B----4-:R1:W4:Y:S04]  /*1bb60*/  @!P0 LDG.E.U8 R8, desc[UR32][R2.64] ;  /* 0x0000002002088981 */ /* 0x010328000c1e1100 */
[----:B0-----:R-:W3:Y:S04]  /*1bb70*/  LDL R26, [R1+0x1320] ;  /* 0x00132000011a7983 */ /* 0x001ee80000100800 */
[----:B------:R-:W2:Y:S01]  /*1bb80*/  LDL R3, [R1+0x132c] ;  /* 0x00132c0001037983 */ /* 0x000ea20000100800 */
[----:B-1----:R-:W-:-:S05]  /*1bb90*/  @!P1 IMAD.MOV.U32 R2, RZ, RZ, R28 ;  /* 0x000000ffff029224 */ /* 0x002fca00078e001c */
[----:B--2---:R0:W2:Y:S02]  /*1bba0*/  @!P1 LDG.E.U8 R12, desc[UR32][R2.64] ;  /* 0x00000020020c9981 */ /* 0x0040a4000c1e1100 */
[----:B0-----:R-:W-:Y:S02]  /*1bbb0*/  @!P0 IMAD.MOV.U32 R2, RZ, RZ, R27 ;  /* 0x000000ffff028224 */ /* 0x001fe400078e001b */
[----:B------:R-:W-:-:S05]  /*1bbc0*/  @!P0 IMAD.MOV.U32 R3, RZ, RZ, R31 ;  /* 0x000000ffff038224 */ /* 0x000fca00078e001f */
[----:B------:R3:W2:Y:S02]  /*1bbd0*/  @!P0 LDG.E.U8 R7, desc[UR32][R2.64] ;  /* 0x0000002002078981 */ /* 0x0006a4000c1e1100 */
[----:B---3--:R-:W-:Y:S02]  /*1bbe0*/  @!P1 IMAD.MOV.U32 R2, RZ, RZ, R26 ;  /* 0x000000ffff029224 */ /* 0x008fe400078e001a */
[----:B------:R-:W-:-:S05]  /*1bbf0*/  @!P1 IMAD.MOV.U32 R3, RZ, RZ, R30 ;  /* 0x000000ffff039224 */ /* 0x000fca00078e001e */
[----:B------:R-:W3:Y:S04]  /*1bc00*/  @!P1 LDG.E.U8 R10, desc[UR32][R2.64] ;  /* 0x00000020020a9981 */ /* 0x000ee8000c1e1100 */
[----:B----4-:R0:W-:Y:S04]  /*1bc10*/  STL [R1+0x54], R8 ;  /* 0x0000540801007387 */ /* 0x0101e80000100800 */
[----:B------:R-:W4:Y:S04]  /*1bc20*/  LDL R28, [R1+0x130c] ;  /* 0x00130c00011c7983 */ /* 0x000f280000100800 */
[----:B0-----:R-:W4:Y:S04]  /*1bc30*/  LDL R8, [R1+0x1318] ;  /* 0x0013180001087983 */ /* 0x001f280000100800 */
[----:B--2---:R0:W-:Y:S04]  /*1bc40*/  STL [R1+0x50], R12 ;  /* 0x0000500c01007387 */ /* 0x0041e80000100800 */
[----:B------:R-:W2:Y:S04]  /*1bc50*/  LDL R27, [R1+0x1304] ;  /* 0x00130400011b7983 */ /* 0x000ea80000100800 */
[----:B0-----:R-:W2:Y:S04]  /*1bc60*/  LDL R12, [R1+0x1310] ;  /* 0x00131000010c7983 */ /* 0x001ea80000100800 */
[----:B------:R0:W-:Y:S04]  /*1bc70*/  STL [R1+0x4c], R7 ;  /* 0x00004c0701007387 */ /* 0x0001e80000100800 */
[----:B------:R-:W2:Y:S04]  /*1bc80*/  LDL R26, [R1+0x12fc] ;  /* 0x0012fc00011a7983 */ /* 0x000ea80000100800 */
[----:B0-----:R-:W2:Y:S04]  /*1bc90*/  LDL R7, [R1+0x1308] ;  /* 0x0013080001077983 */ /* 0x001ea80000100800 */
[----:B---3--:R0:W-:Y:S04]  /*1bca0*/  STL [R1+0x48], R10 ;  /* 0x0000480a01007387 */ /* 0x0081e80000100800 */
[----:B0-----:R-:W3:Y:S01]  /*1bcb0*/  LDL R10, [R1+0x1300] ;  /* 0x00130000010a7983 */ /* 0x001ee20000100800 */
[----:B------:R-:W-:Y:S01]  /*1bcc0*/  PRMT R4, RZ, 0x7610, R4 ;  /* 0x00007610ff047816 */ /* 0x000fe20000000004 */
[----:B----4-:R-:W-:-:S02]  /*1bcd0*/  @!P0 IMAD.MOV.U32 R2, RZ, RZ, R8 ;  /* 0x000000ffff028224 */ /* 0x010fc400078e0008 */
[----:B------:R-:W-:Y:S01]  /*1bce0*/  @!P0 IMAD.MOV.U32 R3, RZ, RZ, R29 ;  /* 0x000000ffff038224 */ /* 0x000fe200078e001d */
[----:B------:R-:W-:Y:S02]  /*1bcf0*/  PRMT R5, RZ, 0x7610, R5 ;  /* 0x00007610ff057816 */ /* 0x000fe40000000005 */
[----:B------:R-:W-:Y:S02]  /*1bd00*/  PRMT R6, RZ, 0x7610, R6 ;  /* 0x00007610ff067816 */ /* 0x000fe40000000006 */
[----:B------:R-:W-:Y:S01]  /*1bd10*/  PRMT R11, RZ, 0x7610, R11 ;  /* 0x00007610ff0b7816 */ /* 0x000fe2000000000b */
[----:B------:R-:W4:Y:S04]  /*1bd20*/  LDL R8, [R1+0x12f4] ;  /* 0x0012f40001087983 */ /* 0x000f280000100800 */
[----:B------:R0:W4:Y:S02]  /*1bd30*/  @!P0 LDG.E.U8 R4, desc[UR32][R2.64] ;  /* 0x0000002002048981 */ /* 0x000124000c1e1100 */
[----:B0-----:R-:W-:-:S02]  /*1bd40*/  @!P1 IMAD.MOV.U32 R3, RZ, RZ, R28 ;  /* 0x000000ffff039224 */ /* 0x001fc400078e001c */
[----:B--2---:R-:W-:-:S05]  /*1bd50*/  @!P1 IMAD.MOV.U32 R2, RZ, RZ, R12 ;  /* 0x000000ffff029224 */ /* 0x004fca00078e000c */
[----:B------:R0:W2:Y:S02]  /*1bd60*/  @!P1 LDG.E.U8 R5, desc[UR32][R2.64] ;  /* 0x0000002002059981 */ /* 0x0000a4000c1e1100 */
[----:B0-----:R-:W-:Y:S02]  /*1bd70*/  @!P0 IMAD.MOV.U32 R3, RZ, RZ, R27 ;  /* 0x000000ffff038224 */ /* 0x001fe400078e001b */
[----:B------:R-:W-:-:S05]  /*1bd80*/  @!P0 IMAD.MOV.U32 R2, RZ, RZ, R7 ;  /* 0x000000ffff028224 */ /* 0x000fca00078e0007 */
[----:B------:R0:W2:Y:S02]  /*1bd90*/  @!P0 LDG.E.U8 R6, desc[UR32][R2.64] ;  /* 0x0000002002068981 */ /* 0x0000a4000c1e1100 */
[----:B0-----:R-:W-:Y:S02]  /*1bda0*/  @!P1 IMAD.MOV.U32 R3, RZ, RZ, R26 ;  /* 0x000000ffff039224 */ /* 0x001fe400078e001a */
[----:B---3--:R-:W-:-:S05]  /*1bdb0*/  @!P1 IMAD.MOV.U32 R2, RZ, RZ, R10 ;  /* 0x000000ffff029224 */ /* 0x008fca00078e000a */
        /* <DEDUP_REMOVED lines=15> */
[----:B------:R-:W4:Y:S04]  /*1beb0*/  LDL R4, [R1+0x12d8] ;  /* 0x0012d80001047983 */ /* 0x000f280000100800 */
[----:B------:R-:W4:Y:S01]  /*1bec0*/  LDL R8, [R1+0x12d4] ;  /* 0x0012d40001087983 */ /* 0x000f220000100800 */
[----:B------:R-:W-:-:S03]  /*1bed0*/  PRMT R24, RZ, 0x7610, R24 ;  /* 0x00007610ff187816 */ /* 0x000fc60000000018 */
[----:B------:R0:W4:Y:S01]  /*1bee0*/  @!P0 LDG.E.U8 R25, desc[UR32][R2.64] ;  /* 0x0000002002198981 */ /* 0x000122000c1e1100 */
[----:B------:R-:W-:Y:S01]  /*1bef0*/  PRMT R23, RZ, 0x7610, R23 ;  /* 0x00007610ff177816 */ /* 0x000fe20000000017 */
[----:B0-----:R-:W-:Y:S02]  /*1bf00*/  @!P1 IMAD.MOV.U32 R3, RZ, RZ, R12 ;  /* 0x000000ffff039224 */ /* 0x001fe400078e000c */
[----:B------:R-:W4:Y:S01]  /*1bf10*/  LDL R12, [R1+0x12cc] ;  /* 0x0012cc00010c7983 */ /* 0x000f220000100800 */
[----:B--2---:R-:W-:-:S03]  /*1bf20*/  @!P1 IMAD.MOV.U32 R2, RZ, RZ, R5 ;  /* 0x000000ffff029224 */ /* 0x004fc600078e0005 */
[----:B------:R-:W2:Y:S04]  /*1bf30*/  LDL R5, [R1+0x12d0] ;  /* 0x0012d00001057983 */ /* 0x000ea80000100800 */
[----:B------:R0:W2:Y:S02]  /*1bf40*/  @!P1 LDG.E.U8 R24, desc[UR32][R2.64] ;  /* 0x0000002002189981 */ /* 0x0000a4000c1e1100 */
[----:B0-----:R-:W-:Y:S02]  /*1bf50*/  @!P0 IMAD.MOV.U32 R3, RZ, RZ, R7 ;  /* 0x000000ffff038224 */ /* 0x001fe400078e0007 */
[----:B------:R-:W2:Y:S01]  /*1bf60*/  LDL R7, [R1+0x12c4] ;  /* 0x0012c40001077983 */ /* 0x000ea20000100800 */
[----:B------:R-:W-:-:S03]  /*1bf70*/  @!P0 IMAD.MOV.U32 R2, RZ, RZ, R6 ;  /* 0x000000ffff028224 */ /* 0x000fc600078e0006 */
[----:B------:R-:W2:Y:S04]  /*1bf80*/  LDL R6, [R1+0x12c8] ;  /* 0x0012c80001067983 */ /* 0x000ea80000100800 */
[----:B------:R0:W2:Y:S02]  /*1bf90*/  @!P0 LDG.E.U8 R23, desc[UR32][R2.64] ;  /* 0x0000002002178981 */ /* 0x0000a4000c1e1100 */
[----:B0-----:R-:W-:Y:S02]  /*1bfa0*/  @!P1 IMAD.MOV.U32 R2, RZ, RZ, R10 ;  /* 0x000000ffff029224 */ /* 0x001fe400078e000a */
[----:B---3--:R-:W-:Y:S01]  /*1bfb0*/  @!P1 IMAD.MOV.U32 R3, RZ, RZ, R11 ;  /* 0x000000ffff039224 */ /* 0x008fe200078e000b */
[----:B------:R-:W3:Y:S04]  /*1bfc0*/  LDL R10, [R1+0x12c0] ;  /* 0x0012c000010a7983 */ /* 0x000ee80000100800 */
[----:B------:R-:W3:Y:S01]  /*1bfd0*/  LDL R11, [R1+0x12bc] ;  /* 0x0012bc00010b7983 */ /* 0x000ee20000100800 */
[----:B------:R-:W-:-:S02]  /*1bfe0*/  PRMT R22, RZ, 0x7610, R22 ;  /* 0x00007610ff167816 */ /* 0x000fc40000000016 */
[----:B------:R-:W-:-:S04]  /*1bff0*/  PRMT R21, RZ, 0x7610, R21 ;  /* 0x00007610ff157816 */ /* 0x000fc80000000015 */
[----:B------:R4:W3:Y:S01]  /*1c000*/  @!P1 LDG.E.U8 R22, desc[UR32][R2.64] ;  /* 0x0000002002169981 */ /* 0x0008e2000c1e1100 */
[----:B------:R-:W-:Y:S01]  /*1c010*/  PRMT R20, RZ, 0x7610, R20 ;  /* 0x00007610ff147816 */ /* 0x000fe20000000014 */
[----:B----4-:R-:W-:Y:S02]  /*1c020*/  @!P0 IMAD.MOV.U32 R2, RZ, RZ, R4 ;  /* 0x000000ffff028224 */ /* 0x010fe400078e0004 */
[----:B------:R-:W-:Y:S01]  /*1c030*/  @!P0 IMAD.MOV.U32 R3, RZ, RZ, R8 ;  /* 0x000000ffff038224 */ /* 0x000fe200078e0008 */
[----:B------:R-:W4:Y:S04]  /*1c040*/  LDL R4, [R1+0x12b8] ;  /* 0x0012b80001047983 */ /* 0x000f280000100800 */
[----:B------:R-:W4:Y:S04]  /*1c050*/  LDL R8, [R1+0x12b4] ;  /* 0x0012b40001087983 */ /* 0x000f280000100800 */
[----:B------:R0:W4:Y:S01]  /*1c060*/  @!P0 LDG.E.U8 R21, desc[UR32][R2.64] ;  /* 0x0000002002158981 */ /* 0x000122000c1e1100 */
[----:B------:R-:W-:Y:S01]  /*1c070*/  PRMT R19, RZ, 0x7610, R19 ;  /* 0x00007610ff137816 */ /* 0x000fe20000000013 */
[----:B0-----:R-:W-:-:S02]  /*1c080*/  @!P1 IMAD.MOV.U32 R3, RZ, RZ, R12 ;  /* 0x000000ffff039224 */ /* 0x001fc400078e000c */
[----:B------:R-:W4:Y:S01]  /*1c090*/  LDL R12, [R1+0x12ac] ;  /* 0x0012ac00010c7983 */ /* 0x000f220000100800 */
[----:B--2---:R-:W-:-:S03]  /*1c0a0*/  @!P1 IMAD.MOV.U32 R2, RZ, RZ, R5 ;  /* 0x000000ffff029224 */ /* 0x004fc600078e0005 */
[----:B------:R-:W2:Y:S04]  /*1c0b0*/  LDL R5, [R1+0x12b0] ;  /* 0x0012b00001057983 */ /* 0x000ea80000100800 */
[----:B------:R0:W2:Y:S02]  /*1c0c0*/  @!P1 LDG.E.U8 R20, desc[UR32][R2.64] ;  /* 0x0000002002149981 */ /* 0x0000a4000c1e1100 */
[----:B0-----:R-:W-:Y:S02]  /*1c0d0*/  @!P0 IMAD.MOV.U32 R3, RZ, RZ, R7 ;  /* 0x000000ffff038224 */ /* 0x001fe400078e0007 */
[----:B------:R-:W-:Y:S01]  /*1c0e0*/  @!P0 IMAD.MOV.U32 R2, RZ, RZ, R6 ;  /* 0x000000ffff028224 */ /* 0x000fe200078e0006 */
[----:B------:R-:W2:Y:S04]  /*1c0f0*/  LDL R7, [R1+0x12a4] ;  /* 0x0012a40001077983 */ /* 0x000ea80000100800 */
[----:B------:R-:W2:Y:S04]  /*1c100*/  LDL R6, [R1+0x12a8] ;  /* 0x0012a80001067983 */ /* 0x000ea80000100800 */
[----:B------:R3:W2:Y:S04]  /*1c110*/  @!P0 LDG.E.U8 R19, desc[UR32][R2.64] ;  /* 0x0000002002138981 */ /* 0x0006a8000c1e1100 */
[----:B------:R-:W-:Y:S01]  /*1c120*/  STL [R1+0x34], R25 ;  /* 0x0000341901007387 */ /* 0x000fe20000100800 */
[----:B---3--:R-:W-:-:S02]  /*1c130*/  @!P1 IMAD.MOV.U32 R2, RZ, RZ, R10 ;  /* 0x000000ffff029224 */ /* 0x008fc400078e000a */
[----:B------:R-:W-:Y:S01]  /*1c140*/  @!P1 IMAD.MOV.U32 R3, RZ, RZ, R11 ;  /* 0x000000ffff039224 */ /* 0x000fe200078e000b */
[----:B------:R-:W3:Y:S04]  /*1c150*/  LDL R10, [R1+0x12a0] ;  /* 0x0012a000010a7983 */ /* 0x000ee80000100800 */
[----:B------:R-:W3:Y:S01]  /*1c160*/  LDL R11, [R1+0x129c] ;  /* 0x00129c00010b7983 */ /* 0x000ee20000100800 */
[----:B------:R-:W-:Y:S02]  /*1c170*/  PRMT R18, RZ, 0x7610, R18 ;  /* 0x00007610ff127816 */ /* 0x000fe40000000012 */
[----:B------:R-:W-:-:S04]  /*1c180*/  PRMT R17, RZ, 0x7610, R17 ;  /* 0x00007610ff117816 */ /* 0x000fc80000000011 */
[----:B------:R4:W3:Y:S01]  /*1c190*/  @!P1 LDG.E.U8 R18, desc[UR32][R2.64] ;  /* 0x0000002002129981 */ /* 0x0008e2000c1e1100 */
[----:B------:R-:W-:Y:S01]  /*1c1a0*/  PRMT R16, RZ, 0x7610, R16 ;  /* 0x00007610ff107816 */ /* 0x000fe20000000010 */
[----:B----4-:R-:W-:Y:S02]  /*1c1b0*/  @!P0 IMAD.MOV.U32 R2, RZ, RZ, R4 ;  /* 0x000000ffff028224 */ /* 0x010fe400078e0004 */
[----:B------:R-:W-:-:S05]  /*1c1c0*/  @!P0 IMAD.MOV.U32 R3, RZ, RZ, R8 ;  /* 0x000000ffff038224 */ /* 0x000fca00078e0008 */
[----:B------:R0:W4:Y:S01]  /*1c1d0*/  @!P0 LDG.E.U8 R17, desc[UR32][R2.64] ;  /* 0x0000002002118981 */ /* 0x000122000c1e1100 */
[----:B------:R-:W-:Y:S01]  /*1c1e0*/  PRMT R15, RZ, 0x7610, R15 ;  /* 0x00007610ff0f7816 */ /* 0x000fe2000000000f */
[----:B0-----:R-:W-:Y:S01]  /*1c1f0*/  @!P1 IMAD.MOV.U32 R3, RZ, RZ, R12 ;  /* 0x000000ffff039224 */ /* 0x001fe200078e000c */
[----:B------:R-:W-:Y:S01]  /*1c200*/  PRMT R9, RZ, 0x7610, R9 ;  /* 0x00007610ff097816 */ /* 0x000fe20000000009 */
[----:B------:R-:W-:Y:S04]  /*1c210*/  STL [R1+0x30], R24 ;  /* 0x0000301801007387 */ /* 0x000fe80000100800 */
[----:B------:R-:W4:Y:S04]  /*1c220*/  LDL R8, [R1+0x1294] ;  /* 0x0012940001087983 */ /* 0x000f280000100800 */
[----:B------:R-:W4:Y:S01]  /*1c230*/  LDL R4, [R1+0x1298] ;  /* 0x0012980001047983 */ /* 0x000f220000100800 */
[----:B--2---:R-:W-:-:S05]  /*1c240*/  @!P1 IMAD.MOV.U32 R2, RZ, RZ, R5 ;  /* 0x000000ffff029224 */ /* 0x004fca00078e0005 */
[----:B------:R0:W2:Y:S02]  /*1c250*/  @!P1 LDG.E.U8 R16, desc[UR32][R2.64] ;  /* 0x0000002002109981 */ /* 0x0000a4000c1e1100 */
[----:B0-----:R-:W-:Y:S02]  /*1c260*/  @!P0 IMAD.MOV.U32 R2, RZ, RZ, R6 ;  /* 0x000000ffff028224 */ /* 0x001fe400078e0006 */
[----:B------:R-:W-:-:S05]  /*1c270*/  @!P0 IMAD.MOV.U32 R3, RZ, RZ, R7 ;  /* 0x000000ffff038224 */ /* 0x000fca00078e0007 */
[----:B------:R3:W2:Y:S02]  /*1c280*/  @!P0 LDG.E.U8 R15, desc[UR32][R2.64] ;  /* 0x00000020020f8981 */ /* 0x0006a4000c1e1100 */
[----:B---3--:R-:W-:Y:S02]  /*1c290*/  @!P1 IMAD.MOV.U32 R2, RZ, RZ, R10 ;  /* 0x000000ffff029224 */ /* 0x008fe400078e000a */
[----:B------:R-:W-:-:S05]  /*1c2a0*/  @!P1 IMAD.MOV.U32 R3, RZ, RZ, R11 ;  /* 0x000000ffff039224 */ /* 0x000fca00078e000b */
[----:B------:R4:W3:Y:S04]  /*1c2b0*/  @!P1 LDG.E.U8 R9, desc[UR32][R2.64] ;  /* 0x0000002002099981 */ /* 0x0008e8000c1e1100 */
[----:B------:R-:W-:Y:S04]  /*1c2c0*/  STL [R1+0x2c], R23 ;  /* 0x00002c1701007387 */ /* 0x000fe80000100800 */
[----:B------:R-:W2:Y:S04]  /*1c2d0*/  LDL R12, [R1+0x128c] ;  /* 0x00128c00010c7983 */ /* 0x000ea80000100800 */
[----:B------:R-:W2:Y:S04]  /*1c2e0*/  LDL R5, [R1+0x1290] ;  /* 0x0012900001057983 */ /* 0x000ea80000100800 */
[----:B------:R-:W-:Y:S04]  /*1c2f0*/  STL [R1+0x28], R22 ;  /* 0x0000281601007387 */ /* 0x000fe80000100800 */
[----:B------:R-:W2:Y:S04]  /*1c300*/  LDL R7, [R1+0x1284] ;  /* 0x0012840001077983 */ /* 0x000ea80000100800 */
[----:B------:R-:W2:Y:S04]  /*1c310*/  LDL R6, [R1+0x1288] ;  /* 0x0012880001067983 */ /* 0x000ea80000100800 */
[----:B------:R-:W-:Y:S04]  /*1c320*/  STL [R1+0x24], R21 ;  /* 0x0000241501007387 */ /* 0x000fe80000100800 */
[----:B------:R-:W2:Y:S04]  /*1c330*/  LDL R11, [R1+0x127c] ;  /* 0x00127c00010b7983 */ /* 0x000ea80000100800 */
[----:B------:R-:W2:Y:S04]  /*1c340*/  LDL R10, [R1+0x1280] ;  /* 0x00128000010a7983 */ /* 0x000ea80000100800 */
[----:B------:R-:W-:Y:S01]  /*1c350*/  STL [R1+0x20], R20 ;  /* 0x0000201401007387 */ /* 0x000fe20000100800 */
[----:B------:R-:W-:Y:S01]  /*1c360*/  PRMT R13, RZ, 0x7610, R13 ;  /* 0x00007610ff0d7816 */ /* 0x000fe2000000000d */
[----:B----4-:R-:W-:-:S02]  /*1c370*/  @!P0 IMAD.MOV.U32 R3, RZ, RZ, R8 ;  /* 0x000000ffff038224 */ /* 0x010fc400078e0008 */
[----:B------:R-:W-:-:S05]  /*1c380*/  @!P0 IMAD.MOV.U32 R2, RZ, RZ, R4 ;  /* 0x000000ffff028224 */ /* 0x000fca00078e0004 */
[----:B------:R2:W4:Y:S04]  /*1c390*/  @!P0 LDG.E.U8 R13, desc[UR32][R2.64] ;  /* 0x00000020020d8981 */ /* 0x000528000c1e1100 */
[----:B---3--:R0:W-:Y:S04]  /*1c3a0*/  STL [R1+0x8], R9 ;  /* 0x0000080901007387 */ /* 0x0081e80000100800 */
[----:B------:R-:W3:Y:S01]  /*1c3b0*/  LDL R8, [R1+0x1278] ;  /* 0x0012780001087983 */ /* 0x000ee20000100800 */
[----:B------:R-:W-:Y:S01]  /*1c3c0*/  PRMT R14, RZ, 0x7610, R14 ;  /* 0x00007610ff0e7816 */ /* 0x000fe2000000000e */
[----:B--2---:R-:W-:-:S02]  /*1c3d0*/  @!P1 IMAD.MOV.U32 R2, RZ, RZ, R5 ;  /* 0x000000ffff029224 */ /* 0x004fc400078e0005 */
[----:B------:R-:W-:Y:S01]  /*1c3e0*/  @!P1 IMAD.MOV.U32 R3, RZ, RZ, R12 ;  /* 0x000000ffff039224 */ /* 0x000fe200078e000c */
[----:B------:R-:W-:Y:S02]  /*1c3f0*/  PRMT R61, RZ, 0x7610, R61 ;  /* 0x00007610ff3d7816 */ /* 0x000fe4000000003d */
[----:B------:R-:W-:Y:S02]  /*1c400*/  PRMT R60, RZ, 0x7610, R60 ;  /* 0x00007610ff3c7816 */ /* 0x000fe4000000003c */
[----:B------:R-:W-:Y:S01]  /*1c410*/  PRMT R59, RZ, 0x7610, R59 ;  /* 0x00007610ff3b7816 */ /* 0x000fe2000000003b */
[----:B------:R-:W2:Y:S04]  /*1c420*/  LDL R4, [R1+0x1270] ;  /* 0x0012700001047983 */ /* 0x000ea80000100800 */
[----:B0-----:R-:W2:Y:S04]  /*1c430*/  LDL R9, [R1+0x1274] ;  /* 0x0012740001097983 */ /* 0x001ea80000100800 */
[----:B------:R0:W2:Y:S02]  /*1c440*/  @!P1 LDG.E.U8 R14, desc[UR32][R2.64] ;  /* 0x00000020020e9981 */ /* 0x0000a4000c1e1100 */
[----:B0-----:R-:W-:-:S02]  /*1c450*/  @!P0 IMAD.MOV.U32 R2, RZ, RZ, R6 ;  /* 0x000000ffff028224 */ /* 0x001fc400078e0006 */
[----:B------:R-:W-:-:S05]  /*1c460*/  @!P0 IMAD.MOV.U32 R3, RZ, RZ, R7 ;  /* 0x000000ffff038224 */ /* 0x000fca00078e0007 */
[----:B------:R0:W2:Y:S02]  /*1c470*/  @!P0 LDG.E.U8 R61, desc[UR32][R2.64] ;  /* 0x00000020023d8981 */ /* 0x0000a4000c1e1100 */
[----:B0-----:R-:W-:Y:S02]  /*1c480*/  @!P1 IMAD.MOV.U32 R2, RZ, RZ, R10 ;  /* 0x000000ffff029224 */ /* 0x001fe400078e000a */
[----:B------:R-:W-:-:S05]  /*1c490*/  @!P1 IMAD.MOV.U32 R3, RZ, RZ, R11 ;  /* 0x000000ffff039224 */ /* 0x000fca00078e000b */
[----:B------:R3:W2:Y:S04]  /*1c4a0*/  @!P1 LDG.E.U8 R60, desc[UR32][R2.64] ;  /* 0x00000020023c9981 */ /* 0x0006a8000c1e1100 */
[----:B------:R-:W-:Y:S04]  /*1c4b0*/  STL [R1+0x1c], R19 ;  /* 0x00001c1301007387 */ /* 0x000fe80000100800 */
[----:B------:R-:W2:Y:S04]  /*1c4c0*/  LDL R5, [R1+0x126c] ;  /* 0x00126c0001057983 */ /* 0x000ea80000100800 */
[----:B----4-:R0:W-:Y:S04]  /*1c4d0*/  STL [R1+0x4], R13 ;  /* 0x0000040d01007387 */ /* 0x0101e80000100800 */
[----:B------:R-:W-:Y:S04]  /*1c4e0*/  STL [R1+0x18], R18 ;  /* 0x0000181201007387 */ /* 0x000fe80000100800 */
[----:B------:R-:W4:Y:S04]  /*1c4f0*/  LDL R12, [R1+0x1268] ;  /* 0x00126800010c7983 */ /* 0x000f280000100800 */
[----:B0-----:R-:W4:Y:S01]  /*1c500*/  LDL R13, [R1+0x1264] ;  /* 0x00126400010d7983 */ /* 0x001f220000100800 */
[----:B---3--:R-:W-:-:S02]  /*1c510*/  @!P0 IMAD.MOV.U32 R2, RZ, RZ, R8 ;  /* 0x000000ffff028224 */ /* 0x008fc400078e0008 */
[----:B--2---:R-:W-:-:S05]  /*1c520*/  @!P0 IMAD.MOV.U32 R3, RZ, RZ, R9 ;  /* 0x000000ffff038224 */ /* 0x004fca00078e0009 */
[----:B------:R0:W2:Y:S04]  /*1c530*/  @!P0 LDG.E.U8 R59, desc[UR32][R2.64] ;  /* 0x00000020023b8981 */ /* 0x0000a8000c1e1100 */
[----:B------:R-:W-:Y:S04]  /*1c540*/  STL [R1+0x14], R17 ;  /* 0x0000141101007387 */ /* 0x000fe80000100800 */
[----:B------:R-:W3:Y:S04]  /*1c550*/  LDL R7, [R1+0x125c] ;  /* 0x00125c0001077983 */ /* 0x000ee80000100800 */
[----:B------:R-:W3:Y:S04]  /*1c560*/  LDL R6, [R1+0x1260] ;  /* 0x0012600001067983 */ /* 0x000ee80000100800 */
[----:B------:R-:W-:Y:S04]  /*1c570*/  STL [R1+0x1d90], R61 ;  /* 0x001d903d01007387 */ /* 0x000fe80000100800 */
[----:B------:R-:W-:Y:S04]  /*1c580*/  STL [R1+0x10], R16 ;  /* 0x0000101001007387 */ /* 0x000fe80000100800 */
[----:B------:R1:W-:Y:S04]  /*1c590*/  STL [R1+0xc], R15 ;  /* 0x00000c0f01007387 */ /* 0x0003e80000100800 */
[----:B-1----:R-:W3:Y:S04]  /*1c5a0*/  LDL R15, [R1+0x1254] ;  /* 0x00125400010f7983 */ /* 0x002ee80000100800 */
[----:B------:R1:W-:Y:S04]  /*1c5b0*/  STL [R1], R14 ;  /* 0x0000000e01007387 */ /* 0x0003e80000100800 */
[----:B-1----:R-:W3:Y:S04]  /*1c5c0*/  LDL R14, [R1+0x1258] ;  /* 0x00125800010e7983 */ /* 0x002ee80000100800 */
[----:B------:R-:W-:Y:S04]  /*1c5d0*/  STL [R1+0x1d94], R60 ;  /* 0x001d943c01007387 */ /* 0x000fe80000100800 */
[----:B------:R-:W3:Y:S04]  /*1c5e0*/  LDL R9, [R1+0x124c] ;  /* 0x00124c0001097983 */ /* 0x000ee80000100800 */
[----:B------:R-:W3:Y:S01]  /*1c5f0*/  LDL R8, [R1+0x1250] ;  /* 0x0012500001087983 */ /* 0x000ee20000100800 */
[----:B------:R-:W-:-:S03]  /*1c600*/  PRMT R58, RZ, 0x7610, R58 ;  /* 0x00007610ff3a7816 */ /* 0x000fc6000000003a */
[----:B------:R-:W3:Y:S01]  /*1c610*/  LDL R10, [R1+0x1248] ;  /* 0x00124800010a7983 */ /* 0x000ee20000100800 */
[----:B0-----:R-:W-:Y:S02]  /*1c620*/  @!P1 IMAD.MOV.U32 R2, RZ, RZ, R4 ;  /* 0x000000ffff029224 */ /* 0x001fe400078e0004 */
[----:B------:R-:W-:Y:S01]  /*1c630*/  @!P1 IMAD.MOV.U32 R3, RZ, RZ, R5 ;  /* 0x000000ffff039224 */ /* 0x000fe200078e0005 */
[----:B------:R-:W-:-:S04]  /*1c640*/  PRMT R54, RZ, 0x7610, R54 ;  /* 0x00007610ff367816 */ /* 0x000fc80000000036 */
[----:B------:R4:W3:Y:S02]  /*1c650*/  @!P1 LDG.E.U8 R58, desc[UR32][R2.64] ;  /* 0x00000020023a9981 */ /* 0x0008e4000c1e1100 */
[----:B----4-:R-:W-:Y:S02]  /*1c660*/  @!P0 IMAD.MOV.U32 R2, RZ, RZ, R12 ;  /* 0x000000ffff028224 */ /* 0x010fe400078e000c */
[----:B------:R-:W-:-:S05]  /*1c670*/  @!P0 IMAD.MOV.U32 R3, RZ, RZ, R13 ;  /* 0x000000ffff038224 */ /* 0x000fca00078e000d */
[----:B------:R3:W4:Y:S04]  /*1c680*/  @!P0 LDG.E.U8 R54, desc[UR32][R2.64] ;  /* 0x0000002002368981 */ /* 0x000728000c1e1100 */
[----:B--2---:R-:W-:Y:S04]  /*1c690*/  STL [R1+0x1d98], R59 ;  /* 0x001d983b01007387 */ /* 0x004fe80000100800 */
[----:B------:R-:W2:Y:S04]  /*1c6a0*/  LDL R11, [R1+0x1244] ;  /* 0x00124400010b7983 */ /* 0x000ea80000100800 */
[----:B------:R-:W2:Y:S04]  /*1c6b0*/  LDL R5, [R1+0x123c] ;  /* 0x00123c0001057983 */ /* 0x000ea80000100800 */
[----:B------:R-:W2:Y:S01]  /*1c6c0*/  LDL R4, [R1+0x1240] ;  /* 0x0012400001047983 */ /* 0x000ea20000100800 */
[----:B------:R-:W-:Y:S01]  /*1c6d0*/  PRMT R52, RZ, 0x7610, R52 ;  /* 0x00007610ff347816 */ /* 0x000fe20000000034 */
[----:B---3--:R-:W-:-:S02]  /*1c6e0*/  @!P1 IMAD.MOV.U32 R2, RZ, RZ, R6 ;  /* 0x000000ffff029224 */ /* 0x008fc400078e0006 */
[----:B------:R-:W-:Y:S01]  /*1c6f0*/  @!P1 IMAD.MOV.U32 R3, RZ, RZ, R7 ;  /* 0x000000ffff039224 */ /* 0x000fe200078e0007 */
[----:B------:R-:W-:-:S04]  /*1c700*/  PRMT R50, RZ, 0x7610, R50 ;  /* 0x00007610ff327816 */ /* 0x000fc80000000032 */
[----:B------:R0:W3:Y:S01]  /*1c710*/  @!P1 LDG.E.U8 R52, desc[UR32][R2.64] ;  /* 0x0000002002349981 */ /* 0x0000e2000c1e1100 */
[----:B------:R-:W-:Y:S01]  /*1c720*/  PRMT R48, RZ, 0x7610, R48 ;  /* 0x00007610ff307816 */ /* 0x000fe20000000030 */
[----:B0-----:R-:W-:Y:S02]  /*1c730*/  @!P0 IMAD.MOV.U32 R3, RZ, RZ, R15 ;  /* 0x000000ffff038224 */ /* 0x001fe400078e000f */
[----:B------:R-:W-:-:S05]  /*1c740*/  @!P0 IMAD.MOV.U32 R2, RZ, RZ, R14 ;  /* 0x000000ffff028224 */ /* 0x000fca00078e000e */
[----:B------:R0:W3:Y:S01]  /*1c750*/  @!P0 LDG.E.U8 R50, desc[UR32][R2.64] ;  /* 0x0000002002328981 */ /* 0x0000e2000c1e1100 */
[----:B------:R-:W-:Y:S01]  /*1c760*/  PRMT R46, RZ, 0x7610, R46 ;  /* 0x00007610ff2e7816 */ /* 0x000fe2000000002e */
[----:B0-----:R-:W-:Y:S02]  /*1c770*/  @!P1 IMAD.MOV.U32 R2, RZ, RZ, R8 ;  /* 0x000000ffff029224 */ /* 0x001fe400078e0008 */
[----:B------:R-:W-:-:S05]  /*1c780*/  @!P1 IMAD.MOV.U32 R3, RZ, RZ, R9 ;  /* 0x000000ffff039224 */ /* 0x000fca00078e0009 */
[----:B------:R0:W3:Y:S04]  /*1c790*/  @!P1 LDG.E.U8 R48, desc[UR32][R2.64] ;  /* 0x0000002002309981 */ /* 0x0000e8000c1e1100 */
[----:B------:R-:W-:Y:S04]  /*1c7a0*/  STL [R1+0x1d9c], R58 ;  /* 0x001d9c3a01007387 */ /* 0x000fe80000100800 */
[----:B------:R-:W3:Y:S04]  /*1c7b0*/  LDL R13, [R1+0x1234] ;  /* 0x00123400010d7983 */ /* 0x000ee80000100800 */
[----:B------:R-:W3:Y:S01]  /*1c7c0*/  LDL R12, [R1+0x1238] ;  /* 0x00123800010c7983 */ /* 0x000ee20000100800 */
[----:B0-----:R-:W-:-:S03]  /*1c7d0*/  @!P0 IMAD.MOV.U32 R2, RZ, RZ, R10 ;  /* 0x000000ffff028224 */ /* 0x001fc600078e000a */
[----:B----4-:R-:W-:Y:S04]  /*1c7e0*/  STL [R1+0x1da0], R54 ;  /* 0x001da03601007387 */ /* 0x010fe80000100800 */
[----:B------:R-:W4:Y:S04]  /*1c7f0*/  LDL R7, [R1+0x122c] ;  /* 0x00122c0001077983 */ /* 0x000f280000100800 */
[----:B------:R-:W4:Y:S01]  /*1c800*/  LDL R6, [R1+0x1230] ;  /* 0x0012300001067983 */ /* 0x000f220000100800 */
[----:B------:R-:W-:Y:S01]  /*1c810*/  PRMT R44, RZ, 0x7610, R44 ;  /* 0x00007610ff2c7816 */ /* 0x000fe2000000002c */
[----:B--2---:R-:W-:-:S05]  /*1c820*/  @!P0 IMAD.MOV.U32 R3, RZ, RZ, R11 ;  /* 0x000000ffff038224 */ /* 0x004fca00078e000b */
[----:B------:R0:W2:Y:S02]  /*1c830*/  @!P0 LDG.E.U8 R46, desc[UR32][R2.64] ;  /* 0x00000020022e8981 */ /* 0x0000a4000c1e1100 */
[----:B0-----:R-:W-:Y:S02]  /*1c840*/  @!P1 IMAD.MOV.U32 R2, RZ, RZ, R4 ;  /* 0x000000ffff029224 */ /* 0x001fe400078e0004 */
[----:B------:R-:W-:-:S05]  /*1c850*/  @!P1 IMAD.MOV.U32 R3, RZ, RZ, R5 ;  /* 0x000000ffff039224 */ /* 0x000fca00078e0005 */
[----:B------:R0:W2:Y:S04]  /*1c860*/  @!P1 LDG.E.U8 R44, desc[UR32][R2.64] ;  /* 0x00000020022c9981 */ /* 0x0000a8000c1e1100 */
[----:B---3--:R-:W-:Y:S04]  /*1c870*/  STL [R1+0x1da4], R52 ;  /* 0x001da43401007387 */ /* 0x008fe80000100800 */
[----:B------:R-:W3:Y:S04]  /*1c880*/  LDL R15, [R1+0x1224] ;  /* 0x00122400010f7983 */ /* 0x000ee80000100800 */
[----:B------:R-:W3:Y:S01]  /*1c890*/  LDL R14, [R1+0x1228] ;  /* 0x00122800010e7983 */ /* 0x000ee20000100800 */
[----:B------:R-:W-:-:S03]  /*1c8a0*/  PRMT R42, RZ, 0x7610, R42 ;  /* 0x00007610ff2a7816 */ /* 0x000fc6000000002a */
[----:B------:R-:W-:Y:S04]  /*1c8b0*/  STL [R1+0x1da8], R50 ;  /* 0x001da83201007387 */ /* 0x000fe80000100800 */
[----:B------:R-:W3:Y:S04]  /*1c8c0*/  LDL R9, [R1+0x121c] ;  /* 0x00121c0001097983 */ /* 0x000ee80000100800 */
[----:B------:R-:W3:Y:S01]  /*1c8d0*/  LDL R8, [R1+0x1220] ;  /* 0x0012200001087983 */ /* 0x000ee20000100800 */
[----:B------:R-:W-:-:S03]  /*1c8e0*/  PRMT R40, RZ, 0x7610, R40 ;  /* 0x00007610ff287816 */ /* 0x000fc60000000028 */
[----:B------:R-:W-:Y:S04]  /*1c8f0*/  STL [R1+0x1dac], R48 ;  /* 0x001dac3001007387 */ /* 0x000fe80000100800 */
[----:B------:R-:W3:Y:S04]  /*1c900*/  LDL R11, [R1+0x1214] ;  /* 0x00121400010b7983 */ /* 0x000ee80000100800 */
[----:B------:R-:W3:Y:S01]  /*1c910*/  LDL R10, [R1+0x1218] ;  /* 0x00121800010a7983 */ /* 0x000ee20000100800 */
[----:B0-----:R-:W-:Y:S02]  /*1c920*/  @!P0 IMAD.MOV.U32 R2, RZ, RZ, R12 ;  /* 0x000000ffff028224 */ /* 0x001fe400078e000c */
[----:B------:R-:W-:-:S05]  /*1c930*/  @!P0 IMAD.MOV.U32 R3, RZ, RZ, R13 ;  /* 0x000000ffff038224 */ /* 0x000fca00078e000d */
[----:B------:R4:W3:Y:S02]  /*1c940*/  @!P0 LDG.E.U8 R42, desc[UR32][R2.64] ;  /* 0x00000020022a8981 */ /* 0x0008e4000c1e1100 */
[----:B----4-:R-:W-:Y:S02]  /*1c950*/  @!P1 IMAD.MOV.U32 R2, RZ, RZ, R6 ;  /* 0x000000ffff029224 */ /* 0x010fe400078e0006 */
[----:B------:R-:W-:-:S05]  /*1c960*/  @!P1 IMAD.MOV.U32 R3, RZ, RZ, R7 ;  /* 0x000000ffff039224 */ /* 0x000fca00078e0007 */
[----:B------:R3:W4:Y:S04]  /*1c970*/  @!P1 LDG.E.U8 R40, desc[UR32][R2.64] ;  /* 0x0000002002289981 */ /* 0x000728000c1e1100 */
[----:B--2---:R-:W-:Y:S04]  /*1c980*/  STL [R1+0x1db0], R46 ;  /* 0x001db02e01007387 */ /* 0x004fe80000100800 */
[----:B------:R-:W2:Y:S04]  /*1c990*/  LDL R5, [R1+0x120c] ;  /* 0x00120c0001057983 */ /* 0x000ea80000100800 */
[----:B------:R-:W2:Y:S04]  /*1c9a0*/  LDL R4, [R1+0x1210] ;  /* 0x0012100001047983 */ /* 0x000ea80000100800 */
[----:B------:R-:W-:Y:S04]  /*1c9b0*/  STL [R1+0x1db4], R44 ;  /* 0x001db42c01007387 */ /* 0x000fe80000100800 */
[----:B------:R-:W2:Y:S04]  /*1c9c0*/  LDL R13, [R1+0x1204] ;  /* 0x00120400010d7983 */ /* 0x000ea80000100800 */
[----:B------:R-:W2:Y:S01]  /*1c9d0*/  LDL R12, [R1+0x1208] ;  /* 0x00120800010c7983 */ /* 0x000ea20000100800 */
[----:B------:R-:W-:Y:S01]  /*1c9e0*/  PRMT R38, RZ, 0x7610, R38 ;  /* 0x00007610ff267816 */ /* 0x000fe20000000026 */
[----:B---3--:R-:W-:-:S02]  /*1c9f0*/  @!P0 IMAD.MOV.U32 R2, RZ, RZ, R14 ;  /* 0x000000ffff028224 */ /* 0x008fc400078e000e */
[----:B------:R-:W-:Y:S01]  /*1ca00*/  @!P0 IMAD.MOV.U32 R3, RZ, RZ, R15 ;  /* 0x000000ffff038224 */ /* 0x000fe200078e000f */
[----:B------:R-:W-:-:S04]  /*1ca10*/  PRMT R36, RZ, 0x7610, R36 ;  /* 0x00007610ff247816 */ /* 0x000fc80000000024 */
[----:B------:R0:W3:Y:S01]  /*1ca20*/  @!P0 LDG.E.U8 R38, desc[UR32][R2.64] ;  /* 0x0000002002268981 */ /* 0x0000e2000c1e1100 */
[----:B------:R-:W-:Y:S02]  /*1ca30*/  PRMT R34, RZ, 0x7610, R34 ;  /* 0x00007610ff227816 */ /* 0x000fe40000000022 */
[----:B------:R-:W-:Y:S01]  /*1ca40*/  PRMT R32, RZ, 0x7610, R32 ;  /* 0x00007610ff207816 */ /* 0x000fe20000000020 */
[----:B0-----:R-:W-:Y:S02]  /*1ca50*/  @!P1 IMAD.MOV.U32 R2, RZ, RZ, R8 ;  /* 0x000000ffff029224 */ /* 0x001fe400078e0008 */
[----:B------:R-:W-:-:S05]  /*1ca60*/  @!P1 IMAD.MOV.U32 R3, RZ, RZ, R9 ;  /* 0x000000ffff039224 */ /* 0x000fca00078e0009 */
[----:B------:R0:W3:Y:S02]  /*1ca70*/  @!P1 LDG.E.U8 R36, desc[UR32][R2.64] ;  /* 0x0000002002249981 */ /* 0x0000e4000c1e1100 */
[----:B0-----:R-:W-:Y:S02]  /*1ca80*/  @!P0 IMAD.MOV.U32 R2, RZ, RZ, R10 ;  /* 0x000000ffff028224 */ /* 0x001fe400078e000a */
[----:B------:R-:W-:-:S05]  /*1ca90*/  @!P0 IMAD.MOV.U32 R3, RZ, RZ, R11 ;  /* 0x000000ffff038224 */ /* 0x000fca00078e000b */
[----:B------:R0:W3:Y:S04]  /*1caa0*/  @!P0 LDG.E.U8 R34, desc[UR32][R2.64] ;  /* 0x0000002002228981 */ /* 0x0000e8000c1e1100 */
[----:B------:R-:W-:Y:S04]  /*1cab0*/  STL [R1+0x1db8], R42 ;  /* 0x001db82a01007387 */ /* 0x000fe80000100800 */
[----:B------:R-:W3:Y:S04]  /*1cac0*/  LDL R7, [R1+0x11fc] ;  /* 0x0011fc0001077983 */ /* 0x000ee80000100800 */
[----:B------:R-:W3:Y:S01]  /*1cad0*/  LDL R6, [R1+0x1200] ;  /* 0x0012000001067983 */ /* 0x000ee20000100800 */
[----:B0-----:R-:W-:-:S03]  /*1cae0*/  PRMT R2, RZ, 0x7610, R2 ;  /* 0x00007610ff027816 */ /* 0x001fc60000000002 */
[----:B----4-:R-:W-:Y:S04]  /*1caf0*/  STL [R1+0x1dbc], R40 ;  /* 0x001dbc2801007387 */ /* 0x010fe80000100800 */
[----:B------:R-:W4:Y:S04]  /*1cb00*/  LDL R15, [R1+0x11f4] ;  /* 0x0011f400010f7983 */ /* 0x000f280000100800 */
[----:B------:R-:W4:Y:S04]  /*1cb10*/  LDL R14, [R1+0x11f8] ;  /* 0x0011f800010e7983 */ /* 0x000f280000100800 */
[----:B--2---:R0:W2:Y:S02]  /*1cb20*/  @!P1 LDG.E.U8 R32, desc[UR32][R4.64] ;  /* 0x0000002004209981 */ /* 0x0040a4000c1e1100 */
[----:B0-----:R-:W-:-:S02]  /*1cb30*/  @!P0 IMAD.MOV.U32 R5, RZ, RZ, R13 ;  /* 0x000000ffff058224 */ /* 0x001fc400078e000d */
        /* <DEDUP_REMOVED lines=9> */
[----:B0-----:R-:W-:-:S03]  /*1cbd0*/  PRMT R4, RZ, 0x7610, R4 ;  /* 0x00007610ff047816 */ /* 0x001fc60000000004 */
[----:B------:R-:W-:Y:S04]  /*1cbe0*/  STL [R1+0x1dc8], R34 ;  /* 0x001dc82201007387 */ /* 0x000fe80000100800 */
[----:B------:R-:W3:Y:S04]  /*1cbf0*/  LDL R11, [R1+0x11e0] ;  /* 0x0011e000010b7983 */ /* 0x000ee80000100800 */
[----:B------:R-:W3:Y:S04]  /*1cc00*/  LDL R10, [R1+0x1490] ;  /* 0x00149000010a7983 */ /* 0x000ee80000100800 */
[----:B------:R4:W3:Y:S02]  /*1cc10*/  @!P1 LDG.E.U8 R3, desc[UR32][R6.64] ;  /* 0x0000002006039981 */ /* 0x0008e4000c1e1100 */
[----:B----4-:R-:W-:-:S02]  /*1cc20*/  @!P0 IMAD.MOV.U32 R7, RZ, RZ, R15 ;  /* 0x000000ffff078224 */ /* 0x010fc400078e000f */
        /* <DEDUP_REMOVED lines=8> */
[----:B------:R-:W-:-:S02]  /*1ccb0*/  PRMT R5, RZ, 0x7610, R5 ;  /* 0x00007610ff057816 */ /* 0x000fc40000000005 */
[----:B0-----:R-:W-:Y:S02]  /*1ccc0*/  PRMT R6, RZ, 0x7610, R6 ;  /* 0x00007610ff067816 */ /* 0x001fe40000000006 */
[----:B------:R-:W-:Y:S02]  /*1ccd0*/  PRMT R7, RZ, 0x7610, R7 ;  /* 0x00007610ff077816 */ /* 0x000fe40000000007 */
[----:B---3--:R0:W3:Y:S02]  /*1cce0*/  @!P1 LDG.E.U8 R5, desc[UR32][R8.64] ;  /* 0x0000002008059981 */ /* 0x0080e4000c1e1100 */
[----:B0-----:R-:W-:Y:S02]  /*1ccf0*/  @!P0 IMAD.MOV.U32 R9, RZ, RZ, R17 ;  /* 0x000000ffff098224 */ /* 0x001fe400078e0011 */
[----:B------:R-:W-:-:S05]  /*1cd00*/  @!P0 IMAD.MOV.U32 R8, RZ, RZ, R16 ;  /* 0x000000ffff088224 */ /* 0x000fca00078e0010 */
[----:B------:R0:W3:Y:S02]  /*1cd10*/  @!P0 LDG.E.U8 R6, desc[UR32][R8.64] ;  /* 0x0000002008068981 */ /* 0x0000e4000c1e1100 */
[----:B0-----:R-:W-:Y:S02]  /*1cd20*/  PRMT R8, RZ, 0x7610, R8 ;  /* 0x00007610ff087816 */ /* 0x001fe40000000008 */
[----:B------:R2:W3:Y:S04]  /*1cd30*/  @!P1 LDG.E.U8 R7, desc[UR32][R10.64] ;  /* 0x000000200a079981 */ /* 0x0004e8000c1e1100 */
[----:B------:R-:W-:Y:S01]  /*1cd40*/  STL [R1+0x1dd4], R3 ;  /* 0x001dd40301007387 */ /* 0x000fe20000100800 */
[----:B------:R-:W-:-:S03]  /*1cd50*/  PRMT R9, RZ, 0x7610, R9 ;  /* 0x00007610ff097816 */ /* 0x000fc60000000009 */
[----:B------:R-:W3:Y:S04]  /*1cd60*/  LDL R18, [R1+0x11d4] ;  /* 0x0011d40001127983 */ /* 0x000ee80000100800 */
[----:B------:R-:W3:Y:S04]  /*1cd70*/  LDL R15, [R1+0x149c] ;  /* 0x00149c00010f7983 */ /* 0x000ee80000100800 */
[----:B----4-:R0:W-:Y:S04]  /*1cd80*/  STL [R1+0x1dd8], R4 ;  /* 0x001dd80401007387 */ /* 0x0101e80000100800 */
[----:B------:R-:W4:Y:S04]  /*1cd90*/  LDL R14, [R1+0x11d0] ;  /* 0x0011d000010e7983 */ /* 0x000f280000100800 */
[----:B0-----:R-:W4:Y:S01]  /*1cda0*/  LDL R4, [R1+0x14b0] ;  /* 0x0014b00001047983 */ /* 0x001f220000100800 */
[----:B--2---:R-:W-:-:S02]  /*1cdb0*/  @!P0 IMAD.MOV.U32 R11, RZ, RZ, R20 ;  /* 0x000000ffff0b8224 */ /* 0x004fc400078e0014 */
[----:B------:R-:W-:-:S05]  /*1cdc0*/  @!P0 IMAD.MOV.U32 R10, RZ, RZ, R19 ;  /* 0x000000ffff0a8224 */ /* 0x000fca00078e0013 */
[----:B------:R0:W2:Y:S04]  /*1cdd0*/  @!P0 LDG.E.U8 R8, desc[UR32][R10.64] ;  /* 0x000000200a088981 */ /* 0x0000a8000c1e1100 */
[----:B------:R1:W2:Y:S04]  /*1cde0*/  @!P1 LDG.E.U8 R9, desc[UR32][R12.64] ;  /* 0x000000200c099981 */ /* 0x0002a8000c1e1100 */
[----:B---3--:R-:W-:Y:S04]  /*1cdf0*/  STL [R1+0x1ddc], R5 ;  /* 0x001ddc0501007387 */ /* 0x008fe80000100800 */
[----:B------:R-:W3:Y:S04]  /*1ce00*/  LDL R3, [R1+0x11cc] ;  /* 0x0011cc0001037983 */ /* 0x000ee80000100800 */
[----:B------:R-:W3:Y:S01]  /*1ce10*/  LDL R2, [R1+0x14ac] ;  /* 0x0014ac0001027983 */ /* 0x000ee20000100800 */
[----:B0-----:R-:W-:-:S02]  /*1ce20*/  PRMT R10, RZ, 0x7610, R10 ;  /* 0x00007610ff0a7816 */ /* 0x001fc4000000000a */
[----:B------:R-:W-:Y:S01]  /*1ce30*/  PRMT R11, RZ, 0x7610, R11 ;  /* 0x00007610ff0b7816 */ /* 0x000fe2000000000b */
[----:B------:R-:W-:Y:S04]  /*1ce40*/  STL [R1+0x1de0], R6 ;  /* 0x001de00601007387 */ /* 0x000fe80000100800 */
[----:B------:R-:W3:Y:S04]  /*1ce50*/  LDL R17, [R1+0x1488] ;  /* 0x0014880001117983 */ /* 0x000ee80000100800 */
[----:B------:R-:W3:Y:S04]  /*1ce60*/  LDL R16, [R1+0x14c0] ;  /* 0x0014c00001107983 */ /* 0x000ee80000100800 */
[----:B------:R0:W-:Y:S01]  /*1ce70*/  STL [R1+0x1de4], R7 ;  /* 0x001de40701007387 */ /* 0x0001e20000100800 */
[----:B-1----:R-:W-:-:S02]  /*1ce80*/  @!P0 IMAD.MOV.U32 R13, RZ, RZ, R18 ;  /* 0x000000ffff0d8224 */ /* 0x002fc400078e0012 */
[----:B------:R-:W-:-:S05]  /*1ce90*/  @!P0 IMAD.MOV.U32 R12, RZ, RZ, R15 ;  /* 0x000000ffff0c8224 */ /* 0x000fca00078e000f */
[----:B------:R1:W3:Y:S01]  /*1cea0*/  @!P0 LDG.E.U8 R10, desc[UR32][R12.64] ;  /* 0x000000200c0a8981 */ /* 0x0002e2000c1e1100 */
[----:B----4-:R-:W-:Y:S02]  /*1ceb0*/  @!P1 IMAD.MOV.U32 R15, RZ, RZ, R14 ;  /* 0x000000ffff0f9224 */ /* 0x010fe400078e000e */
[----:B------:R-:W-:-:S05]  /*1cec0*/  @!P1 IMAD.MOV.U32 R14, RZ, RZ, R4 ;  /* 0x000000ffff0e9224 */ /* 0x000fca00078e0004 */
[----:B------:R3:W4:Y:S04]  /*1ced0*/  @!P1 LDG.E.U8 R11, desc[UR32][R14.64] ;  /* 0x000000200e0b9981 */ /* 0x000728000c1e1100 */
[----:B--2---:R-:W-:Y:S04]  /*1cee0*/  STL [R1+0x1de8], R8 ;  /* 0x001de80801007387 */ /* 0x004fe80000100800 */
[----:B0-----:R-:W2:Y:S04]  /*1cef0*/  LDL R7, [R1+0x1484] ;  /* 0x0014840001077983 */ /* 0x001ea80000100800 */
[----:B------:R-:W2:Y:S04]  /*1cf00*/  LDL R6, [R1+0x14bc] ;  /* 0x0014bc0001067983 */ /* 0x000ea80000100800 */
[----:B------:R-:W-:Y:S04]  /*1cf10*/  STL [R1+0x1dec], R9 ;  /* 0x001dec0901007387 */ /* 0x000fe80000100800 */
[----:B------:R-:W2:Y:S04]  /*1cf20*/  LDL R19, [R1+0x1498] ;  /* 0x0014980001137983 */ /* 0x000ea80000100800 */
[----:B------:R-:W2:Y:S01]  /*1cf30*/  LDL R18, [R1+0x14d0] ;  /* 0x0014d00001127983 */ /* 0x000ea20000100800 */
[----:B-1----:R-:W-:Y:S01]  /*1cf40*/  PRMT R12, RZ, 0x7610, R12 ;  /* 0x00007610ff0c7816 */ /* 0x002fe2000000000c */
[----:B---3--:R-:W-:-:S02]  /*1cf50*/  @!P0 IMAD.MOV.U32 R15, RZ, RZ, R3 ;  /* 0x000000ffff0f8224 */ /* 0x008fc400078e0003 */
[----:B------:R-:W-:Y:S01]  /*1cf60*/  @!P0 IMAD.MOV.U32 R14, RZ, RZ, R2 ;  /* 0x000000ffff0e8224 */ /* 0x000fe200078e0002 */
[----:B------:R-:W-:-:S04]  /*1cf70*/  PRMT R13, RZ, 0x7610, R13 ;  /* 0x00007610ff0d7816 */ /* 0x000fc8000000000d */
[----:B------:R0:W3:Y:S02]  /*1cf80*/  @!P0 LDG.E.U8 R12, desc[UR32][R14.64] ;  /* 0x000000200e0c8981 */ /* 0x0000e4000c1e1100 */
[----:B0-----:R-:W-:Y:S02]  /*1cf90*/  PRMT R14, RZ, 0x7610, R14 ;  /* 0x00007610ff0e7816 */ /* 0x001fe4000000000e */
[----:B------:R2:W3:Y:S01]  /*1cfa0*/  @!P1 LDG.E.U8 R13, desc[UR32][R16.64] ;  /* 0x00000020100d9981 */ /* 0x0004e2000c1e1100 */
[----:B------:R-:W-:-:S03]  /*1cfb0*/  PRMT R15, RZ, 0x7610, R15 ;  /* 0x00007610ff0f7816 */ /* 0x000fc6000000000f */
[----:B------:R-:W-:Y:S04]  /*1cfc0*/  STL [R1+0x1df0], R10 ;  /* 0x001df00a01007387 */ /* 0x000fe80000100800 */
[----:B------:R-:W3:Y:S04]  /*1cfd0*/  LDL R5, [R1+0x1494] ;  /* 0x0014940001057983 */ /* 0x000ee80000100800 */
[----:B------:R-:W3:Y:S04]  /*1cfe0*/  LDL R4, [R1+0x14cc] ;  /* 0x0014cc0001047983 */ /* 0x000ee80000100800 */
[----:B----4-:R0:W-:Y:S04]  /*1cff0*/  STL [R1+0x1df4], R11 ;  /* 0x001df40b01007387 */ /* 0x0101e80000100800 */
[----:B------:R-:W4:Y:S04]  /*1d000*/  LDL R21, [R1+0x14a8] ;  /* 0x0014a80001157983 */ /* 0x000f280000100800 */
[----:B------:R-:W4:Y:S04]  /*1d010*/  LDL R20, [R1+0x14e0] ;  /* 0x0014e00001147983 */ /* 0x000f280000100800 */
[----:B------:R-:W4:Y:S04]  /*1d020*/  LDL R3, [R1+0x14a4] ;  /* 0x0014a40001037983 */ /* 0x000f280000100800 */
[----:B------:R-:W4:Y:S01]  /*1d030*/  LDL R2, [R1+0x14dc] ;  /* 0x0014dc0001027983 */ /* 0x000f220000100800 */
[----:B--2---:R-:W-:-:S02]  /*1d040*/  @!P0 IMAD.MOV.U32 R17, RZ, RZ, R7 ;  /* 0x000000ffff118224 */ /* 0x004fc400078e0007 */
[----:B------:R-:W-:-:S05]  /*1d050*/  @!P0 IMAD.MOV.U32 R16, RZ, RZ, R6 ;  /* 0x000000ffff108224 */ /* 0x000fca00078e0006 */
[----:B------:R1:W2:Y:S04]  /*1d060*/  @!P0 LDG.E.U8 R14, desc[UR32][R16.64] ;  /* 0x00000020100e8981 */ /* 0x0002a8000c1e1100 */
[----:B------:R1:W2:Y:S04]  /*1d070*/  @!P1 LDG.E.U8 R15, desc[UR32][R18.64] ;  /* 0x00000020120f9981 */ /* 0x0002a8000c1e1100 */
[----:B---3--:R-:W-:Y:S04]  /*1d080*/  STL [R1+0x1df8], R12 ;  /* 0x001df80c01007387 */ /* 0x008fe80000100800 */
[----:B0-----:R-:W3:Y:S04]  /*1d090*/  LDL R11, [R1+0x14b8] ;  /* 0x0014b800010b7983 */ /* 0x001ee80000100800 */
[----:B------:R-:W3:Y:S04]  /*1d0a0*/  LDL R10, [R1+0x14f0] ;  /* 0x0014f000010a7983 */ /* 0x000ee80000100800 */
[----:B------:R-:W3:Y:S04]  /*1d0b0*/  LDL R9, [R1+0x14b4] ;  /* 0x0014b40001097983 */ /* 0x000ee80000100800 */
[----:B------:R-:W3:Y:S04]  /*1d0c0*/  LDL R8, [R1+0x14ec] ;  /* 0x0014ec0001087983 */ /* 0x000ee80000100800 */
[----:B------:R0:W-:Y:S04]  /*1d0d0*/  STL [R1+0x1dfc], R13 ;  /* 0x001dfc0d01007387 */ /* 0x0001e80000100800 */
[----:B------:R-:W3:Y:S04]  /*1d0e0*/  LDL R7, [R1+0x14c8] ;  /* 0x0014c80001077983 */ /* 0x000ee80000100800 */
[----:B------:R-:W3:Y:S01]  /*1d0f0*/  LDL R6, [R1+0x1500] ;  /* 0x0015000001067983 */ /* 0x000ee20000100800 */
[----:B-1----:R-:W-:Y:S01]  /*1d100*/  PRMT R17, RZ, 0x7610, R17 ;  /* 0x00007610ff117816 */ /* 0x002fe20000000011 */
[----:B------:R-:W-:-:S02]  /*1d110*/  @!P0 IMAD.MOV.U32 R19, RZ, RZ, R5 ;  /* 0x000000ffff138224 */ /* 0x000fc400078e0005 */
[----:B------:R-:W-:-:S03]  /*1d120*/  @!P0 IMAD.MOV.U32 R18, RZ, RZ, R4 ;  /* 0x000000ffff128224 */ /* 0x000fc600078e0004 */
[----:B----4-:R1:W4:Y:S02]  /*1d130*/  @!P1 LDG.E.U8 R17, desc[UR32][R20.64] ;  /* 0x0000002014119981 */ /* 0x010324000c1e1100 */
[----:B-1----:R-:W-:Y:S02]  /*1d140*/  @!P0 IMAD.MOV.U32 R21, RZ, RZ, R3 ;  /* 0x000000ffff158224 */ /* 0x002fe400078e0003 */
[----:B------:R-:W-:Y:S01]  /*1d150*/  @!P0 IMAD.MOV.U32 R20, RZ, RZ, R2 ;  /* 0x000000ffff148224 */ /* 0x000fe200078e0002 */
[----:B--2---:R-:W-:Y:S04]  /*1d160*/  STL [R1+0x1e00], R14 ;  /* 0x001e000e01007387 */ /* 0x004fe80000100800 */
[----:B0-----:R-:W2:Y:S04]  /*1d170*/  LDL R13, [R1+0x14c4] ;  /* 0x0014c400010d7983 */ /* 0x001ea80000100800 */
[----:B------:R-:W4:Y:S04]  /*1d180*/  LDL R12, [R1+0x14fc] ;  /* 0x0014fc00010c7983 */ /* 0x000f280000100800 */
[----:B------:R0:W-:Y:S04]  /*1d190*/  STL [R1+0x1e04], R15 ;  /* 0x001e040f01007387 */ /* 0x0001e80000100800 */
[----:B------:R-:W4:Y:S04]  /*1d1a0*/  LDL R5, [R1+0x14d8] ;  /* 0x0014d80001057983 */ /* 0x000f280000100800 */
[----:B------:R-:W4:Y:S04]  /*1d1b0*/  LDL R4, [R1+0x1510] ;  /* 0x0015100001047983 */ /* 0x000f280000100800 */
[----:B------:R-:W4:Y:S04]  /*1d1c0*/  LDL R3, [R1+0x14d4] ;  /* 0x0014d40001037983 */ /* 0x000f280000100800 */
[----:B------:R-:W4:Y:S01]  /*1d1d0*/  LDL R2, [R1+0x150c] ;  /* 0x00150c0001027983 */ /* 0x000f220000100800 */
[----:B------:R-:W-:-:S03]  /*1d1e0*/  PRMT R16, RZ, 0x7610, R16 ;  /* 0x00007610ff107816 */ /* 0x000fc60000000010 */
[----:B------:R-:W4:Y:S04]  /*1d1f0*/  LDL R34, [R1+0x1534] ;  /* 0x0015340001227983 */ /* 0x000f280000100800 */
[----:B------:R-:W4:Y:S04]  /*1d200*/  LDL R32, [R1+0x156c] ;  /* 0x00156c0001207983 */ /* 0x000f280000100800 */
[----:B0-----:R-:W4:Y:S04]  /*1d210*/  LDL R15, [R1+0x1548] ;  /* 0x00154800010f7983 */ /* 0x001f280000100800 */
[----:B------:R0:W4:Y:S04]  /*1d220*/  @!P0 LDG.E.U8 R16, desc[UR32][R18.64] ;  /* 0x0000002012108981 */ /* 0x000128000c1e1100 */
[----:B------:R-:W4:Y:S01]  /*1d230*/  LDL R14, [R1+0x1580] ;  /* 0x00158000010e7983 */ /* 0x000f220000100800 */
[----:B---3--:R-:W-:-:S02]  /*1d240*/  @!P1 IMAD.MOV.U32 R23, RZ, RZ, R11 ;  /* 0x000000ffff179224 */ /* 0x008fc400078e000b */
[----:B------:R-:W-:Y:S01]  /*1d250*/  @!P1 IMAD.MOV.U32 R22, RZ, RZ, R10 ;  /* 0x000000ffff169224 */ /* 0x000fe200078e000a */
[----:B------:R-:W3:Y:S04]  /*1d260*/  LDL R11, [R1+0x14e8] ;  /* 0x0014e800010b7983 */ /* 0x000ee80000100800 */
[----:B------:R-:W3:Y:S01]  /*1d270*/  LDL R10, [R1+0x1520] ;  /* 0x00152000010a7983 */ /* 0x000ee20000100800 */
[----:B0-----:R-:W-:Y:S02]  /*1d280*/  PRMT R18, RZ, 0x7610, R18 ;  /* 0x00007610ff127816 */ /* 0x001fe40000000012 */
[----:B------:R-:W-:-:S04]  /*1d290*/  PRMT R19, RZ, 0x7610, R19 ;  /* 0x00007610ff137816 */ /* 0x000fc80000000013 */
[----:B------:R0:W3:Y:S04]  /*1d2a0*/  @!P0 LDG.E.U8 R18, desc[UR32][R20.64] ;  /* 0x0000002014128981 */ /* 0x0000e8000c1e1100 */
[----:B------:R1:W3:Y:S01]  /*1d2b0*/  @!P1 LDG.E.U8 R19, desc[UR32][R22.64] ;  /* 0x0000002016139981 */ /* 0x0002e2000c1e1100 */
[----:B------:R-:W-:Y:S02]  /*1d2c0*/  @!P1 IMAD.MOV.U32 R24, RZ, RZ, R6 ;  /* 0x000000ffff189224 */ /* 0x000fe400078e0006 */
[----:B------:R-:W-:Y:S01]  /*1d2d0*/  @!P1 IMAD.MOV.U32 R25, RZ, RZ, R7 ;  /* 0x000000ffff199224 */ /* 0x000fe200078e0007 */
[----:B------:R-:W3:Y:S04]  /*1d2e0*/  LDL R6, [R1+0x1530] ;  /* 0x0015300001067983 */ /* 0x000ee80000100800 */
[----:B------:R-:W3:Y:S01]  /*1d2f0*/  LDL R7, [R1+0x14f8] ;  /* 0x0014f80001077983 */ /* 0x000ee20000100800 */
[----:B0-----:R-:W-:Y:S01]  /*1d300*/  PRMT R21, RZ, 0x7610, R21 ;  /* 0x00007610ff157816 */ /* 0x001fe20000000015 */
[----:B-1----:R-:W-:-:S02]  /*1d310*/  @!P0 IMAD.MOV.U32 R22, RZ, RZ, R8 ;  /* 0x000000ffff168224 */ /* 0x002fc400078e0008 */
[----:B------:R-:W-:Y:S01]  /*1d320*/  @!P0 IMAD.MOV.U32 R23, RZ, RZ, R9 ;  /* 0x000000ffff178224 */ /* 0x000fe200078e0009 */
[----:B------:R-:W3:Y:S04]  /*1d330*/  LDL R8, [R1+0x151c] ;  /* 0x00151c0001087983 */ /* 0x000ee80000100800 */
[----:B------:R-:W3:Y:S01]  /*1d340*/  LDL R9, [R1+0x14e4] ;  /* 0x0014e40001097983 */ /* 0x000ee20000100800 */
[----:B------:R-:W-:-:S03]  /*1d350*/  PRMT R20, RZ, 0x7610, R20 ;  /* 0x00007610ff147816 */ /* 0x000fc60000000014 */
[----:B------:R-:W3:Y:S04]  /*1d360*/  @!P1 LDG.E.U8 R21, desc[UR32][R24.64] ;  /* 0x0000002018159981 */ /* 0x000ee8000c1e1100 */
[----:B------:R0:W3:Y:S02]  /*1d370*/  @!P0 LDG.E.U8 R20, desc[UR32][R22.64] ;  /* 0x0000002016148981 */ /* 0x0000e4000c1e1100 */
[----:B0-----:R-:W-:Y:S01]  /*1d380*/  PRMT R23, RZ, 0x7610, R23 ;  /* 0x00007610ff177816 */ /* 0x001fe20000000017 */
[----:B--2---:R-:W-:Y:S02]  /*1d390*/  @!P0 IMAD.MOV.U32 R25, RZ, RZ, R13 ;  /* 0x000000ffff198224 */ /* 0x004fe400078e000d */
[----:B----4-:R-:W-:Y:S01]  /*1d3a0*/  @!P0 IMAD.MOV.U32 R24, RZ, RZ, R12 ;  /* 0x000000ffff188224 */ /* 0x010fe200078e000c */
[----:B------:R-:W2:Y:S04]  /*1d3b0*/  LDL R13, [R1+0x14f4] ;  /* 0x0014f400010d7983 */ /* 0x000ea80000100800 */
[----:B------:R-:W4:Y:S01]  /*1d3c0*/  LDL R12, [R1+0x152c] ;  /* 0x00152c00010c7983 */ /* 0x000f220000100800 */
[----:B------:R-:W-:-:S02]  /*1d3d0*/  @!P1 IMAD.MOV.U32 R27, RZ, RZ, R5 ;  /* 0x000000ffff1b9224 */ /* 0x000fc400078e0005 */
[----:B------:R-:W-:Y:S01]  /*1d3e0*/  @!P1 IMAD.MOV.U32 R26, RZ, RZ, R4 ;  /* 0x000000ffff1a9224 */ /* 0x000fe200078e0004 */
[----:B------:R-:W4:Y:S04]  /*1d3f0*/  LDL R5, [R1+0x1508] ;  /* 0x0015080001057983 */ /* 0x000f280000100800 */
[----:B------:R-:W4:Y:S04]  /*1d400*/  LDL R4, [R1+0x1540] ;  /* 0x0015400001047983 */ /* 0x000f280000100800 */
[----:B------:R0:W4:Y:S02]  /*1d410*/  @!P1 LDG.E.U8 R23, desc[UR32][R26.64] ;  /* 0x000000201a179981 */ /* 0x000124000c1e1100 */
[----:B0-----:R-:W-:-:S02]  /*1d420*/  @!P0 IMAD.MOV.U32 R27, RZ, RZ, R3 ;  /* 0x000000ffff1b8224 */ /* 0x001fc400078e0003 */
[----:B------:R-:W-:Y:S01]  /*1d430*/  @!P0 IMAD.MOV.U32 R26, RZ, RZ, R2 ;  /* 0x000000ffff1a8224 */ /* 0x000fe200078e0002 */
[----:B------:R-:W4:Y:S04]  /*1d440*/  LDL R3, [R1+0x1504] ;  /* 0x0015040001037983 */ /* 0x000f280000100800 */
[----:B------:R-:W4:Y:S01]  /*1d450*/  LDL R2, [R1+0x153c] ;  /* 0x00153c0001027983 */ /* 0x000f220000100800 */
[----:B------:R-:W-:Y:S01]  /*1d460*/  PRMT R22, RZ, 0x7610, R22 ;  /* 0x00007610ff167816 */ /* 0x000fe20000000016 */
[----:B---3--:R-:W-:Y:S02]  /*1d470*/  @!P1 IMAD.MOV.U32 R28, RZ, RZ, R10 ;  /* 0x000000ffff1c9224 */ /* 0x008fe400078e000a */
[----:B------:R-:W-:Y:S01]  /*1d480*/  @!P1 IMAD.MOV.U32 R29, RZ, RZ, R11 ;  /* 0x000000ffff1d9224 */ /* 0x000fe200078e000b */
[----:B------:R-:W3:Y:S04]  /*1d490*/  LDL R10, [R1+0x1550] ;  /* 0x00155000010a7983 */ /* 0x000ee80000100800 */
[----:B------:R0:W3:Y:S04]  /*1d4a0*/  @!P0 LDG.E.U8 R22, desc[UR32][R24.64] ;  /* 0x0000002018168981 */ /* 0x0000e8000c1e1100 */
[----:B------:R-:W3:Y:S01]  /*1d4b0*/  LDL R11, [R1+0x1518] ;  /* 0x00151800010b7983 */ /* 0x000ee20000100800 */
[----:B0-----:R-:W-:-:S02]  /*1d4c0*/  PRMT R24, RZ, 0x7610, R24 ;  /* 0x00007610ff187816 */ /* 0x001fc40000000018 */
[----:B------:R-:W-:Y:S01]  /*1d4d0*/  PRMT R25, RZ, 0x7610, R25 ;  /* 0x00007610ff197816 */ /* 0x000fe20000000019 */
[----:B------:R-:W-:Y:S02]  /*1d4e0*/  @!P1 IMAD.MOV.U32 R30, RZ, RZ, R6 ;  /* 0x000000ffff1e9224 */ /* 0x000fe400078e0006 */
[----:B------:R-:W-:Y:S01]  /*1d4f0*/  @!P1 IMAD.MOV.U32 R31, RZ, RZ, R7 ;  /* 0x000000ffff1f9224 */ /* 0x000fe200078e0007 */
[----:B------:R-:W3:Y:S04]  /*1d500*/  LDL R6, [R1+0x1560] ;  /* 0x0015600001067983 */ /* 0x000ee80000100800 */
[----:B------:R0:W3:Y:S04]  /*1d510*/  @!P0 LDG.E.U8 R24, desc[UR32][R26.64] ;  /* 0x000000201a188981 */ /* 0x0000e8000c1e1100 */
[----:B------:R1:W3:Y:S04]  /*1d520*/  @!P1 LDG.E.U8 R25, desc[UR32][R28.64] ;  /* 0x000000201c199981 */ /* 0x0002e8000c1e1100 */
[----:B------:R-:W3:Y:S01]  /*1d530*/  LDL R7, [R1+0x1528] ;  /* 0x0015280001077983 */ /* 0x000ee20000100800 */
[----:B0-----:R-:W-:-:S02]  /*1d540*/  PRMT R26, RZ, 0x7610, R26 ;  /* 0x00007610ff1a7816 */ /* 0x001fc4000000001a */
[----:B------:R-:W-:Y:S01]  /*1d550*/  PRMT R27, RZ, 0x7610, R27 ;  /* 0x00007610ff1b7816 */ /* 0x000fe2000000001b */
[----:B-1----:R-:W-:Y:S02]  /*1d560*/  @!P0 IMAD.MOV.U32 R28, RZ, RZ, R8 ;  /* 0x000000ffff1c8224 */ /* 0x002fe400078e0008 */
[----:B------:R-:W-:Y:S01]  /*1d570*/  @!P0 IMAD.MOV.U32 R29, RZ, RZ, R9 ;  /* 0x000000ffff1d8224 */ /* 0x000fe200078e0009 */
[----:B------:R-:W3:Y:S04]  /*1d580*/  LDL R8, [R1+0x154c] ;  /* 0x00154c0001087983 */ /* 0x000ee80000100800 */
[----:B------:R-:W3:Y:S04]  /*1d590*/  LDL R9, [R1+0x1514] ;  /* 0x0015140001097983 */ /* 0x000ee80000100800 */
[----:B------:R0:W3:Y:S04]  /*1d5a0*/  @!P0 LDG.E.U8 R26, desc[UR32][R28.64] ;  /* 0x000000201c1a8981 */ /* 0x0000e8000c1e1100 */
[----:B------:R2:W3:Y:S01]  /*1d5b0*/  @!P1 LDG.E.U8 R27, desc[UR32][R30.64] ;  /* 0x000000201e1b9981 */ /* 0x0004e2000c1e1100 */
[----:B0-----:R-:W-:-:S02]  /*1d5c0*/  PRMT R28, RZ, 0x7610, R28 ;  /* 0x00007610ff1c7816 */ /* 0x001fc4000000001c */
[----:B------:R-:W-:Y:S01]  /*1d5d0*/  PRMT R29, RZ, 0x7610, R29 ;  /* 0x00007610ff1d7816 */ /* 0x000fe2000000001d */
[----:B--2---:R-:W-:Y:S02]  /*1d5e0*/  @!P0 IMAD.MOV.U32 R31, RZ, RZ, R13 ;  /* 0x000000ffff1f8224 */ /* 0x004fe400078e000d */
[----:B----4-:R-:W-:Y:S01]  /*1d5f0*/  @!P0 IMAD.MOV.U32 R30, RZ, RZ, R12 ;  /* 0x000000ffff1e8224 */ /* 0x010fe200078e000c */
[----:B------:R-:W-:Y:S01]  /*1d600*/  PRMT R33, RZ, 0x7610, R33 ;  /* 0x00007610ff217816 */ /* 0x000fe20000000021 */
[----:B------:R-:W2:Y:S04]  /*1d610*/  LDL R13, [R1+0x1544] ;  /* 0x00154400010d7983 */ /* 0x000ea80000100800 */
[----:B------:R0:W4:Y:S04]  /*1d620*/  @!P0 LDG.E.U8 R28, desc[UR32][R30.64] ;  /* 0x000000201e1c8981 */ /* 0x000128000c1e1100 */
[----:B------:R-:W2:Y:S01]  /*1d630*/  LDL R12, [R1+0x157c] ;  /* 0x00157c00010c7983 */ /* 0x000ea20000100800 */
[----:B0-----:R-:W-:-:S02]  /*1d640*/  @!P1 IMAD.MOV.U32 R30, RZ, RZ, R4 ;  /* 0x000000ffff1e9224 */ /* 0x001fc400078e0004 */
[----:B------:R-:W-:Y:S01]  /*1d650*/  @!P1 IMAD.MOV.U32 R31, RZ, RZ, R5 ;  /* 0x000000ffff1f9224 */ /* 0x000fe200078e0005 */
[----:B------:R-:W4:Y:S04]  /*1d660*/  LDL R4, [R1+0x155c] ;  /* 0x00155c0001047983 */ /* 0x000f280000100800 */
[----:B------:R-:W2:Y:S04]  /*1d670*/  LDL R5, [R1+0x1524] ;  /* 0x0015240001057983 */ /* 0x000ea80000100800 */
[----:B------:R0:W2:Y:S02]  /*1d680*/  @!P1 LDG.E.U8 R29, desc[UR32][R30.64] ;  /* 0x000000201e1d9981 */ /* 0x0000a4000c1e1100 */
[----:B0-----:R-:W-:-:S02]  /*1d690*/  @!P0 IMAD.MOV.U32 R31, RZ, RZ, R3 ;  /* 0x000000ffff1f8224 */ /* 0x001fc400078e0003 */
[----:B------:R-:W-:Y:S01]  /*1d6a0*/  @!P0 IMAD.MOV.U32 R30, RZ, RZ, R2 ;  /* 0x000000ffff1e8224 */ /* 0x000fe200078e0002 */
[----:B------:R-:W2:Y:S04]  /*1d6b0*/  LDL R3, [R1+0x1538] ;  /* 0x0015380001037983 */ /* 0x000ea80000100800 */
[----:B------:R-:W2:Y:S01]  /*1d6c0*/  LDL R2, [R1+0x1570] ;  /* 0x0015700001027983 */ /* 0x000ea20000100800 */
[----:B------:R-:W-:-:S03]  /*1d6d0*/  PRMT R35, RZ, 0x7610, R35 ;  /* 0x00007610ff237816 */ /* 0x000fc60000000023 */
[----:B------:R3:W2:Y:S01]  /*1d6e0*/  @!P0 LDG.E.U8 R33, desc[UR32][R30.64] ;  /* 0x000000201e218981 */ /* 0x0006a2000c1e1100 */
[----:B------:R-:W-:Y:S01]  /*1d6f0*/  PRMT R37, RZ, 0x7610, R37 ;  /* 0x00007610ff257816 */ /* 0x000fe20000000025 */
[----:B---3--:R-:W-:Y:S02]  /*1d700*/  @!P1 IMAD.MOV.U32 R30, RZ, RZ, R10 ;  /* 0x000000ffff1e9224 */ /* 0x008fe400078e000a */
[----:B------:R-:W-:Y:S01]  /*1d710*/  @!P1 IMAD.MOV.U32 R31, RZ, RZ, R11 ;  /* 0x000000ffff1f9224 */ /* 0x000fe200078e000b */
[----:B------:R-:W3:Y:S04]  /*1d720*/  LDL R10, [R1+0x158c] ;  /* 0x00158c00010a7983 */ /* 0x000ee80000100800 */
[----:B------:R-:W3:Y:S04]  /*1d730*/  LDL R11, [R1+0x1558] ;  /* 0x00155800010b7983 */ /* 0x000ee80000100800 */
[----:B------:R0:W3:Y:S01]  /*1d740*/  @!P1 LDG.E.U8 R35, desc[UR32][R30.64] ;  /* 0x000000201e239981 */ /* 0x0000e2000c1e1100 */
[----:B------:R-:W-:-:S02]  /*1d750*/  PRMT R39, RZ, 0x7610, R39 ;  /* 0x00007610ff277816 */ /* 0x000fc40000000027 */
[----:B------:R-:W-:Y:S01]  /*1d760*/  PRMT R41, RZ, 0x7610, R41 ;  /* 0x00007610ff297816 */ /* 0x000fe20000000029 */
[----:B0-----:R-:W-:Y:S02]  /*1d770*/  @!P0 IMAD.MOV.U32 R30, RZ, RZ, R8 ;  /* 0x000000ffff1e8224 */ /* 0x001fe400078e0008 */
[----:B------:R-:W-:Y:S01]  /*1d780*/  @!P0 IMAD.MOV.U32 R31, RZ, RZ, R9 ;  /* 0x000000ffff1f8224 */ /* 0x000fe200078e0009 */
[----:B------:R-:W3:Y:S04]  /*1d790*/  LDL R8, [R1+0x1588] ;  /* 0x0015880001087983 */ /* 0x000ee80000100800 */
[----:B------:R-:W3:Y:S04]  /*1d7a0*/  LDL R9, [R1+0x1554] ;  /* 0x0015540001097983 */ /* 0x000ee80000100800 */
[----:B------:R0:W3:Y:S02]  /*1d7b0*/  @!P0 LDG.E.U8 R37, desc[UR32][R30.64] ;  /* 0x000000201e258981 */ /* 0x0000e4000c1e1100 */
[----:B0-----:R-:W-:-:S02]  /*1d7c0*/  @!P1 IMAD.MOV.U32 R30, RZ, RZ, R6 ;  /* 0x000000ffff1e9224 */ /* 0x001fc400078e0006 */
[----:B------:R-:W-:Y:S01]  /*1d7d0*/  @!P1 IMAD.MOV.U32 R31, RZ, RZ, R7 ;  /* 0x000000ffff1f9224 */ /* 0x000fe200078e0007 */
[----:B------:R-:W3:Y:S04]  /*1d7e0*/  LDL R6, [R1+0x1594] ;  /* 0x0015940001067983 */ /* 0x000ee80000100800 */
[----:B------:R-:W3:Y:S04]  /*1d7f0*/  LDL R7, [R1+0x1568] ;  /* 0x0015680001077983 */ /* 0x000ee80000100800 */
[----:B------:R4:W3:Y:S02]  /*1d800*/  @!P1 LDG.E.U8 R39, desc[UR32][R30.64] ;  /* 0x000000201e279981 */ /* 0x0008e4000c1e1100 */
[----:B----4-:R-:W-:-:S02]  /*1d810*/  @!P0 IMAD.MOV.U32 R30, RZ, RZ, R4 ;  /* 0x000000ffff1e8224 */ /* 0x010fc400078e0004 */
[----:B--2---:R-:W-:Y:S01]  /*1d820*/  @!P0 IMAD.MOV.U32 R31, RZ, RZ, R5 ;  /* 0x000000ffff1f8224 */ /* 0x004fe200078e0005 */
[----:B------:R-:W2:Y:S04]  /*1d830*/  LDL R4, [R1+0x1590] ;  /* 0x0015900001047983 */ /* 0x000ea80000100800 */
[----:B------:R-:W4:Y:S04]  /*1d840*/  LDL R5, [R1+0x1564] ;  /* 0x0015640001057983 */ /* 0x000f280000100800 */
[----:B------:R0:W4:Y:S02]  /*1d850*/  @!P0 LDG.E.U8 R41, desc[UR32][R30.64] ;  /* 0x000000201e298981 */ /* 0x000124000c1e1100 */
[----:B0-----:R-:W-:-:S02]  /*1d860*/  @!P1 IMAD.MOV.U32 R31, RZ, RZ, R3 ;  /* 0x000000ffff1f9224 */ /* 0x001fc400078e0003 */
[----:B------:R-:W-:Y:S01]  /*1d870*/  @!P1 IMAD.MOV.U32 R30, RZ, RZ, R2 ;  /* 0x000000ffff1e9224 */ /* 0x000fe200078e0002 */
[----:B------:R-:W4:Y:S04]  /*1d880*/  LDL R3, [R1+0x1578] ;  /* 0x0015780001037983 */ /* 0x000f280000100800 */
[----:B------:R-:W4:Y:S01]  /*1d890*/  LDL R2, [R1+0x159c] ;  /* 0x00159c0001027983 */ /* 0x000f220000100800 */
[----:B------:R-:W-:Y:S02]  /*1d8a0*/  PRMT R43, RZ, 0x7610, R43 ;  /* 0x00007610ff2b7816 */ /* 0x000fe4000000002b */
[----:B------:R-:W-:-:S04]  /*1d8b0*/  PRMT R45, RZ, 0x7610, R45 ;  /* 0x00007610ff2d7816 */ /* 0x000fc8000000002d */
[----:B------:R0:W4:Y:S01]  /*1d8c0*/  @!P1 LDG.E.U8 R43, desc[UR32][R30.64] ;  /* 0x000000201e2b9981 */ /* 0x000122000c1e1100 */
[----:B------:R-:W-:Y:S01]  /*1d8d0*/  PRMT R47, RZ, 0x7610, R47 ;  /* 0x00007610ff2f7816 */ /* 0x000fe2000000002f */
[----:B0-----:R-:W-:Y:S02]  /*1d8e0*/  @!P0 IMAD.MOV.U32 R30, RZ, RZ, R32 ;  /* 0x000000ffff1e8224 */ /* 0x001fe400078e0020 */
[----:B------:R-:W-:-:S05]  /*1d8f0*/  @!P0 IMAD.MOV.U32 R31, RZ, RZ, R34 ;  /* 0x000000ffff1f8224 */ /* 0x000fca00078e0022 */
        /* <DEDUP_REMOVED lines=10> */
[----:B---3--:R-:W-:Y:S02]  /*1d9a0*/  @!P1 IMAD.MOV.U32 R30, RZ, RZ, R10 ;  /* 0x000000ffff1e9224 */ /* 0x008fe400078e000a */
[----:B------:R-:W-:-:S05]  /*1d9b0*/  @!P1 IMAD.MOV.U32 R31, RZ, RZ, R11 ;  /* 0x000000ffff1f9224 */ /* 0x000fca00078e000b */
        /* <DEDUP_REMOVED lines=8> */
[----:B------:R2:W3:Y:S02]  /*1da40*/  @!P1 LDG.E.U8 R55, desc[UR32][R30.64] ;  /* 0x000000201e379981 */ /* 0x0004e4000c1e1100 */
[----:B--2---:R-:W-:Y:S02]  /*1da50*/  @!P0 IMAD.MOV.U32 R30, RZ, RZ, R4 ;  /* 0x000000ffff1e8224 */ /* 0x004fe400078e0004 */
[----:B----4-:R-:W-:Y:S01]  /*1da60*/  @!P0 IMAD.MOV.U32 R31, RZ, RZ, R5 ;  /* 0x000000ffff1f8224 */ /* 0x010fe200078e0005 */
[----:B------:R-:W-:Y:S04]  /*1da70*/  LDS.U8 R4, [R0+UR4+0x8] ;  /* 0x0000080400047984 */ /* 0x000fe80008000000 */
[----:B------:R0:W2:Y:S02]  /*1da80*/  @!P0 LDG.E.U8 R56, desc[UR32][R30.64] ;  /* 0x000000201e388981 */ /* 0x0000a4000c1e1100 */
[----:B0-----:R-:W-:-:S02]  /*1da90*/  @!P1 IMAD.MOV.U32 R31, RZ, RZ, R3 ;  /* 0x000000ffff1f9224 */ /* 0x001fc400078e0003 */
[----:B------:R-:W-:Y:S01]  /*1daa0*/  @!P1 IMAD.MOV.U32 R30, RZ, RZ, R2 ;  /* 0x000000ffff1e9224 */ /* 0x000fe200078e0002 */
[----:B------:R-:W0:Y:S04]  /*1dab0*/  LDS.U8 R3, [R0+UR4+0x110] ;  /* 0x0001100400037984 */ /* 0x000e280008000000 */
[----:B------:R-:W1:Y:S04]  /*1dac0*/  LDS.U8 R2, [R0+UR4+0x198] ;  /* 0x0001980400027984 */ /* 0x000e680008000000 */
[----:B0-----:R-:W-:Y:S04]  /*1dad0*/  STL [R1+0x7d4], R3 ;  /* 0x0007d40301007387 */ /* 0x001fe80000100800 */
[----:B------:R-:W0:Y:S04]  /*1dae0*/  LDS.U8 R3, [R0+UR4+0x80] ;  /* 0x0000800400037984 */ /* 0x000e280008000000 */
[----:B-1----:R-:W-:Y:S04]  /*1daf0*/  STL [R1+0x7d0], R2 ;  /* 0x0007d00201007387 */ /* 0x002fe80000100800 */
[----:B------:R-:W1:Y:S04]  /*1db00*/  LDS.U8 R2, [R0+UR4+0x118] ;  /* 0x0001180400027984 */ /* 0x000e680008000000 */
[----:B------:R-:W-:Y:S04]  /*1db10*/  STL [R1+0xe8], R4 ;  /* 0x0000e80401007387 */ /* 0x000fe80000100800 */
[----:B------:R-:W4:Y:S04]  /*1db20*/  LDS.U8 R4, [R0+UR4+0x190] ;  /* 0x0001900400047984 */ /* 0x000f280008000000 */
[----:B0-----:R-:W-:Y:S04]  /*1db30*/  STL [R1+0xe4], R3 ;  /* 0x0000e40301007387 */ /* 0x001fe80000100800 */
[----:B------:R-:W0:Y:S04]  /*1db40*/  LDS.U8 R3, [R0+UR4+0x800] ;  /* 0x0008000400037984 */ /* 0x000e280008000000 */
[----:B-1----:R-:W-:Y:S04]  /*1db50*/  STL [R1+0x7dc], R2 ;  /* 0x0007dc0201007387 */ /* 0x002fe80000100800 */
[----:B------:R-:W1:Y:S04]  /*1db60*/  LDS.U8 R2, [R0+UR4+0x888] ;  /* 0x0008880400027984 */ /* 0x000e680008000000 */
[----:B----4-:R-:W-:Y:S04]  /*1db70*/  STL [R1+0x7d8], R4 ;  /* 0x0007d80401007387 */ /* 0x010fe80000100800 */
        /* <DEDUP_REMOVED lines=103> */
[----:B0-----:R0:W-:Y:S04]  /*1e1f0*/  STL [R1+0x15f4], R3 ;  /* 0x0015f40301007387 */ /* 0x0011e80000100800 */
[----:B-1----:R-:W-:Y:S04]  /*1e200*/  STL [R1+0x90c], R2 ;  /* 0x00090c0201007387 */ /* 0x002fe80000100800 */
[----:B------:R-:W1:Y:S04]  /*1e210*/  LDS.U8 R2, [R0+UR4+0x1908] ;  /* 0x0019080400027984 */ /* 0x000e680008000000 */
[----:B----4-:R-:W-:Y:S04]  /*1e220*/  STL [R1+0x908], R4 ;  /* 0x0009080401007387 */ /* 0x010fe80000100800 */
[----:B------:R-:W-:Y:S01]  /*1e230*/  STL [R1+0x1708], R0 ;  /* 0x0017080001007387 */ /* 0x000fe20000100800 */
[----:B------:R-:W-:-:S03]  /*1e240*/  PRMT R57, RZ, 0x7610, R57 ;  /* 0x00007610ff397816 */ /* 0x000fc60000000039 */
[----:B------:R-:W4:Y:S01]  /*1e250*/  LDS.U8 R4, [R0+UR4+0x1980] ;  /* 0x0019800400047984 */ /* 0x000f220008000000 */
[----:B0-----:R-:W-:-:S03]  /*1e260*/  LOP3.LUT R3, R0, 0x20, RZ, 0x3c, !PT ;  /* 0x0000002000037812 */ /* 0x001fc600078e3cff */
[----:B------:R0:W2:Y:S01]  /*1e270*/  @!P1 LDG.E.U8 R57, desc[UR32][R30.64] ;  /* 0x000000201e399981 */ /* 0x0000a2000c1e1100 */
[----:B------:R-:W3:Y:S03]  /*1e280*/  S2R R60, SR_TID.X ;  /* 0x00000000003c7919 */ /* 0x000ee60000002100 */
[----:B------:R-:W-:Y:S04]  /*1e290*/  LDS.U8 R5, [R3+UR4+0x1890] ;  /* 0x0018900403057984 */ /* 0x000fe80008000000 */
[----:B0-----:R-:W-:Y:S04]  /*1e2a0*/  LDS.U8 R31, [R0+UR4] ;  /* 0x00000004001f7984 */ /* 0x001fe80008000000 */
[----:B------:R-:W-:Y:S04]  /*1e2b0*/  LDS.U8 R30, [R0+UR4+0x88] ;  /* 0x00008804001e7984 */ /* 0x000fe80008000000 */
[----:B------:R-:W-:Y:S04]  /*1e2c0*/  LDS.U8 R0, [R3+UR4+0x88] ;  /* 0x0000880403007984 */ /* 0x000fe80008000000 */
[----:B-1----:R-:W-:Y:S04]  /*1e2d0*/  STL [R1+0x1600], R2 ;  /* 0x0016000201007387 */ /* 0x002fe80000100800 */
[----:B------:R-:W0:Y:S04]  /*1e2e0*/  LDS.U8 R2, [R3+UR4] ;  /* 0x0000000403027984 */ /* 0x000e280008000000 */
[----:B----4-:R-:W-:Y:S04]  /*1e2f0*/  STL [R1+0x15fc], R4 ;  /* 0x0015fc0401007387 */ /* 0x010fe80000100800 */
[----:B------:R-:W1:Y:S04]  /*1e300*/  LDS.U8 R4, [R3+UR4+0x110] ;  /* 0x0001100403047984 */ /* 0x000e680008000000 */
[----:B0-----:R-:W-:Y:S04]  /*1e310*/  STL [R1+0x154], R2 ;  /* 0x0001540201007387 */ /* 0x001fe80000100800 */
[----:B------:R-:W0:Y:S04]  /*1e320*/  LDS.U8 R2, [R3+UR4+0x198] ;  /* 0x0001980403027984 */ /* 0x000e280008000000 */
[----:B------:R-:W-:Y:S04]  /*1e330*/  STL [R1+0x150], R0 ;  /* 0x0001500001007387 */ /* 0x000fe80000100800 */
[----:B------:R-:W4:Y:S04]  /*1e340*/  LDS.U8 R0, [R3+UR4+0x8] ;  /* 0x0000080403007984 */ /* 0x000f280008000000 */
[----:B-1----:R-:W-:Y:S04]  /*1e350*/  STL [R1+0x814], R4 ;  /* 0x0008140401007387 */ /* 0x002fe80000100800 */
[----:B------:R-:W1:Y:S04]  /*1e360*/  LDS.U8 R4, [R3+UR4+0x80] ;  /* 0x0000800403047984 */ /* 0x000e680008000000 */
[----:B0-----:R-:W-:Y:S04]  /*1e370*/  STL [R1+0x810], R2 ;  /* 0x0008100201007387 */ /* 0x001fe80000100800 */
[----:B------:R-:W0:Y:S04]  /*1e380*/  LDS.U8 R2, [R3+UR4+0x118] ;  /* 0x0001180403027984 */ /* 0x000e280008000000 */
[----:B----4-:R-:W-:Y:S04]  /*1e390*/  STL [R1+0x15c], R0 ;  /* 0x00015c0001007387 */ /* 0x010fe80000100800 */
        /* <DEDUP_REMOVED lines=98> */
[----:B------:R-:W-:Y:S04]  /*1e9c0*/  LDS.U8 R4, [R3+UR4+0x1988] ;  /* 0x0019880403047984 */ /* 0x000fe80008000000 */
[----:B0-----:R-:W-:Y:S04]  /*1e9d0*/  STL [R1+0x1630], R2 ;  /* 0x0016300201007387 */ /* 0x001fe80000100800 */
[----:B------:R-:W0:Y:S04]  /*1e9e0*/  LDS.U8 R2, [R3+UR4+0x1810] ;  /* 0x0018100403027984 */ /* 0x000e280008000000 */
[----:B----4-:R-:W-:Y:S04]  /*1e9f0*/  STL [R1+0x162c], R0 ;  /* 0x00162c0001007387 */ /* 0x010fe80000100800 */
[----:B------:R-:W1:Y:S01]  /*1ea00*/  LDS.U8 R0, [R3+UR4+0x1898] ;  /* 0x0018980403007984 */ /* 0x000e620008000000 */
[----:B---3--:R-:W-:-:S02]  /*1ea10*/  LOP3.LUT R61, R60, 0x3, RZ, 0xc0, !PT ;  /* 0x000000033c3d7812 */ /* 0x008fc400078ec0ff */
[----:B------:R-:W-:Y:S01]  /*1ea20*/  SHF.R.U32.HI R60, RZ, 0x2, R60 ;  /* 0x00000002ff3c7819 */ /* 0x000fe2000001163c */
[----:B0-----:R-:W-:Y:S04]  /*1ea30*/  STL [R1+0x948], R2 ;  /* 0x0009480201007387 */ /* 0x001fe80000100800 */
[----:B------:R-:W0:Y:S04]  /*1ea40*/  LDS.U8 R2, [R3+UR4+0x1900] ;  /* 0x0019000403027984 */ /* 0x000e280008000000 */
[----:B-1----:R-:W-:Y:S04]  /*1ea50*/  STL [R1+0x944], R0 ;  /* 0x0009440001007387 */ /* 0x002fe80000100800 */
[----:B------:R-:W1:Y:S01]  /*1ea60*/  LDS.U8 R0, [R3+UR4+0x1818] ;  /* 0x0018180403007984 */ /* 0x000e620008000000 */
[----:B------:R-:W-:Y:S01]  /*1ea70*/  IMAD R61, R61, 0x220, RZ ;  /* 0x000002203d3d7824 */ /* 0x000fe200078e02ff */
[----:B------:R-:W-:-:S02]  /*1ea80*/  SGXT.U32 R60, R60, 0x3 ;  /* 0x000000033c3c781a */ /* 0x000fc40000000000 */
[----:B0-----:R0:W-:Y:S04]  /*1ea90*/  STL [R1+0x1638], R2 ;  /* 0x0016380201007387 */ /* 0x0011e80000100800 */
[----:B------:R-:W-:Y:S04]  /*1eaa0*/  STL [R1+0x1634], R4 ;  /* 0x0016340401007387 */ /* 0x000fe80000100800 */
[----:B-1----:R-:W-:Y:S04]  /*1eab0*/  STL [R1+0x950], R0 ;  /* 0x0009500001007387 */ /* 0x002fe80000100800 */
[----:B------:R-:W1:Y:S04]  /*1eac0*/  LDS.U8 R0, [R3+UR4+0x1908] ;  /* 0x0019080403007984 */ /* 0x000e680008000000 */
[----:B------:R-:W3:Y:S01]  /*1ead0*/  LDS.U8 R4, [R3+UR4+0x1980] ;  /* 0x0019800403047984 */ /* 0x000ee20008000000 */
[----:B0-----:R-:W-:-:S04]  /*1eae0*/  LOP3.LUT R2, R61, R60, RZ, 0xfc, !PT ;  /* 0x0000003c3d027212 */ /* 0x001fc800078efcff */
[----:B------:R-:W-:-:S05]  /*1eaf0*/  LOP3.LUT R2, R2, 0x40, RZ, 0x3c, !PT ;  /* 0x0000004002027812 */ /* 0x000fca00078e3cff */
[----:B------:R-:W0:Y:S04]  /*1eb00*/  LDS.U8 R3, [R2+UR4] ;  /* 0x0000000402037984 */ /* 0x000e280008000000 */
[----:B------:R-:W-:Y:S04]  /*1eb10*/  STL [R1+0x94c], R5 ;  /* 0x00094c0501007387 */ /* 0x000fe80000100800 */
[----:B------:R-:W-:Y:S04]  /*1eb20*/  LDS.U8 R5, [R2+UR4+0x1908] ;  /* 0x0019080402057984 */ /* 0x000fe80008000000 */
[----:B-1----:R-:W-:Y:S04]  /*1eb30*/  STL [R1+0x1640], R0 ;  /* 0x0016400001007387 */ /* 0x002fe80000100800 */
[----:B------:R-:W1:Y:S04]  /*1eb40*/  LDS.U8 R0, [R2+UR4+0x88] ;  /* 0x0000880402007984 */ /* 0x000e680008000000 */
[----:B---3--:R-:W-:Y:S04]  /*1eb50*/  STL [R1+0x163c], R4 ;  /* 0x00163c0401007387 */ /* 0x008fe80000100800 */
[----:B------:R-:W3:Y:S04]  /*1eb60*/  LDS.U8 R4, [R2+UR4+0x110] ;  /* 0x0001100402047984 */ /* 0x000ee80008000000 */
[----:B0-----:R-:W-:Y:S04]  /*1eb70*/  STL [R1+0x724], R3 ;  /* 0x0007240301007387 */ /* 0x001fe80000100800 */
[----:B------:R-:W0:Y:S04]  /*1eb80*/  LDS.U8 R3, [R2+UR4+0x198] ;  /* 0x0001980402037984 */ /* 0x000e280008000000 */
        /* <DEDUP_REMOVED lines=114> */
[----:B-1----:R1:W-:Y:S04]  /*1f2b0*/  STL [R1+0x1678], R0 ;  /* 0x0016780001007387 */ /* 0x0023e80000100800 */
[----:B---3--:R-:W-:Y:S04]  /*1f2c0*/  STL [R1+0x1674], R4 ;  /* 0x0016740401007387 */ /* 0x008fe80000100800 */
[----:B------:R-:W-:Y:S04]  /*1f2d0*/  LDS.U8 R4, [R2+UR4+0x1980] ;  /* 0x0019800402047984 */ /* 0x000fe80008000000 */
[----:B0-----:R-:W-:Y:S04]  /*1f2e0*/  STL [R1+0x990], R3 ;  /* 0x0009900301007387 */ /* 0x001fe80000100800 */
[----:B------:R-:W0:Y:S01]  /*1f2f0*/  LDS.U8 R3, [R2+UR4+0x1890] ;  /* 0x0018900402037984 */ /* 0x000e220008000000 */
[----:B-1----:R-:W-:-:S04]  /*1f300*/  LOP3.LUT R0, R61, R60, RZ, 0xfc, !PT ;  /* 0x0000003c3d007212 */ /* 0x002fc800078efcff */
[----:B------:R-:W-:-:S05]  /*1f310*/  LOP3.LUT R0, R0, 0x60, RZ, 0x3c, !PT ;  /* 0x0000006000007812 */ /* 0x000fca00078e3cff */
[----:B------:R-:W-:Y:S04]  /*1f320*/  LDS.U8 R2, [R0+UR4+0x88] ;  /* 0x0000880400027984 */ /* 0x000fe80008000000 */
[----:B0-----:R-:W-:Y:S04]  /*1f330*/  STL [R1+0x98c], R3 ;  /* 0x00098c0301007387 */ /* 0x001fe80000100800 */
[----:B------:R-:W0:Y:S04]  /*1f340*/  LDS.U8 R3, [R0+UR4] ;  /* 0x0000000400037984 */ /* 0x000e280008000000 */
[----:B------:R-:W-:Y:S04]  /*1f350*/  STL [R1+0x1680], R5 ;  /* 0x0016800501007387 */ /* 0x000fe80000100800 */
[----:B------:R-:W-:Y:S04]  /*1f360*/  STL [R1+0x167c], R4 ;  /* 0x00167c0401007387 */ /* 0x000fe80000100800 */
[----:B------:R-:W1:Y:S04]  /*1f370*/  LDS.U8 R4, [R0+UR4+0x110] ;  /* 0x0001100400047984 */ /* 0x000e680008000000 */
[----:B0-----:R-:W-:Y:S04]  /*1f380*/  STL [R1+0x76c], R3 ;  /* 0x00076c0301007387 */ /* 0x001fe80000100800 */
[----:B------:R-:W0:Y:S04]  /*1f390*/  LDS.U8 R3, [R0+UR4+0x198] ;  /* 0x0001980400037984 */ /* 0x000e280008000000 */
[----:B------:R-:W-:Y:S04]  /*1f3a0*/  STL [R1+0x768], R2 ;  /* 0x0007680201007387 */ /* 0x000fe80000100800 */
[----:B------:R-:W3:Y:S04]  /*1f3b0*/  LDS.U8 R2, [R0+UR4+0x8] ;  /* 0x0000080400027984 */ /* 0x000ee80008000000 */
[----:B-1----:R-:W-:Y:S04]  /*1f3c0*/  STL [R1+0x894], R4 ;  /* 0x0008940401007387 */ /* 0x002fe80000100800 */
[----:B------:R-:W1:Y:S04]  /*1f3d0*/  LDS.U8 R4, [R0+UR4+0x80] ;  /* 0x0000800400047984 */ /* 0x000e680008000000 */
[----:B0-----:R-:W-:Y:S04]  /*1f3e0*/  STL [R1+0x890], R3 ;  /* 0x0008900301007387 */ /* 0x001fe80000100800 */
[----:B------:R-:W0:Y:S04]  /*1f3f0*/  LDS.U8 R3, [R0+UR4+0x118] ;  /* 0x0001180400037984 */ /* 0x000e280008000000 */
[----:B---3--:R-:W-:Y:S04]  /*1f400*/  STL [R1+0x774], R2 ;  /* 0x0007740201007387 */ /* 0x008fe80000100800 */
        /* <DEDUP_REMOVED lines=68> */
[----:B------:R-:W4:Y:S04]  /*1f850*/  LDL.LU R52, [R1+0x124] ;  /* 0x0001240001347983 */ /* 0x000f280000300800 */
[----:B------:R-:W-:Y:S04]  /*1f860*/  LDS.U8 R4, [R0+UR4+0x900] ;  /* 0x0009000400047984 */ /* 0x000fe80008000000 */
[----:B0-----:R-:W-:Y:S04]  /*1f870*/  STL [R1+0x8b8], R3 ;  /* 0x0008b80301007387 */ /* 0x001fe80000100800 */
[----:B------:R-:W2:Y:S04]  /*1f880*/  LDL.LU R54, [R1+0x120] ;  /* 0x0001200001367983 */ /* 0x000ea80000300800 */
[----:B---3--:R-:W-:Y:S04]  /*1f890*/  STL [R1+0x7bc], R2 ;  /* 0x0007bc0201007387 */ /* 0x008fe80000100800 */
[----:B------:R-:W0:Y:S04]  /*1f8a0*/  LDS.U8 R2, [R0+UR4+0x898] ;  /* 0x0008980400027984 */ /* 0x000e280008000000 */
[----:B------:R-:W3:Y:S04]  /*1f8b0*/  LDL.LU R58, [R1+0x11c] ;  /* 0x00011c00013a7983 */ /* 0x000ee80000300800 */
[----:B------:R-:W3:Y:S04]  /*1f8c0*/  LDL.LU R59, [R1+0x118] ;  /* 0x00011800013b7983 */ /* 0x000ee80000300800 */
[----:B------:R-:W3:Y:S04]  /*1f8d0*/  LDL.LU R61, [R1+0xf4] ;  /* 0x0000f400013d7983 */ /* 0x000ee80000300800 */
[----:B------:R-:W1:Y:S04]  /*1f8e0*/  LDS.U8 R3, [R0+UR4+0x988] ;  /* 0x0009880400037984 */ /* 0x000e680008000000 */
[----:B0-----:R-:W-:Y:S04]  /*1f8f0*/  STL [R1+0x7b8], R2 ;  /* 0x0007b80201007387 */ /* 0x001fe80000100800 */
[----:B------:R-:W0:Y:S04]  /*1f900*/  LDS.U8 R2, [R0+UR4+0x818] ;  /* 0x0008180400027984 */ /* 0x000e280008000000 */
[----:B------:R-:W-:Y:S04]  /*1f910*/  STL [R1+0x8c4], R4 ;  /* 0x0008c40401007387 */ /* 0x000fe80000100800 */
[----:B------:R-:W0:Y:S04]  /*1f920*/  LDS.U8 R4, [R0+UR4+0x890] ;  /* 0x0008900400047984 */ /* 0x000e280008000000 */
[----:B-1----:R-:W-:Y:S04]  /*1f930*/  STL [R1+0x8c0], R3 ;  /* 0x0008c00301007387 */ /* 0x002fe80000100800 */
        /* <DEDUP_REMOVED lines=30> */
[----:B------:R-:W1:Y:S01]  /*1fb20*/  LDS.U8 R3, [R0+UR4+0x1890] ;  /* 0x0018900400037984 */ /* 0x000e620008000000 */
[----:B------:R-:W2:Y:S03]  /*1fb30*/  S2R R60, SR_TID.X ;  /* 0x00000000003c7919 */ /* 0x000ea60000002100 */
[----:B0-----:R-:W-:Y:S04]  /*1fb40*/  STL [R1+0x16b4], R2 ;  /* 0x0016b40201007387 */ /* 0x001fe80000100800 */
[----:B------:R-:W0:Y:S04]  /*1fb50*/  LDS.U8 R2, [R0+UR4+0x1908] ;  /* 0x0019080400027984 */ /* 0x000e280008000000 */
[----:B------:R-:W0:Y:S01]  /*1fb60*/  LDS.U8 R0, [R0+UR4+0x1980] ;  /* 0x0019800400007984 */ /* 0x000e220008000000 */
[----:B------:R-:W-:Y:S01]  /*1fb70*/  BAR.SYNC.DEFER_BLOCKING 0x0 ;  /* 0x0000000000007b1d */ /* 0x000fe20000010000 */
[----:B--2---:R-:W-:-:S05]  /*1fb80*/  LOP3.LUT R60, R60, 0x1f, RZ, 0xc0, !PT ;  /* 0x0000001f3c3c7812 */ /* 0x004fca00078ec0ff */
[----:B----4-:R-:W-:Y:S04]  /*1fb90*/  STL [R1+0x15c0], R4 ;  /* 0x0015c00401007387 */ /* 0x010fe80000100800 */
[----:B-1----:R-:W-:Y:S04]  /*1fba0*/  STL [R1+0x15bc], R3 ;  /* 0x0015bc0301007387 */ /* 0x002fe80000100800 */
[----:B------:R-:W-:Y:S04]  /*1fbb0*/  STS.U8 [R60+UR4], R52 ;  /* 0x000000343c007988 */ /* 0x000fe80008000004 */
[----:B------:R-:W-:Y:S04]  /*1fbc0*/  STS.U8 [R60+UR4+0x20], R54 ;  /* 0x000020363c007988 */ /* 0x000fe80008000004 */
[----:B---3--:R-:W-:Y:S04]  /*1fbd0*/  STS.U8 [R60+UR4+0x40], R58 ;  /* 0x0000403a3c007988 */ /* 0x008fe80008000004 */
[----:B------:R1:W-:Y:S04]  /*1fbe0*/  STS.U8 [R60+UR4+0x60], R59 ;  /* 0x0000603b3c007988 */ /* 0x0003e80008000004 */
[----:B0-----:R0:W-:Y:S04]  /*1fbf0*/  STL [R1+0x16c0], R2 ;  /* 0x0016c00201007387 */ /* 0x0011e80000100800 */
[----:B------:R2:W-:Y:S04]  /*1fc00*/  STL [R1+0x1790], R0 ;  /* 0x0017900001007387 */ /* 0x0005e80000100800 */
[----:B-1----:R-:W3:Y:S04]  /*1fc10*/  LDL.LU R59, [R1+0xf0] ;  /* 0x0000f000013b7983 */ /* 0x002ee80000300800 */
        /* <DEDUP_REMOVED lines=28> */
[----:B--2---:R-:W2:Y:S04]  /*1fde0*/  LDL.LU R0, [R1+0x8] ;  /* 0x0000080001007983 */ /* 0x004ea80000300800 */
[----:B0-----:R-:W2:Y:S04]  /*1fdf0*/  LDL.LU R61, [R1+0x4] ;  /* 0x00000400013d7983 */ /* 0x001ea80000300800 */
[----:B---3--:R0:W-:Y:S04]  /*1fe00*/  STS.U8 [R60+UR4+0x100], R59 ;  /* 0x0001003b3c007988 */ /* 0x0081e80008000004 */
[----:B----4-:R1:W-:Y:S04]  /*1fe10*/  STS.U8 [R60+UR4+0x160], R15 ;  /* 0x0001600f3c007988 */ /* 0x0103e80008000004 */
[----:B------:R3:W-:Y:S04]  /*1fe20*/  STS.U8 [R60+UR4+0x140], R14 ;  /* 0x0001400e3c007988 */ /* 0x0007e80008000004 */
[----:B------:R4:W-:Y:S04]  /*1fe30*/  STS.U8 [R60+UR4+0x200], R13 ;  /* 0x0002000d3c007988 */ /* 0x0009e80008000004 */
[----:B------:R4:W-:Y:S04]  /*1fe40*/  STS.U8 [R60+UR4+0x220], R12 ;  /* 0x0002200c3c007988 */ /* 0x0009e80008000004 */
[----:B------:R4:W-:Y:S04]  /*1fe50*/  STS.U8 [R60+UR4+0x240], R11 ;  /* 0x0002400b3c007988 */ /* 0x0009e80008000004 */
[----:B0-----:R-:W2:Y:S04]  /*1fe60*/  LDL.LU R59, [R1] ;  /* 0x00000000013b7983 */ /* 0x001ea80000300800 */
[----:B-1----:R-:W2:Y:S04]  /*1fe70*/  LDL.LU R15, [R1+0x1e04] ;  /* 0x001e0400010f7983 */ /* 0x002ea80000300800 */
[----:B---3--:R-:W3:Y:S04]  /*1fe80*/  LDL.LU R14, [R1+0x1e00] ;  /* 0x001e0000010e7983 */ /* 0x008ee80000300800 */
[----:B----4-:R-:W4:Y:S04]  /*1fe90*/  LDL.LU R13, [R1+0x1dfc] ;  /* 0x001dfc00010d7983 */ /* 0x010f280000300800 */
        /* <DEDUP_REMOVED lines=9> */
[----:B-1----:R-:W3:Y:S04]  /*1ff30*/  LDL.LU R9, [R1+0x1dec] ;  /* 0x001dec0001097983 */ /* 0x002ee80000300800 */
[----:B------:R-:W4:Y:S04]  /*1ff40*/  LDL.LU R8, [R1+0x1de8] ;  /* 0x001de80001087983 */ /* 0x000f280000300800 */
[----:B------:R-:W3:Y:S04]  /*1ff50*/  LDL.LU R7, [R1+0x1de4] ;  /* 0x001de40001077983 */ /* 0x000ee80000300800 */
[----:B------:R-:W4:Y:S04]  /*1ff60*/  LDL.LU R6, [R1+0x1de0] ;  /* 0x001de00001067983 */ /* 0x000f280000300800 */
        /* <DEDUP_REMOVED lines=10> */
[----:B------:R-:W4:Y:S04]  /*20010*/  LDL.LU R32, [R1+0x1dcc] ;  /* 0x001dcc0001207983 */ /* 0x000f280000300800 */
[----:B------:R-:W3:Y:S04]  /*20020*/  LDL.LU R34, [R1+0x1dc8] ;  /* 0x001dc80001227983 */ /* 0x000ee80000300800 */
[----:B------:R-:W4:Y:S04]  /*20030*/  LDL.LU R36, [R1+0x1dc4] ;  /* 0x001dc40001247983 */ /* 0x000f280000300800 */
[----:B------:R0:W-:Y:S04]  /*20040*/  STS.U8 [R60+UR4+0x540], R38 ;  /* 0x000540263c007988 */ /* 0x0001e80008000004 */
[----:B------:R1:W-:Y:S04]  /*20050*/  STS.U8 [R60+UR4+0x600], R40 ;  /* 0x000600283c007988 */ /* 0x0003e80008000004 */
[----:B------:R1:W-:Y:S04]  /*20060*/  STS.U8 [R60+UR4+0x620], R42 ;  /* 0x0006202a3c007988 */ /* 0x0003e80008000004 */
[----:B------:R1:W-:Y:S04]  /*20070*/  STS.U8 [R60+UR4+0x640], R44 ;  /* 0x0006402c3c007988 */ /* 0x0003e80008000004 */
[----:B------:R1:W-:Y:S04]  /*20080*/  STS.U8 [R60+UR4+0x660], R46 ;  /* 0x0006602e3c007988 */ /* 0x0003e80008000004 */
[----:B------:R1:W-:Y:S04]  /*20090*/  STS.U8 [R60+UR4+0x720], R48 ;  /* 0x000720303c007988 */ /* 0x0003e80008000004 */
[----:B0-----:R-:W3:Y:S04]  /*200a0*/  LDL.LU R38, [R1+0x1dc0] ;  /* 0x001dc00001267983 */ /* 0x001ee80000300800 */
[----:B-1----:R-:W4:Y:S04]  /*200b0*/  LDL.LU R40, [R1+0x1dbc] ;  /* 0x001dbc0001287983 */ /* 0x002f280000300800 */
[----:B------:R-:W4:Y:S04]  /*200c0*/  LDL.LU R42, [R1+0x1db8] ;  /* 0x001db800012a7983 */ /* 0x000f280000300800 */
[----:B------:R-:W4:Y:S04]  /*200d0*/  LDL.LU R44, [R1+0x1db4] ;  /* 0x001db400012c7983 */ /* 0x000f280000300800 */
[----:B------:R-:W4:Y:S04]  /*200e0*/  LDL.LU R46, [R1+0x1db0] ;  /* 0x001db000012e7983 */ /* 0x000f280000300800 */
[----:B------:R-:W3:Y:S04]  /*200f0*/  LDL.LU R48, [R1+0x1dac] ;  /* 0x001dac0001307983 */ /* 0x000ee80000300800 */
[----:B------:R0:W-:Y:S04]  /*20100*/  STS.U8 [R60+UR4+0x700], R50 ;  /* 0x000700323c007988 */ /* 0x0001e80008000004 */
[----:B------:R1:W-:Y:S04]  /*20110*/  STS.U8 [R60+UR4+0x760], R52 ;  /* 0x000760343c007988 */ /* 0x0003e80008000004 */
[----:B------:R1:W-:Y:S04]  /*20120*/  STS.U8 [R60+UR4+0x740], R54 ;  /* 0x000740363c007988 */ /* 0x0003e80008000004 */
[----:B0-----:R-:W4:Y:S04]  /*20130*/  LDL.LU R50, [R1+0x1da8] ;  /* 0x001da80001327983 */ /* 0x001f280000300800 */
[----:B-1----:R-:W3:Y:S04]  /*20140*/  LDL.LU R52, [R1+0x1da4] ;  /* 0x001da40001347983 */ /* 0x002ee80000300800 */
[----:B------:R-:W4:Y:S04]  /*20150*/  LDL.LU R54, [R1+0x1da0] ;  /* 0x001da00001367983 */ /* 0x000f280000300800 */
[----:B------:R0:W-:Y:S04]  /*20160*/  STS.U8 [R60+UR4+0x800], R58 ;  /* 0x0008003a3c007988 */ /* 0x0001e80008000004 */
[----:B--2---:R-:W-:Y:S04]  /*20170*/  STS.U8 [R60+UR4+0x820], R0 ;  /* 0x000820003c007988 */ /* 0x004fe80008000004 */
[----:B------:R1:W-:Y:S04]  /*20180*/  STS.U8 [R60+UR4+0x840], R61 ;  /* 0x0008403d3c007988 */ /* 0x0003e80008000004 */
[----:B0-----:R-:W2:Y:S04]  /*20190*/  LDL.LU R58, [R1+0x1d9c] ;  /* 0x001d9c00013a7983 */ /* 0x001ea80000300800 */
[----:B-1----:R-:W2:Y:S04]  /*201a0*/  LDL.LU R61, [R1+0x10c] ;  /* 0x00010c00013d7983 */ /* 0x002ea80000300800 */
[----:B------:R0:W-:Y:S04]  /*201b0*/  STS.U8 [R60+UR4+0x860], R59 ;  /* 0x0008603b3c007988 */ /* 0x0001e80008000004 */
[----:B0-----:R-:W2:Y:S04]  /*201c0*/  LDL.LU R59, [R1+0x104] ;  /* 0x00010400013b7983 */ /* 0x001ea80000300800 */
[----:B----4-:R-:W-:Y:S04]  /*201d0*/  STS.U8 [R60+UR4+0x920], R54 ;  /* 0x000920363c007988 */ /* 0x010fe80008000004 */
[----:B---3--:R0:W-:Y:S04]  /*201e0*/  STS.U8 [R60+UR4+0x900], R52 ;  /* 0x000900343c007988 */ /* 0x0081e80008000004 */
        /* <DEDUP_REMOVED lines=22> */
[----:B0-----:R-:W-:-:S03]  /*20350*/  LOP3.LUT R52, R60, 0x10, RZ, 0x3c, !PT ;  /* 0x000000103c347812 */ /* 0x001fc600078e3cff */
[----:B------:R-:W-:Y:S04]  /*20360*/  STS.U8 [R60+UR4+0xf20], R49 ;  /* 0x000f20313c007988 */ /* 0x000fe80008000004 */
[----:B------:R-:W-:Y:S04]  /*20370*/  STS.U8 [R60+UR4+0xf00], R51 ;  /* 0x000f00333c007988 */ /* 0x000fe80008000004 */
[----:B------:R-:W-:Y:S04]  /*20380*/  STS.U8 [R60+UR4+0xf60], R53 ;  /* 0x000f60353c007988 */ /* 0x000fe80008000004 */
[----:B------:R0:W-:Y:S04]  /*20390*/  STS.U8 [R60+UR4+0xf40], R55 ;  /* 0x000f40373c007988 */ /* 0x0001e80008000004 */
[----:B--2---:R1:W-:Y:S04]  /*203a0*/  STS.U8 [R52+UR4+0x80], R61 ;  /* 0x0000803d34007988 */ /* 0x0043e80008000004 */
[----:B0-----:R-:W2:Y:S04]  /*203b0*/  LDL.LU R60, [R1+0xfc] ;  /* 0x0000fc00013c7983 */ /* 0x001ea80000300800 */
        /* <DEDUP_REMOVED lines=30> */
[----:B0-----:R-:W4:Y:S04]  /*205a0*/  LDL.LU R59, [R1+0x1d98] ;  /* 0x001d9800013b7983 */ /* 0x001f280000300800 */
[----:B--2---:R0:W-:Y:S04]  /*205b0*/  STS.U8 [R52+UR4+0xc0], R60 ;  /* 0x0000c03c34007988 */ /* 0x0041e80008000004 */
[----:B---3--:R1:W-:Y:S04]  /*205c0*/  STS.U8 [R52+UR4+0xe0], R61 ;  /* 0x0000e03d34007988 */ /* 0x0083e80008000004 */
[----:B----4-:R-:W-:Y:S04]  /*205d0*/  STS.U8 [R52+UR4+0x1a0], R55 ;  /* 0x0001a03734007988 */ /* 0x010fe80008000004 */
[----:B------:R-:W-:Y:S04]  /*205e0*/  STS.U8 [R52+UR4+0x180], R53 ;  /* 0x0001803534007988 */ /* 0x000fe80008000004 */
[----:B------:R-:W-:Y:S04]  /*205f0*/  STS.U8 [R52+UR4+0x1e0], R51 ;  /* 0x0001e03334007988 */ /* 0x000fe80008000004 */
[----:B0-----:R-:W2:Y:S04]  /*20600*/  LDL.LU R60, [R1+0x1d94] ;  /* 0x001d9400013c7983 */ /* 0x001ea80000300800 */
[----:B-1----:R-:W3:Y:S04]  /*20610*/  LDL.LU R61, [R1+0x1d90] ;  /* 0x001d9000013d7983 */ /* 0x002ee80000300800 */
        /* <DEDUP_REMOVED lines=23> */
[----:B------:R-:W-:Y:S04]  /*20790*/  STS.U8 [R52+UR4+0x7e0], R54 ;  /* 0x0007e03634007988 */ /* 0x000fe80008000004 */
[----:B------:R1:W-:Y:S04]  /*207a0*/  STS.U8 [R52+UR4+0x7c0], R0 ;  /* 0x0007c00034007988 */ /* 0x0003e80008000004 */
[----:B0-----:R-:W4:Y:S04]  /*207b0*/  LDL.LU R50, [R1+0x128] ;  /* 0x0001280001327983 */ /* 0x001f280000300800 */
[----:B-1----:R-:W4:Y:S01]  /*207c0*/  LDL.LU R0, [R1+0x12c] ;  /* 0x00012c0001007983 */ /* 0x002f220000300800 */
[----:B------:R-:W0:Y:S03]  /*207d0*/  S2R R54, SR_TID.X ;  /* 0x0000000000367919 */ /* 0x000e260000002100 */
[----:B------:R-:W4:Y:S04]  /*207e0*/  LDL.LU R36, [R1+0xe8] ;  /* 0x0000e80001247983 */ /* 0x000f280000300800 */
[----:B------:R-:W4:Y:S04]  /*207f0*/  LDL.LU R38, [R1+0xe4] ;  /* 0x0000e40001267983 */ /* 0x000f280000300800 */
        /* <DEDUP_REMOVED lines=30> */
[----:B----4-:R-:W-:Y:S04]  /*209e0*/  STS.U8 [R52+UR4+0xfe0], R50 ;  /* 0x000fe03234007988 */ /* 0x010fe80008000004 */
[----:B------:R0:W-:Y:S01]  /*209f0*/  STS.U8 [R52+UR4+0xfc0], R0 ;  /* 0x000fc00034007988 */ /* 0x0001e20008000004 */
[----:B------:R-:W-:Y:S01]  /*20a00*/  BAR.SYNC.DEFER_BLOCKING 0x0 ;  /* 0x0000000000007b1d */ /* 0x000fe20000010000 */
[----:B0-----:R-:W-:-:S02]  /*20a10*/  IMAD.SHL.U32 R0, R54, 0x40, RZ ;  /* 0x0000004036007824 */ /* 0x001fc400078e00ff */
[C---:B------:R-:W-:Y:S02]  /*20a20*/  IMAD.SHL.U32 R52, R54.reuse, 0x8, RZ ;  /* 0x0000000836347824 */ /* 0x040fe400078e00ff */
[----:B------:R-:W-:Y:S01]  /*20a30*/  IMAD.SHL.U32 R54, R54, 0x2, RZ ;  /* 0x0000000236367824 */ /* 0x000fe200078e00ff */
[----:B------:R-:W-:-:S04]  /*20a40*/  LOP3.LUT R0, R0, 0x1c0, RZ, 0xc0, !PT ;  /* 0x000001c000007812 */ /* 0x000fc800078ec0ff */
[----:B------:R-:W-:Y:S02]  /*20a50*/  LOP3.LUT R0, R0, 0x30, R52, 0xf8, !PT ;  /* 0x0000003000007812 */ /* 0x000fe400078ef834 */
[----:B------:R-:W2:Y:S02]  /*20a60*/  LDL.LU R52, [R1+0x108] ;  /* 0x0001080001347983 */ /* 0x000ea40000300800 */
[----:B------:R-:W-:Y:S02]  /*20a70*/  LOP3.LUT R0, R0, 0x30, R54, 0x78, !PT ;  /* 0x0000003000007812 */ /* 0x000fe400078e7836 */
[----:B------:R-:W2:Y:S04]  /*20a80*/  LDL.LU R54, [R1+0x100] ;  /* 0x0001000001367983 */ /* 0x000ea80000300800 */
[----:B------:R-:W0:Y:S04]  /*20a90*/  LDSM.16.M88.4 R4, [R0+UR4] ;  /* 0x000000040004783b */ /* 0x000e280008000200 */
[----:B------:R-:W-:Y:S04]  /*20aa0*/  LDSM.16.M88.4 R8, [R0+UR4+0x600] ;  /* 0x000600040008783b */ /* 0x000fe80008000200 */
[----:B0-----:R-:W-:Y:S04]  /*20ab0*/  STL.64 [R1+0x3c8], R6 ;  /* 0x0003c80601007387 */ /* 0x001fe80000100a00 */
[----:B------:R-:W3:Y:S04]  /*20ac0*/  LDL.LU R48, [R1+0x114] ;  /* 0x0001140001307983 */ /* 0x000ee80000300800 */
[----:B------:R-:W3:Y:S01]  /*20ad0*/  LDL.LU R50, [R1+0x110] ;  /* 0x0001100001327983 */ /* 0x000ee20000300800 */
[----:B------:R-:W-:-:S02]  /*20ae0*/  IMAD.MOV.U32 R59, RZ, RZ, R4 ;  /* 0x000000ffff3b7224 */ /* 0x000fc400078e0004 */
[----:B------:R-:W-:Y:S02]  /*20af0*/  IMAD.MOV.U32 R58, RZ, RZ, R5 ;  /* 0x000000ffff3a7224 */ /* 0x000fe400078e0005 */
[----:B------:R-:W0:Y:S02]  /*20b00*/  LDSM.16.M88.4 R4, [R0+UR4+0x200] ;  /* 0x000200040004783b */ /* 0x000e240008000200 */
[----:B0-----:R-:W-:Y:S02]  /*20b10*/  IMAD.MOV.U32 R57, RZ, RZ, R4 ;  /* 0x000000ffff397224 */ /* 0x001fe400078e0004 */
[----:B------:R-:W-:Y:S01]  /*20b20*/  STL.64 [R1+0x3d8], R6 ;  /* 0x0003d80601007387 */ /* 0x000fe20000100a00 */
[----:B------:R-:W-:-:S03]  /*20b30*/  IMAD.MOV.U32 R56, RZ, RZ, R5 ;  /* 0x000000ffff387224 */ /* 0x000fc600078e0005 */
[----:B------:R-:W0:Y:S04]  /*20b40*/  LDSM.16.M88.4 R4, [R0+UR4+0x400] ;  /* 0x000400040004783b */ /* 0x000e280008000200 */
[----:B0-----:R-:W-:Y:S04]  /*20b50*/  STL.64 [R1+0x3e0], R4 ;  /* 0x0003e00401007387 */ /* 0x001fe80000100a00 */
[----:B------:R0:W-:Y:S04]  /*20b60*/  STL.64 [R1+0x3e8], R6 ;  /* 0x0003e80601007387 */ /* 0x0001e80000100a00 */
[----:B------:R-:W-:Y:S04]  /*20b70*/  STL.64 [R1+0x3f0], R8 ;  /* 0x0003f00801007387 */ /* 0x000fe80000100a00 */
[----:B------:R-:W-:Y:S01]  /*20b80*/  STL.64 [R1+0x3f8], R10 ;  /* 0x0003f80a01007387 */ /* 0x000fe20000100a00 */
[----:B0-----:R-:W-:-:S02]  /*20b90*/  IMAD.MOV.U32 R7, RZ, RZ, R8 ;  /* 0x000000ffff077224 */ /* 0x001fc400078e0008 */
[----:B------:R-:W-:Y:S02]  /*20ba0*/  IMAD.MOV.U32 R6, RZ, RZ, R9 ;  /* 0x000000ffff067224 */ /* 0x000fe400078e0009 */
[----:B------:R-:W0:Y:S04]  /*20bb0*/  LDSM.16.M88.4 R8, [R0+UR4+0x800] ;  /* 0x000800040008783b */ /* 0x000e280008000200 */
[----:B0-----:R-:W-:Y:S01]  /*20bc0*/  STL.64 [R1+0x400], R8 ;  /* 0x0004000801007387 */ /* 0x001fe20000100a00 */
[----:B------:R-:W-:-:S03]  /*20bd0*/  IMAD.MOV.U32 R16, RZ, RZ, R8 ;  /* 0x000000ffff107224 */ /* 0x000fc600078e0008 */
[----:B------:R-:W-:Y:S01]  /*20be0*/  STL.64 [R1+0x408], R10 ;  /* 0x0004080a01007387 */ /* 0x000fe20000100a00 */
[----:B------:R-:W-:-:S03]  /*20bf0*/  IMAD.MOV.U32 R17, RZ, RZ, R9 ;  /* 0x000000ffff117224 */ /* 0x000fc600078e0009 */
        /* <DEDUP_REMOVED lines=10> */
[----:B------:R-:W4:Y:S04]  /*20ca0*/  LDL.LU.64 R32, [R1+0x480] ;  /* 0x0004800001207983 */ /* 0x000f280000300a00 */
[----:B------:R-:W0:Y:S04]  /*20cb0*/  LDSM.16.M88.4 R8, [R0+UR4+0xe00] ;  /* 0x000e00040008783b */ /* 0x000e280008000200 */
[----:B------:R-:W4:Y:S01]  /*20cc0*/  LDL.LU.64 R34, [R1+0x488] ;  /* 0x0004880001227983 */ /* 0x000f220000300a00 */
[----:B------:R-:W-:Y:S02]  /*20cd0*/  IMAD.MOV.U32 R18, RZ, RZ, R4 ;  /* 0x000000ffff127224 */ /* 0x000fe400078e0004 */
[----:B------:R-:W-:-:S02]  /*20ce0*/  IMAD R4, R38, 0x100, R36 ;  /* 0x0000010026047824 */ /* 0x000fc400078e0224 */
[----:B--2---:R-:W-:Y:S01]  /*20cf0*/  IMAD R3, R54, 0x100, R52 ;  /* 0x0000010036037824 */ /* 0x004fe200078e0234 */
[----:B0-----:R0:W-:Y:S04]  /*20d00*/  STL.64 [R1+0x430], R8 ;  /* 0x0004300801007387 */ /* 0x0011e80000100a00 */
[----:B------:R1:W-:Y:S04]  /*20d10*/  STL.64 [R1+0x438], R10 ;  /* 0x0004380a01007387 */ /* 0x0003e80000100a00 */
[----:B------:R-:W2:Y:S04]  /*20d20*/  LDL.LU R49, [R1+0x134] ;  /* 0x0001340001317983 */ /* 0x000ea80000300800 */
[----:B------:R-:W2:Y:S04]  /*20d30*/  LDL.LU R37, [R1+0x130] ;  /* 0x0001300001257983 */ /* 0x000ea80000300800 */
[----:B------:R-:W2:Y:S04]  /*20d40*/  LDL.LU R36, [R1+0x13c] ;  /* 0x00013c0001247983 */ /* 0x000ea80000300800 */
[----:B------:R-:W2:Y:S04]  /*20d50*/  LDL.LU R38, [R1+0x138] ;  /* 0x0001380001267983 */ /* 0x000ea80000300800 */
[----:B------:R-:W2:Y:S01]  /*20d60*/  LDL.LU R52, [R1+0x144] ;  /* 0x0001440001347983 */ /* 0x000ea20000300800 */
[----:B------:R-:W-:-:S02]  /*20d70*/  IMAD.MOV.U32 R27, RZ, RZ, R8 ;  /* 0x000000ffff1b7224 */ /* 0x000fc400078e0008 */
[----:B------:R-:W-:Y:S01]  /*20d80*/  IMAD.MOV.U32 R0, RZ, RZ, R9 ;  /* 0x000000ffff007224 */ /* 0x000fe200078e0009 */
[----:B------:R-:W2:Y:S04]  /*20d90*/  LDL.LU R54, [R1+0x140] ;  /* 0x0001400001367983 */ /* 0x000ea80000300800 */
[----:B0-----:R-:W2:Y:S04]  /*20da0*/  LDL.LU.64 R8, [R1+0x490] ;  /* 0x0004900001087983 */ /* 0x001ea80000300a00 */
[----:B-1----:R-:W2:Y:S04]  /*20db0*/  LDL.LU.64 R10, [R1+0x498] ;  /* 0x00049800010a7983 */ /* 0x002ea80000300a00 */
[----:B------:R-:W2:Y:S04]  /*20dc0*/  LDL.LU.64 R44, [R1+0x4a0] ;  /* 0x0004a000012c7983 */ /* 0x000ea80000300a00 */
[----:B------:R-:W2:Y:S01]  /*20dd0*/  LDL.LU.64 R46, [R1+0x4a8] ;  /* 0x0004a800012e7983 */ /* 0x000ea20000300a00 */
[----:B---3--:R-:W-:-:S03]  /*20de0*/  IMAD R2, R50, 0x100, R48 ;  /* 0x0000010032027824 */ /* 0x008fc600078e0230 */
[----:B------:R-:W3:Y:S04]  /*20df0*/  LDL.LU R48, [R1+0x14c] ;  /* 0x00014c0001307983 */ /* 0x000ee80000300800 */
[----:B------:R-:W3:Y:S04]  /*20e00*/  LDL.LU R50, [R1+0x148] ;  /* 0x0001480001327983 */ /* 0x000ee80000300800 */
[----:B------:R-:W-:Y:S04]  /*20e10*/  STL.64 [R1+0x1d00], R58 ;  /* 0x001d003a01007387 */ /* 0x000fe80000100a00 */
[----:B------:R-:W-:Y:S04]  /*20e20*/  STL.64 [R1+0x1cf8], R56 ;  /* 0x001cf83801007387 */ /* 0x000fe80000100a00 */
[----:B------:R-:W3:Y:S04]  /*20e30*/  LDL.LU.64 R40, [R1+0x690] ;  /* 0x0006900001287983 */ /* 0x000ee80000300a00 */
[----:B------:R-:W3:Y:S01]  /*20e40*/  LDL.LU.64 R42, [R1+0x698] ;  /* 0x00069800012a7983 */ /* 0x000ee20000300a00 */
[----:B------:R-:W-:-:S02]  /*20e50*/  IMAD.MOV.U32 R12, RZ, RZ, R5 ;  /* 0x000000ffff0c7224 */ /* 0x000fc400078e0005 */
[----:B------:R-:W-:Y:S01]  /*20e60*/  IMAD R5, R30, 0x100, R31 ;  /* 0x000001001e057824 */ /* 0x000fe200078e021f */
[----:B------:R-:W-:Y:S02]  /*20e70*/  F2FP.F16.E5M2.UNPACK_B R29, R4 ;  /* 0x00000004ff1d723e */ /* 0x000fe400020004ff */
[----:B------:R-:W-:Y:S02]  /*20e80*/  F2FP.F16.E5M2.UNPACK_B R30, R3 ;  /* 0x00000003ff1e723e */ /* 0x000fe400020004ff */
[----:B------:R-:W-:Y:S02]  /*20e90*/  F2FP.F16.E5M2.UNPACK_B R31, R2 ;  /* 0x00000002ff1f723e */ /* 0x000fe400020004ff */
[----:B------:R-:W-:Y:S02]  /*20ea0*/  F2FP.F16.E5M2.UNPACK_B R20, R59 ;  /* 0x0000003bff14723e */ /* 0x000fe400020004ff */
[----:B------:R-:W-:Y:S02]  /*20eb0*/  F2FP.F16.E5M2.UNPACK_B R28, R5 ;  /* 0x00000005ff1c723e */ /* 0x000fe400020004ff */
[----:B------:R-:W-:-:S02]  /*20ec0*/  F2FP.F16.E5M2.UNPACK_B R21, R58 ;  /* 0x0000003aff15723e */ /* 0x000fc400020004ff */
[----:B------:R-:W-:Y:S02]  /*20ed0*/  F2FP.F16.E5M2.UNPACK_B R22, R57 ;  /* 0x00000039ff16723e */ /* 0x000fe400020004ff */
[----:B------:R-:W-:Y:S02]  /*20ee0*/  F2FP.F16.E5M2.UNPACK_B R23, R56 ;  /* 0x00000038ff17723e */ /* 0x000fe400020004ff */
[----:B------:R-:W-:Y:S02]  /*20ef0*/  F2FP.F16.E5M2.UNPACK_B R24, R18 ;  /* 0x00000012ff18723e */ /* 0x000fe400020004ff */
[----:B------:R-:W-:Y:S02]  /*20f00*/  F2FP.F16.E5M2.UNPACK_B R25, R12 ;  /* 0x0000000cff19723e */ /* 0x000fe400020004ff */
[----:B------:R-:W-:Y:S02]  /*20f10*/  F2FP.F16.E5M2.UNPACK_B R18, R7 ;  /* 0x00000007ff12723e */ /* 0x000fe400020004ff */
[----:B------:R-:W-:Y:S01]  /*20f20*/  F2FP.F16.E5M2.UNPACK_B R19, R6 ;  /* 0x00000006ff13723e */ /* 0x000fe200020004ff */
[----:B----4-:R-:W-:-:S15]  /*20f30*/  HMMA.16816.F32 R32, R28, R20, R32 ;  /* 0x000000141c20723c */ /* 0x010fde0000001820 */
[----:B------:R-:W-:-:S08]  /*20f40*/  NOP ;  /* 0x0000000000007918 */ /* 0x000fd00000000000 */
[----:B------:R-:W-:Y:S04]  /*20f50*/  STL.64 [R1+0x1d10], R34 ;  /* 0x001d102201007387 */ /* 0x000fe80000100a00 */
[----:B------:R0:W-:Y:S01]  /*20f60*/  STL.64 [R1+0x1d08], R32 ;  /* 0x001d082001007387 */ /* 0x0001e20000100a00 */
[C---:B--2---:R-:W-:Y:S06]  /*20f70*/  HMMA.16816.F32 R8, R28.reuse, R22, R8 ;  /* 0x000000161c08723c */ /* 0x044fec0000001808 */
[----:B------:R-:W-:Y:S01]  /*20f80*/  HMMA.16816.F32 R4, R28, R24, R44 ;  /* 0x000000181c04723c */ /* 0x000fe2000000182c */
[----:B------:R-:W-:-:S05]  /*20f90*/  IMAD R2, R54, 0x100, R52 ;  /* 0x0000010036027824 */ /* 0x000fca00078e0234 */
[----:B---3--:R-:W-:Y:S11]  /*20fa0*/  HMMA.16816.F32 R52, R28, R18, R40 ;  /* 0x000000121c34723c */ /* 0x008ff60000001828 */
[----:B------:R-:W-:Y:S04]  /*20fb0*/  STL.64 [R1+0x1d20], R10 ;  /* 0x001d200a01007387 */ /* 0x000fe80000100a00 */
[----:B------:R1:W-:Y:S04]  /*20fc0*/  STL.64 [R1+0x1d18], R8 ;  /* 0x001d180801007387 */ /* 0x0003e80000100a00 */
[----:B------:R-:W-:Y:S04]  /*20fd0*/  STL.64 [R1+0x1d30], R6 ;  /* 0x001d300601007387 */ /* 0x000fe80000100a00 */
[----:B------:R2:W-:Y:S04]  /*20fe0*/  STL.64 [R1+0x1d28], R4 ;  /* 0x001d280401007387 */ /* 0x0005e80000100a00 */
[----:B------:R-:W3:Y:S04]  /*20ff0*/  LDL.LU.64 R44, [R1+0x700] ;  /* 0x00070000012c7983 */ /* 0x000ee80000300a00 */
[----:B------:R-:W3:Y:S04]  /*21000*/  LDL.LU.64 R46, [R1+0x708] ;  /* 0x00070800012e7983 */ /* 0x000ee80000300a00 */
[----:B------:R-:W-:Y:S04]  /*21010*/  STL [R1+0x1cf4], R52 ;  /* 0x001cf43401007387 */ /* 0x000fe80000100800 */
[----:B------:R-:W-:Y:S04]  /*21020*/  STL [R1+0x1cf0], R53 ;  /* 0x001cf03501007387 */ /* 0x000fe80000100800 */
[----:B------:R-:W-:Y:S04]  /*21030*/  STL [R1+0x1cec], R54 ;  /* 0x001cec3601007387 */ /* 0x000fe80000100800 */
[----:B------:R-:W-:Y:S04]  /*21040*/  STL [R1+0x1ce8], R55 ;  /* 0x001ce83701007387 */ /* 0x000fe80000100800 */
[----:B------:R-:W4:Y:S04]  /*21050*/  LDL.LU.64 R40, [R1+0x370] ;  /* 0x0003700001287983 */ /* 0x000f280000300a00 */
[----:B------:R-:W4:Y:S04]  /*21060*/  LDL.LU.64 R42, [R1+0x378] ;  /* 0x00037800012a7983 */ /* 0x000f280000300a00 */
[----:B0-----:R-:W4:Y:S04]  /*21070*/  LDL.LU.64 R32, [R1+0x360] ;  /* 0x0003600001207983 */ /* 0x001f280000300a00 */
[----:B------:R-:W4:Y:S04]  /*21080*/  LDL.LU.64 R34, [R1+0x368] ;  /* 0x0003680001227983 */ /* 0x000f280000300a00 */
[----:B-1----:R-:W4:Y:S04]  /*21090*/  LDL.LU.64 R8, [R1+0x680] ;  /* 0x0006800001087983 */ /* 0x002f280000300a00 */
[----:B------:R-:W4:Y:S04]  /*210a0*/  LDL.LU.64 R10, [R1+0x688] ;  /* 0x00068800010a7983 */ /* 0x000f280000300a00 */
[----:B--2---:R-:W2:Y:S04]  /*210b0*/  LDL.LU.64 R4, [R1+0x670] ;  /* 0x0006700001047983 */ /* 0x004ea80000300a00 */
[----:B------:R-:W2:Y:S01]  /*210c0*/  LDL.LU.64 R6, [R1+0x678] ;  /* 0x0006780001067983 */ /* 0x000ea20000300a00 */
[----:B------:R-:W-:-:S02]  /*210d0*/  F2FP.F16.E5M2.UNPACK_B R16, R16 ;  /* 0x00000010ff10723e */ /* 0x000fc400020004ff */
[----:B------:R-:W-:Y:S01]  /*210e0*/  F2FP.F16.E5M2.UNPACK_B R17, R17 ;  /* 0x00000011ff11723e */ /* 0x000fe200020004ff */
[----:B------:R-:W-:Y:S01]  /*210f0*/  IMAD R12, R37, 0x100, R49 ;  /* 0x00000100250c7824 */ /* 0x000fe200078e0231 */
[----:B------:R-:W-:Y:S02]  /*21100*/  F2FP.F16.E5M2.UNPACK_B R14, R14 ;  /* 0x0000000eff0e723e */ /* 0x000fe400020004ff */
[----:B------:R-:W-:Y:S01]  /*21110*/  F2FP.F16.E5M2.UNPACK_B R15, R15 ;  /* 0x0000000fff0f723e */ /* 0x000fe200020004ff */
[----:B------:R-:W-:Y:S01]  /*21120*/  IMAD R3, R38, 0x100, R36 ;  /* 0x0000010026037824 */ /* 0x000fe200078e0224 */
[----:B------:R-:W-:Y:S02]  /*21130*/  F2FP.F16.E5M2.UNPACK_B R13, R13 ;  /* 0x0000000dff0d723e */ /* 0x000fe400020004ff */
[----:B------:R-:W-:Y:S02]  /*21140*/  F2FP.F16.E5M2.UNPACK_B R36, R12 ;  /* 0x0000000cff24723e */ /* 0x000fe400020004ff */
[----:B------:R-:W-:Y:S01]  /*21150*/  F2FP.F16.E5M2.UNPACK_B R12, R39 ;  /* 0x00000027ff0c723e */ /* 0x000fe200020004ff */
[----:B------:R-:W-:Y:S01]  /*21160*/  IMAD R26, R50, 0x100, R48 ;  /* 0x00000100321a7824 */ /* 0x000fe200078e0230 */
[----:B------:R-:W-:-:S02]  /*21170*/  F2FP.F16.E5M2.UNPACK_B R37, R3 ;  /* 0x00000003ff25723e */ /* 0x000fc400020004ff */
[----:B------:R-:W-:Y:S02]  /*21180*/  F2FP.F16.E5M2.UNPACK_B R38, R2 ;  /* 0x00000002ff26723e */ /* 0x000fe400020004ff */
[----:B------:R-:W-:Y:S02]  /*21190*/  F2FP.F16.E5M2.UNPACK_B R2, R27 ;  /* 0x0000001bff02723e */ /* 0x000fe400020004ff */
[----:B------:R-:W-:Y:S02]  /*211a0*/  F2FP.F16.E5M2.UNPACK_B R3, R0 ;  /* 0x00000000ff03723e */ /* 0x000fe400020004ff */
[----:B------:R-:W-:Y:S01]  /*211b0*/  F2FP.F16.E5M2.UNPACK_B R39, R26 ;  /* 0x0000001aff27723e */ /* 0x000fe200020004ff */
[C---:B---3--:R-:W-:Y:S06]  /*211c0*/  HMMA.16816.F32 R44, R28.reuse, R16, R44 ;  /* 0x000000101c2c723c */ /* 0x048fec000000182c */
[C---:B----4-:R-:W-:Y:S06]  /*211d0*/  HMMA.16816.F32 R40, R28.reuse, R14, R40 ;  /* 0x0000000e1c28723c */ /* 0x050fec0000001828 */
[C---:B------:R-:W-:Y:S06]  /*211e0*/  HMMA.16816.F32 R32, R28.reuse, R12, R32 ;  /* 0x0000000c1c20723c */ /* 0x040fec0000001820 */
[----:B------:R-:W-:Y:S06]  /*211f0*/  HMMA.16816.F32 R8, R28, R2, R8 ;  /* 0x000000021c08723c */ /* 0x000fec0000001808 */
[C---:B--2---:R-:W-:Y:S01]  /*21200*/  HMMA.16816.F32 R4, R36.reuse, R20, R4 ;  /* 0x000000142404723c */ /* 0x044fe20000001804 */
[----:B------:R-:W-:Y:S04]  /*21210*/  STL.64 [R1+0x20], R44 ;  /* 0x0000202c01007387 */ /* 0x000fe80000100a00 */
[----:B------:R0:W-:Y:S04]  /*21220*/  STL.64 [R1+0x28], R46 ;  /* 0x0000282e01007387 */ /* 0x0001e80000100a00 */
[----:B0-----:R-:W2:Y:S04]  /*21230*/  LDL.LU R47, [R1+0x154] ;  /* 0x00015400012f7983 */ /* 0x001ea80000300800 */
[----:B------:R-:W2:Y:S04]  /*21240*/  LDL.LU R45, [R1+0x150] ;  /* 0x00015000012d7983 */ /* 0x000ea80000300800 */
[----:B------:R-:W-:Y:S04]  /*21250*/  STL.64 [R1+0x370], R40 ;  /* 0x0003702801007387 */ /* 0x000fe80000100a00 */
[----:B------:R-:W-:Y:S04]  /*21260*/  STL.64 [R1+0x378], R42 ;  /* 0x0003782a01007387 */ /* 0x000fe80000100a00 */
[----:B------:R-:W3:Y:S04]  /*21270*/  LDL.LU R27, [R1+0x15c] ;  /* 0x00015c00011b7983 */ /* 0x000ee80000300800 */
[----:B------:R-:W3:Y:S04]  /*21280*/  LDL.LU R44, [R1+0x158] ;  /* 0x00015800012c7983 */ /* 0x000ee80000300800 */
[----:B------:R0:W-:Y:S04]  /*21290*/  STL.64 [R1+0x360], R32 ;  /* 0x0003602001007387 */ /* 0x0001e80000100a00 */
[----:B------:R1:W-:Y:S04]  /*212a0*/  STL.64 [R1+0x368], R34 ;  /* 0x0003682201007387 */ /* 0x0003e80000100a00 */
[----:B0-----:R-:W4:Y:S04]  /*212b0*/  LDL.LU.64 R32, [R1+0x660] ;  /* 0x0006600001207983 */ /* 0x001f280000300a00 */
[----:B------:R0:W-:Y:S04]  /*212c0*/  STL.64 [R1+0x280], R8 ;  /* 0x0002800801007387 */ /* 0x0001e80000100a00 */
[----:B------:R0:W-:Y:S04]  /*212d0*/  STL.64 [R1+0x288], R10 ;  /* 0x0002880a01007387 */ /* 0x0001e80000100a00 */
[----:B-1----:R-:W4:Y:S04]  /*212e0*/  LDL.LU.64 R34, [R1+0x668] ;  /* 0x0006680001227983 */ /* 0x002f280000300a00 */
[----:B------:R1:W-:Y:S04]  /*212f0*/  STL.64 [R1+0x270], R4 ;  /* 0x0002700401007387 */ /* 0x0003e80000100a00 */
[----:B------:R1:W-:Y:S04]  /*21300*/  STL.64 [R1+0x278], R6 ;  /* 0x0002780601007387 */ /* 0x0003e80000100a00 */
[----:B------:R-:W2:Y:S04]  /*21310*/  LDL.LU.64 R28, [R1+0x650] ;  /* 0x00065000011c7983 */ /* 0x000ea80000300a00 */
[----:B------:R-:W2:Y:S04]  /*21320*/  LDL.LU.64 R30, [R1+0x658] ;  /* 0x00065800011e7983 */ /* 0x000ea80000300a00 */
[----:B0-----:R-:W3:Y:S04]  /*21330*/  LDL.LU.64 R8, [R1+0x640] ;  /* 0x0006400001087983 */ /* 0x001ee80000300a00 */
[----:B------:R-:W3:Y:S04]  /*21340*/  LDL.LU.64 R10, [R1+0x648] ;  /* 0x00064800010a7983 */ /* 0x000ee80000300a00 */
[----:B-1----:R-:W3:Y:S04]  /*21350*/  LDL.LU.64 R4, [R1+0x6f0] ;  /* 0x0006f00001047983 */ /* 0x002ee80000300a00 */
[----:B------:R-:W3:Y:S04]  /*21360*/  LDL.LU.64 R6, [R1+0x6f8] ;  /* 0x0006f80001067983 */ /* 0x000ee80000300a00 */
[----:B------:R-:W3:Y:S04]  /*21370*/  LDL.LU R43, [R1+0x164] ;  /* 0x00016400012b7983 */ /* 0x000ee80000300800 */
[----:B------:R-:W3:Y:S04]  /*21380*/  LDL.LU R41, [R1+0x160] ;  /* 0x0001600001297983 */ /* 0x000ee80000300800 */
[----:B------:R-:W3:Y:S04]  /*21390*/  LDL.LU R40, [R1+0x16c] ;  /* 0x00016c0001287983 */ /* 0x000ee80000300800 */
[----:B------:R-:W3:Y:S04]  /*213a0*/  LDL.LU R42, [R1+0x168] ;  /* 0x00016800012a7983 */ /* 0x000ee80000300800 */
[----:B------:R-:W4:Y:S04]  /*213b0*/  LDL.LU R46, [R1+0x174] ;  /* 0x00017400012e7983 */ /* 0x000f280000300800 */
[----:B----4-:R-:W-:Y:S04]  /*213c0*/  STL [R1+0x1d7c], R46 ;  /* 0x001d7c2e01007387 */ /* 0x010fe80000100800 */
[----:B------:R-:W4:Y:S04]  /*213d0*/  LDL.LU R60, [R1+0x170] ;  /* 0x00017000013c7983 */ /* 0x000f280000300800 */
[----:B------:R-:W4:Y:S04]  /*213e0*/  LDL.LU R61, [R1+0x17c] ;  /* 0x00017c00013d7983 */ /* 0x000f280000300800 */
[----:B------:R-:W4:Y:S04]  /*213f0*/  LDL.LU R51, [R1+0x178] ;  /* 0x0001780001337983 */ /* 0x000f280000300800 */
[----:B------:R-:W4:Y:S04]  /*21400*/  LDL.LU R49, [R1+0x184] ;  /* 0x0001840001317983 */ /* 0x000f280000300800 */
[----:B------:R-:W4:Y:S04]  /*21410*/  LDL.LU R48, [R1+0x180] ;  /* 0x0001800001307983 */ /* 0x000f280000300800 */
[----:B------:R-:W4:Y:S01]  /*21420*/  LDL.LU R50, [R1+0x18c] ;  /* 0x00018c0001327983 */ /* 0x000f220000300800 */
[C---:B------:R-:W-:Y:S06]  /*21430*/  HMMA.16816.F32 R32, R36.reuse, R22, R32 ;  /* 0x000000162420723c */ /* 0x040fec0000001820 */
[C---:B--2---:R-:W-:Y:S06]  /*21440*/  HMMA.16816.F32 R28, R36.reuse, R24, R28 ;  /* 0x00000018241c723c */ /* 0x044fec000000181c */
[C---:B---3--:R-:W-:Y:S06]  /*21450*/  HMMA.16816.F32 R8, R36.reuse, R18, R8 ;  /* 0x000000122408723c */ /* 0x048fec0000001808 */
[----:B------:R-:W-:Y:S01]  /*21460*/  HMMA.16816.F32 R4, R36, R16, R4 ;  /* 0x000000102404723c */ /* 0x000fe20000001804 */
[----:B------:R-:W-:-:S02]  /*21470*/  IMAD R26, R45, 0x100, R47 ;  /* 0x000001002d1a7824 */ /* 0x000fc400078e022f */
[----:B------:R-:W-:-:S03]  /*21480*/  IMAD R27, R44, 0x100, R27 ;  /* 0x000001002c1b7824 */ /* 0x000fc600078e021b */
[----:B------:R-:W-:Y:S02]  /*21490*/  IMAD.MOV.U32 R54, RZ, RZ, R34 ;  /* 0x000000ffff367224 */ /* 0x000fe400078e0022 */
[----:B------:R-:W-:Y:S02]  /*214a0*/  IMAD.MOV.U32 R55, RZ, RZ, R35 ;  /* 0x000000ffff377224 */ /* 0x000fe400078e0023 */
[----:B------:R-:W-:Y:S02]  /*214b0*/  IMAD.MOV.U32 R52, RZ, RZ, R32 ;  /* 0x000000ffff347224 */ /* 0x000fe400078e0020 */
[----:B------:R-:W-:Y:S01]  /*214c0*/  IMAD.MOV.U32 R53, RZ, RZ, R33 ;  /* 0x000000ffff357224 */ /* 0x000fe200078e0021 */
[----:B----4-:R-:W-:Y:S04]  /*214d0*/  STL.64 [R1+0x1d88], R50 ;  /* 0x001d883201007387 */ /* 0x010fe80000100a00 */
[----:B------:R0:W-:Y:S04]  /*214e0*/  STL.64 [R1+0x1d80], R48 ;  /* 0x001d803001007387 */ /* 0x0001e80000100a00 */
[----:B------:R-:W2:Y:S04]  /*214f0*/  LDL.LU R0, [R1+0x188] ;  /* 0x0001880001007983 */ /* 0x000ea80000300800 */
[----:B------:R-:W-:Y:S04]  /*21500*/  STL.64 [R1+0x1d40], R54 ;  /* 0x001d403601007387 */ /* 0x000fe80000100a00 */
[----:B------:R1:W-:Y:S04]  /*21510*/  STL.64 [R1+0x1d38], R52 ;  /* 0x001d383401007387 */ /* 0x0003e80000100a00 */
[----:B------:R-:W-:Y:S04]  /*21520*/  STL.64 [R1+0x250], R28 ;  /* 0x0002501c01007387 */ /* 0x000fe80000100a00 */
[----:B------:R-:W-:Y:S04]  /*21530*/  STL.64 [R1+0x258], R30 ;  /* 0x0002581e01007387 */ /* 0x000fe80000100a00 */
[----:B------:R-:W-:Y:S04]  /*21540*/  STL.64 [R1+0x240], R8 ;  /* 0x0002400801007387 */ /* 0x000fe80000100a00 */
[----:B------:R-:W-:Y:S04]  /*21550*/  STL.64 [R1+0x248], R10 ;  /* 0x0002480a01007387 */ /* 0x000fe80000100a00 */
[----:B0-----:R-:W3:Y:S04]  /*21560*/  LDL.LU.64 R48, [R1+0x350] ;  /* 0x0003500001307983 */ /* 0x001ee80000300a00 */
[----:B------:R-:W3:Y:S04]  /*21570*/  LDL.LU.64 R50, [R1+0x358] ;  /* 0x0003580001327983 */ /* 0x000ee80000300a00 */
[----:B------:R0:W-:Y:S04]  /*21580*/  STL.64 [R1+0x230], R4 ;  /* 0x0002300401007387 */ /* 0x0001e80000100a00 */
[----:B------:R4:W-:Y:S04]  /*21590*/  STL.64 [R1+0x238], R6 ;  /* 0x0002380601007387 */ /* 0x0009e80000100a00 */
[----:B------:R-:W2:Y:S04]  /*215a0*/  LDL.LU.64 R44, [R1+0x340] ;  /* 0x00034000012c7983 */ /* 0x000ea80000300a00 */
[----:B------:R-:W2:Y:S04]  /*215b0*/  LDL.LU.64 R46, [R1+0x348] ;  /* 0x00034800012e7983 */ /* 0x000ea80000300a00 */
[----:B------:R-:W2:Y:S04]  /*215c0*/  LDL.LU.64 R56, [R1+0x630] ;  /* 0x0006300001387983 */ /* 0x000ea80000300a00 */
[----:B------:R-:W2:Y:S04]  /*215d0*/  LDL.LU.64 R58, [R1+0x638] ;  /* 0x00063800013a7983 */ /* 0x000ea80000300a00 */
[----:B-1----:R-:W2:Y:S04]  /*215e0*/  LDL.LU.64 R52, [R1+0x620] ;  /* 0x0006200001347983 */ /* 0x002ea80000300a00 */
[----:B------:R-:W2:Y:S04]  /*215f0*/  LDL.LU.64 R54, [R1+0x628] ;  /* 0x0006280001367983 */ /* 0x000ea80000300a00 */
[----:B0-----:R-:W2:Y:S04]  /*21600*/  LDL.LU.64 R4, [R1+0x610] ;  /* 0x0006100001047983 */ /* 0x001ea80000300a00 */
[----:B----4-:R-:W4:Y:S01]  /*21610*/  LDL.LU.64 R6, [R1+0x618] ;  /* 0x0006180001067983 */ /* 0x010f220000300a00 */
[----:B------:R-:W-:-:S02]  /*21620*/  IMAD R30, R41, 0x100, R43 ;  /* 0x00000100291e7824 */ /* 0x000fc400078e022b */
[----:B------:R-:W-:Y:S02]  /*21630*/  IMAD R31, R42, 0x100, R40 ;  /* 0x000001002a1f7824 */ /* 0x000fe400078e0228 */
[----:B------:R-:W4:Y:S04]  /*21640*/  LDL.LU.64 R40, [R1+0x600] ;  /* 0x0006000001287983 */ /* 0x000f280000300a00 */
[----:B------:R-:W4:Y:S04]  /*21650*/  LDL.LU.64 R42, [R1+0x608] ;  /* 0x00060800012a7983 */ /* 0x000f280000300a00 */
[----:B------:R-:W4:Y:S04]  /*21660*/  LDL.LU.64 R32, [R1+0x5f0] ;  /* 0x0005f00001207983 */ /* 0x000f280000300a00 */
[----:B------:R-:W4:Y:S04]  /*21670*/  LDL.LU.64 R34, [R1+0x5f8] ;  /* 0x0005f80001227983 */ /* 0x000f280000300a00 */
[----:B------:R-:W4:Y:S04]  /*21680*/  LDL.LU.64 R8, [R1+0x6e0] ;  /* 0x0006e00001087983 */ /* 0x000f280000300a00 */
[----:B------:R-:W4:Y:S01]  /*21690*/  LDL.LU.64 R10, [R1+0x6e8] ;  /* 0x0006e800010a7983 */ /* 0x000f220000300a00 */
[----:B------:R-:W-:-:S02]  /*216a0*/  F2FP.F16.E5M2.UNPACK_B R28, R26 ;  /* 0x0000001aff1c723e */ /* 0x000fc400020004ff */
[----:B------:R-:W-:Y:S02]  /*216b0*/  F2FP.F16.E5M2.UNPACK_B R29, R27 ;  /* 0x0000001bff1d723e */ /* 0x000fe400020004ff */
[----:B------:R-:W-:Y:S02]  /*216c0*/  F2FP.F16.E5M2.UNPACK_B R30, R30 ;  /* 0x0000001eff1e723e */ /* 0x000fe400020004ff */
[----:B------:R-:W-:Y:S01]  /*216d0*/  F2FP.F16.E5M2.UNPACK_B R31, R31 ;  /* 0x0000001fff1f723e */ /* 0x000fe200020004ff */
[C---:B---3--:R-:W-:Y:S06]  /*216e0*/  HMMA.16816.F32 R48, R36.reuse, R14, R48 ;  /* 0x0000000e2430723c */ /* 0x048fec0000001830 */
[C---:B--2---:R-:W-:Y:S06]  /*216f0*/  HMMA.16816.F32 R44, R36.reuse, R12, R44 ;  /* 0x0000000c242c723c */ /* 0x044fec000000182c */
[----:B------:R-:W-:Y:S06]  /*21700*/  HMMA.16816.F32 R56, R36, R2, R56 ;  /* 0x000000022438723c */ /* 0x000fec0000001838 */
[C---:B------:R-:W-:Y:S06]  /*21710*/  HMMA.16816.F32 R52, R28.reuse, R20, R52 ;  /* 0x000000141c34723c */ /* 0x040fec0000001834 */
[C---:B----4-:R-:W-:Y:S01]  /*21720*/  HMMA.16816.F32 R36, R28.reuse, R22, R4 ;  /* 0x000000161c24723c */ /* 0x050fe20000001804 */
[----:B------:R-:W-:Y:S04]  /*21730*/  STL.64 [R1+0x350], R48 ;  /* 0x0003503001007387 */ /* 0x000fe80000100a00 */
[----:B------:R0:W-:Y:S04]  /*21740*/  STL.64 [R1+0x358], R50 ;  /* 0x0003583201007387 */ /* 0x0001e80000100a00 */
[----:B0-----:R-:W2:Y:S04]  /*21750*/  LDL.LU.64 R50, [R1+0x1d88] ;  /* 0x001d880001327983 */ /* 0x001ea80000300a00 */
[----:B------:R-:W3:Y:S04]  /*21760*/  LDL.LU.64 R48, [R1+0x1d80] ;  /* 0x001d800001307983 */ /* 0x000ee80000300a00 */
[----:B------:R-:W-:Y:S04]  /*21770*/  STL.64 [R1+0x340], R44 ;  /* 0x0003402c01007387 */ /* 0x000fe80000100a00 */
[----:B------:R0:W-:Y:S04]  /*21780*/  STL.64 [R1+0x348], R46 ;  /* 0x0003482e01007387 */ /* 0x0001e80000100a00 */
[----:B0-----:R-:W4:Y:S04]  /*21790*/  LDL.LU R46, [R1+0x1d7c] ;  /* 0x001d7c00012e7983 */ /* 0x001f280000300800 */
[----:B------:R-:W-:Y:S04]  /*217a0*/  STL.64 [R1+0x220], R56 ;  /* 0x0002203801007387 */ /* 0x000fe80000100a00 */
[----:B------:R-:W-:Y:S04]  /*217b0*/  STL.64 [R1+0x228], R58 ;  /* 0x0002283a01007387 */ /* 0x000fe80000100a00 */
[----:B------:R-:W2:Y:S04]  /*217c0*/  LDL.LU.64 R4, [R1+0x330] ;  /* 0x0003300001047983 */ /* 0x000ea80000300a00 */
[----:B------:R-:W-:Y:S04]  /*217d0*/  STL.64 [R1+0x210], R52 ;  /* 0x0002103401007387 */ /* 0x000fe80000100a00 */
[----:B------:R-:W-:Y:S04]  /*217e0*/  STL.64 [R1+0x218], R54 ;  /* 0x0002183601007387 */ /* 0x000fe80000100a00 */
[----:B------:R-:W2:Y:S04]  /*217f0*/  LDL.LU.64 R6, [R1+0x338] ;  /* 0x0003380001067983 */ /* 0x000ea80000300a00 */
[----:B------:R-:W-:Y:S04]  /*21800*/  STL.64 [R1+0x200], R36 ;  /* 0x0002002401007387 */ /* 0x000fe80000100a00 */
[----:B------:R0:W-:Y:S04]  /*21810*/  STL.64 [R1+0x208], R38 ;  /* 0x0002082601007387 */ /* 0x0001e80000100a00 */
[----:B------:R-:W-:Y:S04]  /*21820*/  STL.64 [R1+0x1d70], R22 ;  /* 0x001d701601007387 */ /* 0x000fe80000100a00 */
[----:B------:R1:W-:Y:S01]  /*21830*/  STL.64 [R1+0x1d68], R20 ;  /* 0x001d681401007387 */ /* 0x0003e20000100a00 */
[C---:B------:R-:W-:Y:S06]  /*21840*/  HMMA.16816.F32 R8, R28.reuse, R16, R8 ;  /* 0x000000101c08723c */ /* 0x040fec0000001808 */
[C---:B0-----:R-:W-:Y:S06]  /*21850*/  HMMA.16816.F32 R36, R28.reuse, R24, R40 ;  /* 0x000000181c24723c */ /* 0x041fec0000001828 */
[----:B-1----:R-:W-:-:S15]  /*21860*/  HMMA.16816.F32 R20, R28, R18, R32 ;  /* 0x000000121c14723c */ /* 0x002fde0000001820 */
[----:B------:R-:W-:-:S02]  /*21870*/  NOP ;  /* 0x0000000000007918 */ /* 0x000fc40000000000 */
[----:B------:R0:W-:Y:S04]  /*21880*/  STL.64 [R1+0x1f0], R36 ;  /* 0x0001f02401007387 */ /* 0x0001e80000100a00 */
[----:B------:R-:W-:Y:S04]  /*21890*/  STL.64 [R1+0x1f8], R38 ;  /* 0x0001f82601007387 */ /* 0x000fe80000100a00 */
[----:B------:R-:W-:Y:S04]  /*218a0*/  STL.64 [R1+0x1e0], R20 ;  /* 0x0001e01401007387 */ /* 0x000fe80000100a00 */
[----:B------:R-:W-:Y:S04]  /*218b0*/  STL.64 [R1+0x1e8], R22 ;  /* 0x0001e81601007387 */ /* 0x000fe80000100a00 */
[----:B------:R-:W-:Y:S04]  /*218c0*/  STL [R1+0x1d60], R17 ;  /* 0x001d601101007387 */ /* 0x000fe80000100800 */
[----:B------:R-:W-:Y:S04]  /*218d0*/  STL.64 [R1+0x1d0], R8 ;  /* 0x0001d00801007387 */ /* 0x000fe80000100a00 */
[----:B------:R-:W-:Y:S04]  /*218e0*/  STL.64 [R1+0x1d8], R10 ;  /* 0x0001d80a01007387 */ /* 0x000fe80000100a00 */
[----:B------:R-:W3:Y:S01]  /*218f0*/  LDL.LU R42, [R1+0x724] ;  /* 0x00072400012a7983 */ /* 0x000ee20000300800 */
[----:B--2---:R-:W-:Y:S01]  /*21900*/  HMMA.16816.F32 R4, R28, R14, R4 ;  /* 0x0000000e1c04723c */ /* 0x004fe20000001804 */
[----:B------:R-:W-:-:S05]  /*21910*/  IMAD R27, R51, 0x100, R61 ;  /* 0x00000100331b7824 */ /* 0x000fca00078e023d */
[----:B0-----:R-:W-:Y:S01]  /*21920*/  F2FP.F16.E5M2.UNPACK_B R37, R27 ;  /* 0x0000001bff25723e */ /* 0x001fe200020004ff */
[----:B----4-:R-:W-:Y:S01]  /*21930*/  IMAD R26, R60, 0x100, R46 ;  /* 0x000001003c1a7824 */ /* 0x010fe200078e022e */
[----:B---3--:R0:W-:Y:S04]  /*21940*/  STL [R1+0x1d78], R42 ;  /* 0x001d782a01007387 */ /* 0x0081e80000100800 */
[----:B------:R-:W2:Y:S04]  /*21950*/  LDL.LU R44, [R1+0x720] ;  /* 0x00072000012c7983 */ /* 0x000ea80000300800 */
[----:B------:R-:W3:Y:S04]  /*21960*/  LDL.LU.64 R40, [R1+0x320] ;  /* 0x0003200001287983 */ /* 0x000ee80000300a00 */
[----:B0-----:R-:W3:Y:S04]  /*21970*/  LDL.LU.64 R42, [R1+0x328] ;  /* 0x00032800012a7983 */ /* 0x001ee80000300a00 */
[----:B------:R0:W-:Y:S04]  /*21980*/  STL.64 [R1+0x330], R4 ;  /* 0x0003300401007387 */ /* 0x0001e80000100a00 */
[----:B------:R1:W-:Y:S04]  /*21990*/  STL.64 [R1+0x338], R6 ;  /* 0x0003380601007387 */ /* 0x0003e80000100a00 */
[----:B------:R-:W4:Y:S04]  /*219a0*/  LDL.LU.64 R20, [R1+0x5e0] ;  /* 0x0005e00001147983 */ /* 0x000f280000300a00 */
[----:B------:R-:W4:Y:S04]  /*219b0*/  LDL.LU.64 R22, [R1+0x5e8] ;  /* 0x0005e80001167983 */ /* 0x000f280000300a00 */
[----:B------:R-:W2:Y:S04]  /*219c0*/  LDL.LU.64 R56, [R1+0x5d0] ;  /* 0x0005d00001387983 */ /* 0x000ea80000300a00 */
[----:B------:R-:W2:Y:S04]  /*219d0*/  LDL.LU.64 R58, [R1+0x5d8] ;  /* 0x0005d800013a7983 */ /* 0x000ea80000300a00 */
[----:B------:R-:W2:Y:S04]  /*219e0*/  LDL.LU.64 R52, [R1+0x5c0] ;  /* 0x0005c00001347983 */ /* 0x000ea80000300a00 */
[----:B------:R-:W2:Y:S04]  /*219f0*/  LDL.LU.64 R54, [R1+0x5c8] ;  /* 0x0005c80001367983 */ /* 0x000ea80000300a00 */
[----:B------:R-:W2:Y:S04]  /*21a00*/  LDL.LU.64 R32, [R1+0x5b0] ;  /* 0x0005b00001207983 */ /* 0x000ea80000300a00 */
[----:B------:R-:W2:Y:S04]  /*21a10*/  LDL.LU.64 R34, [R1+0x5b8] ;  /* 0x0005b80001227983 */ /* 0x000ea80000300a00 */
[----:B------:R-:W2:Y:S04]  /*21a20*/  LDL.LU.64 R8, [R1+0x5a0] ;  /* 0x0005a00001087983 */ /* 0x000ea80000300a00 */
[----:B------:R-:W2:Y:S04]  /*21a30*/  LDL.LU.64 R10, [R1+0x5a8] ;  /* 0x0005a800010a7983 */ /* 0x000ea80000300a00 */
[----:B------:R-:W2:Y:S04]  /*21a40*/  LDL.LU R17, [R1+0x72c] ;  /* 0x00072c0001117983 */ /* 0x000ea80000300800 */
[----:B------:R-:W2:Y:S04]  /*21a50*/  LDL.LU R27, [R1+0x728] ;  /* 0x00072800011b7983 */ /* 0x000ea80000300800 */
[----:B0-----:R-:W2:Y:S04]  /*21a60*/  LDL.LU R4, [R1+0x734] ;  /* 0x0007340001047983 */ /* 0x001ea80000300800 */
[----:B------:R-:W2:Y:S04]  /*21a70*/  LDL.LU R5, [R1+0x730] ;  /* 0x0007300001057983 */ /* 0x000ea80000300800 */
[----:B-1----:R-:W2:Y:S04]  /*21a80*/  LDL.LU R6, [R1+0x73c] ;  /* 0x00073c0001067983 */ /* 0x002ea80000300800 */
[----:B------:R-:W2:Y:S04]  /*21a90*/  LDL.LU R7, [R1+0x738] ;  /* 0x0007380001077983 */ /* 0x000ea80000300800 */
[----:B------:R-:W2:Y:S01]  /*21aa0*/  LDL.LU R46, [R1+0x748] ;  /* 0x00074800012e7983 */ /* 0x000ea20000300800 */
[----:B------:R-:W-:-:S02]  /*21ab0*/  IMAD R38, R48, 0x100, R49 ;  /* 0x0000010030267824 */ /* 0x000fc400078e0231 */
[----:B------:R-:W-:Y:S01]  /*21ac0*/  IMAD R39, R0, 0x100, R50 ;  /* 0x0000010000277824 */ /* 0x000fe200078e0232 */
[C---:B---3--:R-:W-:Y:S06]  /*21ad0*/  HMMA.16816.F32 R40, R28.reuse, R12, R40 ;  /* 0x0000000c1c28723c */ /* 0x048fec0000001828 */
[----:B----4-:R-:W-:Y:S01]  /*21ae0*/  HMMA.16816.F32 R28, R28, R2, R20 ;  /* 0x000000021c1c723c */ /* 0x010fe20000001814 */
[----:B--2---:R-:W-:Y:S04]  /*21af0*/  STL [R1+0x1d4c], R46 ;  /* 0x001d4c2e01007387 */ /* 0x004fe80000100800 */
[----:B------:R-:W2:Y:S04]  /*21b00*/  LDL.LU R60, [R1+0x744] ;  /* 0x00074400013c7983 */ /* 0x000ea80000300800 */
[----:B------:R-:W3:Y:S04]  /*21b10*/  LDL.LU R61, [R1+0x754] ;  /* 0x00075400013d7983 */ /* 0x000ee80000300800 */
[----:B------:R-:W4:Y:S04]  /*21b20*/  LDL.LU R51, [R1+0x750] ;  /* 0x0007500001337983 */ /* 0x000f280000300800 */
[----:B------:R-:W-:Y:S04]  /*21b30*/  STL.64 [R1+0x320], R40 ;  /* 0x0003202801007387 */ /* 0x000fe80000100a00 */
[----:B------:R0:W-:Y:S04]  /*21b40*/  STL.64 [R1+0x328], R42 ;  /* 0x0003282a01007387 */ /* 0x0001e80000100a00 */
[----:B0-----:R-:W2:Y:S04]  /*21b50*/  LDL.LU R42, [R1+0x1d78] ;  /* 0x001d7800012a7983 */ /* 0x001ea80000300800 */
[----:B------:R-:W3:Y:S04]  /*21b60*/  LDL.LU.64 R22, [R1+0x1d70] ;  /* 0x001d700001167983 */ /* 0x000ee80000300a00 */
[----:B------:R-:W2:Y:S04]  /*21b70*/  LDL.LU.64 R20, [R1+0x1d68] ;  /* 0x001d680001147983 */ /* 0x000ea80000300a00 */
[----:B------:R-:W2:Y:S04]  /*21b80*/  LDL.LU R49, [R1+0x75c] ;  /* 0x00075c0001317983 */ /* 0x000ea80000300800 */
[----:B------:R-:W2:Y:S04]  /*21b90*/  LDL.LU R48, [R1+0x758] ;  /* 0x0007580001307983 */ /* 0x000ea80000300800 */
[----:B------:R-:W-:Y:S04]  /*21ba0*/  STL.64 [R1+0x1c0], R28 ;  /* 0x0001c01c01007387 */ /* 0x000fe80000100a00 */
[----:B------:R3:W-:Y:S04]  /*21bb0*/  STL.64 [R1+0x1c8], R30 ;  /* 0x0001c81e01007387 */ /* 0x0007e80000100a00 */
[----:B------:R-:W4:Y:S01]  /*21bc0*/  LDL.LU R50, [R1+0x764] ;  /* 0x0007640001327983 */ /* 0x000f220000300800 */
[----:B------:R-:W-:-:S02]  /*21bd0*/  F2FP.F16.E5M2.UNPACK_B R36, R26 ;  /* 0x0000001aff24723e */ /* 0x000fc400020004ff */
[----:B------:R-:W-:Y:S02]  /*21be0*/  F2FP.F16.E5M2.UNPACK_B R38, R38 ;  /* 0x00000026ff26723e */ /* 0x000fe400020004ff */
[----:B------:R-:W-:-:S07]  /*21bf0*/  F2FP.F16.E5M2.UNPACK_B R39, R39 ;  /* 0x00000027ff27723e */ /* 0x000fce00020004ff */
[C---:B------:R-:W-:Y:S06]  /*21c00*/  HMMA.16816.F32 R32, R36.reuse, R24, R32 ;  /* 0x000000182420723c */ /* 0x040fec0000001820 */
[----:B------:R-:W-:Y:S01]  /*21c10*/  HMMA.16816.F32 R8, R36, R18, R8 ;  /* 0x000000122408723c */ /* 0x000fe20000001808 */
[----:B------:R-:W-:-:S05]  /*21c20*/  IMAD R27, R27, 0x100, R17 ;  /* 0x000001001b1b7824 */ /* 0x000fca00078e0211 */
[C---:B---3--:R-:W-:Y:S01]  /*21c30*/  HMMA.16816.F32 R28, R36.reuse, R22, R52 ;  /* 0x00000016241c723c */ /* 0x048fe20000001834 */
[----:B----4-:R-:W-:Y:S04]  /*21c40*/  STL.64 [R1+0x1d58], R50 ;  /* 0x001d583201007387 */ /* 0x010fe80000100a00 */
[----:B--2---:R0:W-:Y:S04]  /*21c50*/  STL.64 [R1+0x1d50], R48 ;  /* 0x001d503001007387 */ /* 0x0041e80000100a00 */
[----:B------:R-:W2:Y:S01]  /*21c60*/  LDL.LU R0, [R1+0x760] ;  /* 0x0007600001007983 */ /* 0x000ea20000300800 */
[----:B0-----:R-:W-:Y:S01]  /*21c70*/  HMMA.16816.F32 R48, R36, R20, R56 ;  /* 0x000000142430723c */ /* 0x001fe20000001838 */
[----:B------:R-:W-:-:S15]  /*21c80*/  IMAD R26, R44, 0x100, R42 ;  /* 0x000001002c1a7824 */ /* 0x000fde00078e022a */
[----:B------:R-:W-:-:S07]  /*21c90*/  NOP ;  /* 0x0000000000007918 */ /* 0x000fce0000000000 */
[----:B------:R-:W-:Y:S04]  /*21ca0*/  STL.64 [R1+0x1b0], R48 ;  /* 0x0001b03001007387 */ /* 0x000fe80000100a00 */
[----:B------:R-:W-:Y:S04]  /*21cb0*/  STL.64 [R1+0x1b8], R50 ;  /* 0x0001b83201007387 */ /* 0x000fe80000100a00 */
[----:B------:R0:W-:Y:S04]  /*21cc0*/  STL.64 [R1+0x1a0], R28 ;  /* 0x0001a01c01007387 */ /* 0x0001e80000100a00 */
[----:B------:R1:W-:Y:S04]  /*21cd0*/  STL.64 [R1+0x1a8], R30 ;  /* 0x0001a81e01007387 */ /* 0x0003e80000100a00 */
[----:B0-----:R-:W3:Y:S04]  /*21ce0*/  LDL.LU.64 R28, [R1+0x6d0] ;  /* 0x0006d000011c7983 */ /* 0x001ee80000300a00 */
[----:B------:R0:W-:Y:S04]  /*21cf0*/  STL.64 [R1+0x190], R32 ;  /* 0x0001902001007387 */ /* 0x0001e80000100a00 */
[----:B------:R4:W-:Y:S04]  /*21d00*/  STL.64 [R1+0x198], R34 ;  /* 0x0001982201007387 */ /* 0x0009e80000100a00 */
[----:B-1----:R-:W3:Y:S04]  /*21d10*/  LDL.LU.64 R30, [R1+0x6d8] ;  /* 0x0006d800011e7983 */ /* 0x002ee80000300a00 */
[----:B------:R1:W-:Y:S04]  /*21d20*/  STL.64 [R1+0x180], R8 ;  /* 0x0001800801007387 */ /* 0x0003e80000100a00 */
[----:B------:R1:W-:Y:S04]  /*21d30*/  STL.64 [R1+0x188], R10 ;  /* 0x0001880a01007387 */ /* 0x0003e80000100a00 */
        /* <DEDUP_REMOVED lines=10> */
[----:B0-----:R-:W2:Y:S04]  /*21de0*/  LDL.LU.64 R32, [R1+0x560] ;  /* 0x0005600001207983 */ /* 0x001ea80000300a00 */
[----:B----4-:R-:W4:Y:S04]  /*21df0*/  LDL.LU.64 R34, [R1+0x568] ;  /* 0x0005680001227983 */ /* 0x010f280000300a00 */
[----:B-1----:R-:W4:Y:S04]  /*21e00*/  LDL.LU.64 R8, [R1+0x550] ;  /* 0x0005500001087983 */ /* 0x002f280000300a00 */
[----:B------:R-:W4:Y:S04]  /*21e10*/  LDL.LU.64 R10, [R1+0x558] ;  /* 0x00055800010a7983 */ /* 0x000f280000300a00 */
[----:B------:R-:W3:Y:S02]  /*21e20*/  LDL.LU R17, [R1+0x1d60] ;  /* 0x001d600001117983 */ /* 0x000ee40000300800 */
[----:B---3--:R-:W-:-:S15]  /*21e30*/  HMMA.16816.F32 R28, R36, R16, R28 ;  /* 0x00000010241c723c */ /* 0x008fde000000181c */
[----:B------:R-:W-:-:S08]  /*21e40*/  NOP ;  /* 0x0000000000007918 */ /* 0x000fd00000000000 */
[----:B------:R-:W-:Y:S04]  /*21e50*/  STL.64 [R1+0x170], R28 ;  /* 0x0001701c01007387 */ /* 0x000fe80000100a00 */
[----:B------:R0:W-:Y:S02]  /*21e60*/  STL.64 [R1+0x178], R30 ;  /* 0x0001781e01007387 */ /* 0x0001e40000100a00 */
[----:B0-----:R-:W-:Y:S02]  /*21e70*/  IMAD R30, R5, 0x100, R4 ;  /* 0x00000100051e7824 */ /* 0x001fe400078e0204 */
[----:B------:R-:W-:Y:S01]  /*21e80*/  IMAD R31, R7, 0x100, R6 ;  /* 0x00000100071f7824 */ /* 0x000fe200078e0206 */
[----:B------:R-:W3:Y:S04]  /*21e90*/  LDL.LU.64 R4, [R1+0x6c0] ;  /* 0x0006c00001047983 */ /* 0x000ee80000300a00 */
[----:B------:R-:W3:Y:S01]  /*21ea0*/  LDL.LU.64 R6, [R1+0x6c8] ;  /* 0x0006c80001067983 */ /* 0x000ee20000300a00 */
[----:B--2---:R-:W-:Y:S01]  /*21eb0*/  HMMA.16816.F32 R48, R36, R14, R48 ;  /* 0x0000000e2430723c */ /* 0x004fe20000001830 */
[----:B------:R-:W-:-:S02]  /*21ec0*/  F2FP.F16.E5M2.UNPACK_B R28, R26 ;  /* 0x0000001aff1c723e */ /* 0x000fc400020004ff */
[----:B------:R-:W-:Y:S02]  /*21ed0*/  F2FP.F16.E5M2.UNPACK_B R29, R27 ;  /* 0x0000001bff1d723e */ /* 0x000fe400020004ff */
[----:B------:R-:W-:Y:S02]  /*21ee0*/  F2FP.F16.E5M2.UNPACK_B R30, R30 ;  /* 0x0000001eff1e723e */ /* 0x000fe400020004ff */
[----:B------:R-:W-:Y:S01]  /*21ef0*/  F2FP.F16.E5M2.UNPACK_B R31, R31 ;  /* 0x0000001fff1f723e */ /* 0x000fe200020004ff */
[C---:B------:R-:W-:Y:S06]  /*21f00*/  HMMA.16816.F32 R44, R36.reuse, R12, R44 ;  /* 0x0000000c242c723c */ /* 0x040fec000000182c */
[----:B------:R-:W-:Y:S06]  /*21f10*/  HMMA.16816.F32 R56, R36, R2, R56 ;  /* 0x000000022438723c */ /* 0x000fec0000001838 */
[C---:B------:R-:W-:Y:S06]  /*21f20*/  HMMA.16816.F32 R52, R28.reuse, R20, R52 ;  /* 0x000000141c34723c */ /* 0x040fec0000001834 */
[C---:B------:R-:W-:Y:S06]  /*21f30*/  HMMA.16816.F32 R36, R28.reuse, R22, R40 ;  /* 0x000000161c24723c */ /* 0x040fec0000001828 */
[C---:B----4-:R-:W-:Y:S06]  /*21f40*/  HMMA.16816.F32 R32, R28.reuse, R24, R32 ;  /* 0x000000181c20723c */ /* 0x050fec0000001820 */
[C---:B------:R-:W-:Y:S01]  /*21f50*/  HMMA.16816.F32 R8, R28.reuse, R18, R8 ;  /* 0x000000121c08723c */ /* 0x040fe20000001808 */
[----:B------:R-:W-:Y:S04]  /*21f60*/  STL.64 [R1+0x310], R48 ;  /* 0x0003103001007387 */ /* 0x000fe80000100a00 */
[----:B------:R0:W-:Y:S04]  /*21f70*/  STL.64 [R1+0x318], R50 ;  /* 0x0003183201007387 */ /* 0x0001e80000100a00 */
[----:B0-----:R-:W2:Y:S04]  /*21f80*/  LDL.LU.64 R50, [R1+0x1d58] ;  /* 0x001d580001327983 */ /* 0x001ea80000300a00 */
[----:B------:R-:W4:Y:S04]  /*21f90*/  LDL.LU.64 R48, [R1+0x1d50] ;  /* 0x001d500001307983 */ /* 0x000f280000300a00 */
[----:B------:R-:W-:Y:S04]  /*21fa0*/  STL.64 [R1+0x300], R44 ;  /* 0x0003002c01007387 */ /* 0x000fe80000100a00 */
[----:B------:R0:W-:Y:S04]  /*21fb0*/  STL.64 [R1+0x308], R46 ;  /* 0x0003082e01007387 */ /* 0x0001e80000100a00 */
[----:B0-----:R-:W2:Y:S04]  /*21fc0*/  LDL.LU R46, [R1+0x1d4c] ;  /* 0x001d4c00012e7983 */ /* 0x001ea80000300800 */
[----:B------:R-:W-:Y:S04]  /*21fd0*/  STL.64 [R1+0x160], R56 ;  /* 0x0001603801007387 */ /* 0x000fe80000100a00 */
[----:B------:R-:W-:Y:S04]  /*21fe0*/  STL.64 [R1+0x168], R58 ;  /* 0x0001683a01007387 */ /* 0x000fe80000100a00 */
[----:B------:R-:W-:Y:S04]  /*21ff0*/  STL.64 [R1+0x150], R52 ;  /* 0x0001503401007387 */ /* 0x000fe80000100a00 */
[----:B------:R-:W-:Y:S04]  /*22000*/  STL.64 [R1+0x158], R54 ;  /* 0x0001583601007387 */ /* 0x000fe80000100a00 */
[----:B------:R-:W-:Y:S04]  /*22010*/  STL.64 [R1+0x140], R36 ;  /* 0x0001402401007387 */ /* 0x000fe80000100a00 */
[----:B------:R-:W-:Y:S04]  /*22020*/  STL.64 [R1+0x148], R38 ;  /* 0x0001482601007387 */ /* 0x000fe80000100a00 */
[----:B------:R-:W-:Y:S04]  /*22030*/  STL.64 [R1+0x130], R32 ;  /* 0x0001302001007387 */ /* 0x000fe80000100a00 */
[----:B------:R-:W-:Y:S04]  /*22040*/  STL.64 [R1+0x138], R34 ;  /* 0x0001382201007387 */ /* 0x000fe80000100a00 */
[----:B------:R0:W-:Y:S04]  /*22050*/  STL.64 [R1+0x120], R8 ;  /* 0x0001200801007387 */ /* 0x0001e80000100a00 */
[----:B------:R1:W-:Y:S04]  /*22060*/  STL.64 [R1+0x128], R10 ;  /* 0x0001280a01007387 */ /* 0x0003e80000100a00 */
[----:B0-----:R-:W2:Y:S04]  /*22070*/  LDL.LU.64 R8, [R1+0x2f0] ;  /* 0x0002f00001087983 */ /* 0x001ea80000300a00 */
[----:B-1----:R-:W2:Y:S04]  /*22080*/  LDL.LU.64 R10, [R1+0x2f8] ;  /* 0x0002f800010a7983 */ /* 0x002ea80000300a00 */
[----:B------:R-:W2:Y:S04]  /*22090*/  LDL.LU R43, [R1+0x76c] ;  /* 0x00076c00012b7983 */ /* 0x000ea80000300800 */
[----:B------:R-:W2:Y:S04]  /*220a0*/  LDL.LU R41, [R1+0x768] ;  /* 0x0007680001297983 */ /* 0x000ea80000300800 */
[----:B------:R-:W2:Y:S04]  /*220b0*/  LDL.LU R40, [R1+0x774] ;  /* 0x0007740001287983 */ /* 0x000ea80000300800 */
[----:B------:R-:W2:Y:S01]  /*220c0*/  LDL.LU R42, [R1+0x770] ;  /* 0x00077000012a7983 */ /* 0x000ea20000300800 */
[----:B---3--:R-:W-:-:S15]  /*220d0*/  HMMA.16816.F32 R4, R28, R16, R4 ;  /* 0x000000101c04723c */ /* 0x008fde0000001804 */
[----:B------:R-:W-:-:S08]  /*220e0*/  NOP ;  /* 0x0000000000007918 */ /* 0x000fd00000000000 */
[----:B------:R0:W-:Y:S04]  /*220f0*/  STL.64 [R1+0x110], R4 ;  /* 0x0001100401007387 */ /* 0x0001e80000100a00 */
[----:B------:R1:W-:Y:S04]  /*22100*/  STL.64 [R1+0x118], R6 ;  /* 0x0001180601007387 */ /* 0x0003e80000100a00 */
[----:B0-----:R-:W3:Y:S04]  /*22110*/  LDL.LU.64 R4, [R1+0x2e0] ;  /* 0x0002e00001047983 */ /* 0x001ee80000300a00 */
[----:B-1----:R-:W3:Y:S04]  /*22120*/  LDL.LU.64 R6, [R1+0x2e8] ;  /* 0x0002e80001067983 */ /* 0x002ee80000300a00 */
[----:B------:R-:W3:Y:S04]  /*22130*/  LDL.LU.64 R56, [R1+0x540] ;  /* 0x0005400001387983 */ /* 0x000ee80000300a00 */
[----:B------:R-:W3:Y:S01]  /*22140*/  LDL.LU.64 R58, [R1+0x548] ;  /* 0x00054800013a7983 */ /* 0x000ee20000300a00 */
[----:B----4-:R-:W-:-:S02]  /*22150*/  IMAD R38, R48, 0x100, R49 ;  /* 0x0000010030267824 */ /* 0x010fc400078e0231 */
[----:B--2---:R-:W-:Y:S02]  /*22160*/  IMAD R27, R51, 0x100, R61 ;  /* 0x00000100331b7824 */ /* 0x004fe400078e023d */
[----:B------:R-:W-:Y:S01]  /*22170*/  IMAD R39, R0, 0x100, R50 ;  /* 0x0000010000277824 */ /* 0x000fe200078e0232 */
[----:B------:R-:W2:Y:S04]  /*22180*/  LDL.LU.64 R48, [R1+0x530] ;  /* 0x0005300001307983 */ /* 0x000ea80000300a00 */
[----:B------:R-:W2:Y:S04]  /*22190*/  LDL.LU.64 R50, [R1+0x538] ;  /* 0x0005380001327983 */ /* 0x000ea80000300a00 */
[----:B------:R-:W4:Y:S04]  /*221a0*/  LDL.LU.64 R52, [R1+0x520] ;  /* 0x0005200001347983 */ /* 0x000f280000300a00 */
[----:B------:R-:W4:Y:S01]  /*221b0*/  LDL.LU.64 R54, [R1+0x528] ;  /* 0x0005280001367983 */ /* 0x000f220000300a00 */
[----:B------:R-:W-:Y:S01]  /*221c0*/  HMMA.16816.F32 R8, R28, R14, R8 ;  /* 0x0000000e1c08723c */ /* 0x000fe20000001808 */
[----:B------:R-:W-:-:S15]  /*221d0*/  IMAD R26, R60, 0x100, R46 ;  /* 0x000001003c1a7824 */ /* 0x000fde00078e022e */
[----:B------:R-:W-:-:S07]  /*221e0*/  NOP ;  /* 0x0000000000007918 */ /* 0x000fce0000000000 */
[----:B------:R0:W-:Y:S04]  /*221f0*/  STL.64 [R1+0x2f0], R8 ;  /* 0x0002f00801007387 */ /* 0x0001e80000100a00 */
[----:B------:R1:W-:Y:S04]  /*22200*/  STL.64 [R1+0x2f8], R10 ;  /* 0x0002f80a01007387 */ /* 0x0003e80000100a00 */
[----:B------:R-:W4:Y:S04]  /*22210*/  LDL.LU.64 R32, [R1+0x510] ;  /* 0x0005100001207983 */ /* 0x000f280000300a00 */
[----:B------:R-:W4:Y:S04]  /*22220*/  LDL.LU.64 R34, [R1+0x518] ;  /* 0x0005180001227983 */ /* 0x000f280000300a00 */
[----:B0-----:R-:W4:Y:S04]  /*22230*/  LDL.LU.64 R8, [R1+0x500] ;  /* 0x0005000001087983 */ /* 0x001f280000300a00 */
[----:B-1----:R-:W4:Y:S04]  /*22240*/  LDL.LU.64 R10, [R1+0x508] ;  /* 0x00050800010a7983 */ /* 0x002f280000300a00 */
[----:B------:R-:W4:Y:S04]  /*22250*/  LDL.LU R47, [R1+0x77c] ;  /* 0x00077c00012f7983 */ /* 0x000f280000300800 */
[----:B------:R-:W4:Y:S04]  /*22260*/  LDL.LU R45, [R1+0x778] ;  /* 0x00077800012d7983 */ /* 0x000f280000300800 */
[----:B------:R-:W4:Y:S04]  /*22270*/  LDL.LU R44, [R1+0x784] ;  /* 0x00078400012c7983 */ /* 0x000f280000300800 */
[----:B------:R-:W4:Y:S01]  /*22280*/  LDL.LU R46, [R1+0x780] ;  /* 0x00078000012e7983 */ /* 0x000f220000300800 */
[C---:B---3--:R-:W-:Y:S06]  /*22290*/  HMMA.16816.F32 R4, R28.reuse, R12, R4 ;  /* 0x0000000c1c04723c */ /* 0x048fec0000001804 */
[----:B------:R-:W-:-:S15]  /*222a0*/  HMMA.16816.F32 R56, R28, R2, R56 ;  /* 0x000000021c38723c */ /* 0x000fde0000001838 */
[----:B------:R-:W-:-:S02]  /*222b0*/  NOP ;  /* 0x0000000000007918 */ /* 0x000fc40000000000 */
[----:B------:R0:W-:Y:S04]  /*222c0*/  STL.64 [R1+0x2e0], R4 ;  /* 0x0002e00401007387 */ /* 0x0001e80000100a00 */
[----:B------:R1:W-:Y:S04]  /*222d0*/  STL.64 [R1+0x2e8], R6 ;  /* 0x0002e80601007387 */ /* 0x0003e80000100a00 */
[----:B0-----:R-:W3:Y:S04]  /*222e0*/  LDL.LU.64 R4, [R1+0x6b0] ;  /* 0x0006b00001047983 */ /* 0x001ee80000300a00 */
[----:B-1----:R-:W3:Y:S04]  /*222f0*/  LDL.LU.64 R6, [R1+0x6b8] ;  /* 0x0006b80001067983 */ /* 0x002ee80000300a00 */
[----:B------:R-:W-:Y:S04]  /*22300*/  STL.64 [R1+0x100], R56 ;  /* 0x0001003801007387 */ /* 0x000fe80000100a00 */
[----:B------:R0:W-:Y:S04]  /*22310*/  STL.64 [R1+0x108], R58 ;  /* 0x0001083a01007387 */ /* 0x0001e80000100a00 */
[----:B0-----:R-:W3:Y:S01]  /*22320*/  LDL.LU R59, [R1+0x7ac] ;  /* 0x0007ac00013b7983 */ /* 0x001ee20000300800 */
[----:B------:R-:W-:-:S02]  /*22330*/  F2FP.F16.E5M2.UNPACK_B R36, R26 ;  /* 0x0000001aff24723e */ /* 0x000fc400020004ff */
[----:B------:R-:W-:Y:S02]  /*22340*/  F2FP.F16.E5M2.UNPACK_B R37, R27 ;  /* 0x0000001bff25723e */ /* 0x000fe400020004ff */
[----:B------:R-:W-:Y:S02]  /*22350*/  F2FP.F16.E5M2.UNPACK_B R38, R38 ;  /* 0x00000026ff26723e */ /* 0x000fe400020004ff */
[----:B------:R-:W-:-:S07]  /*22360*/  F2FP.F16.E5M2.UNPACK_B R39, R39 ;  /* 0x00000027ff27723e */ /* 0x000fce00020004ff */
[C---:B--2---:R-:W-:Y:S06]  /*22370*/  HMMA.16816.F32 R28, R36.reuse, R20, R48 ;  /* 0x00000014241c723c */ /* 0x044fec0000001830 */
[----:B----4-:R-:W-:Y:S01]  /*22380*/  HMMA.16816.F32 R8, R36, R18, R8 ;  /* 0x000000122408723c */ /* 0x010fe20000001808 */
[----:B---3--:R-:W-:-:S15]  /*22390*/  STL [R1+0x1d48], R59 ;  /* 0x001d483b01007387 */ /* 0x008fde0000100800 */
[----:B------:R-:W-:-:S01]  /*223a0*/  NOP ;  /* 0x0000000000007918 */ /* 0x000fc20000000000 */
[----:B------:R-:W-:Y:S04]  /*223b0*/  STL.64 [R1+0xf0], R28 ;  /* 0x0000f01c01007387 */ /* 0x000fe80000100a00 */
[----:B------:R0:W-:Y:S04]  /*223c0*/  STL.64 [R1+0xf8], R30 ;  /* 0x0000f81e01007387 */ /* 0x0001e80000100a00 */
[----:B------:R-:W2:Y:S04]  /*223d0*/  LDL.LU R60, [R1+0x7a8] ;  /* 0x0007a800013c7983 */ /* 0x000ea80000300800 */
[----:B------:R-:W3:Y:S04]  /*223e0*/  LDL.LU R61, [R1+0x7b4] ;  /* 0x0007b400013d7983 */ /* 0x000ee80000300800 */
[----:B------:R-:W3:Y:S04]  /*223f0*/  LDL.LU R51, [R1+0x7b0] ;  /* 0x0007b00001337983 */ /* 0x000ee80000300800 */
[----:B------:R-:W4:Y:S04]  /*22400*/  LDL.LU R49, [R1+0x7bc] ;  /* 0x0007bc0001317983 */ /* 0x000f280000300800 */
[----:B------:R-:W4:Y:S01]  /*22410*/  LDL.LU R48, [R1+0x7b8] ;  /* 0x0007b80001307983 */ /* 0x000f220000300800 */
[C---:B0-----:R-:W-:Y:S06]  /*22420*/  HMMA.16816.F32 R28, R36.reuse, R22, R52 ;  /* 0x00000016241c723c */ /* 0x041fec0000001834 */
[----:B------:R-:W-:-:S15]  /*22430*/  HMMA.16816.F32 R4, R36, R16, R4 ;  /* 0x000000102404723c */ /* 0x000fde0000001804 */
[----:B------:R-:W-:-:S02]  /*22440*/  NOP ;  /* 0x0000000000007918 */ /* 0x000fc40000000000 */
[----:B------:R-:W-:Y:S04]  /*22450*/  STL.64 [R1+0xe0], R28 ;  /* 0x0000e01c01007387 */ /* 0x000fe80000100a00 */
[----:B------:R0:W-:Y:S04]  /*22460*/  STL.64 [R1+0xe8], R30 ;  /* 0x0000e81e01007387 */ /* 0x0001e80000100a00 */
[----:B------:R-:W4:Y:S04]  /*22470*/  LDL.LU R50, [R1+0x7c4] ;  /* 0x0007c40001327983 */ /* 0x000f280000300800 */
[----:B------:R-:W4:Y:S01]  /*22480*/  LDL.LU R0, [R1+0x7c0] ;  /* 0x0007c00001007983 */ /* 0x000f220000300800 */
[----:B0-----:R-:W-:-:S15]  /*22490*/  HMMA.16816.F32 R28, R36, R24, R32 ;  /* 0x00000018241c723c */ /* 0x001fde0000001820 */
[----:B------:R-:W-:-:S08]  /*224a0*/  NOP ;  /* 0x0000000000007918 */ /* 0x000fd00000000000 */
[----:B------:R-:W-:Y:S04]  /*224b0*/  STL.64 [R1+0xd0], R28 ;  /* 0x0000d01c01007387 */ /* 0x000fe80000100a00 */
[----:B------:R-:W-:Y:S04]  /*224c0*/  STL.64 [R1+0xd8], R30 ;  /* 0x0000d81e01007387 */ /* 0x000fe80000100a00 */
[----:B------:R-:W-:Y:S04]  /*224d0*/  STL.64 [R1+0xc0], R8 ;  /* 0x0000c00801007387 */ /* 0x000fe80000100a00 */
[----:B------:R-:W-:Y:S04]  /*224e0*/  STL.64 [R1+0xc8], R10 ;  /* 0x0000c80a01007387 */ /* 0x000fe80000100a00 */
[----:B------:R-:W2:Y:S04]  /*224f0*/  LDL.LU.64 R56, [R1+0x2d0] ;  /* 0x0002d00001387983 */ /* 0x000ea80000300a00 */
[----:B------:R-:W2:Y:S04]  /*22500*/  LDL.LU.64 R58, [R1+0x2d8] ;  /* 0x0002d800013a7983 */ /* 0x000ea80000300a00 */
[----:B------:R0:W-:Y:S04]  /*22510*/  STL.64 [R1+0xb0], R4 ;  /* 0x0000b00401007387 */ /* 0x0001e80000100a00 */
[----:B------:R1:W-:Y:S04]  /*22520*/  STL.64 [R1+0xb8], R6 ;  /* 0x0000b80601007387 */ /* 0x0003e80000100a00 */
[----:B------:R-:W3:Y:S04]  /*22530*/  LDL.LU.64 R52, [R1+0x2c0] ;  /* 0x0002c00001347983 */ /* 0x000ee80000300a00 */
[----:B------:R-:W3:Y:S04]  /*22540*/  LDL.LU.64 R54, [R1+0x2c8] ;  /* 0x0002c80001367983 */ /* 0x000ee80000300a00 */
[----:B0-----:R-:W4:Y:S04]  /*22550*/  LDL.LU.64 R4, [R1+0x4f0] ;  /* 0x0004f00001047983 */ /* 0x001f280000300a00 */
[----:B-1----:R-:W4:Y:S01]  /*22560*/  LDL.LU.64 R6, [R1+0x4f8] ;  /* 0x0004f80001067983 */ /* 0x002f220000300a00 */
[----:B------:R-:W-:-:S02]  /*22570*/  IMAD R26, R41, 0x100, R43 ;  /* 0x00000100291a7824 */ /* 0x000fc400078e022b */
[----:B------:R-:W-:Y:S02]  /*22580*/  IMAD R27, R42, 0x100, R40 ;  /* 0x000001002a1b7824 */ /* 0x000fe400078e0228 */
[----:B------:R-:W4:Y:S04]  /*22590*/  LDL.LU.64 R40, [R1+0x4e0] ;  /* 0x0004e00001287983 */ /* 0x000f280000300a00 */
[----:B------:R-:W4:Y:S04]  /*225a0*/  LDL.LU.64 R42, [R1+0x4e8] ;  /* 0x0004e800012a7983 */ /* 0x000f280000300a00 */
[----:B------:R-:W4:Y:S04]  /*225b0*/  LDL.LU.64 R32, [R1+0x4d0] ;  /* 0x0004d00001207983 */ /* 0x000f280000300a00 */
[----:B------:R-:W4:Y:S04]  /*225c0*/  LDL.LU.64 R34, [R1+0x4d8] ;  /* 0x0004d80001227983 */ /* 0x000f280000300a00 */
[----:B------:R-:W4:Y:S01]  /*225d0*/  LDL.LU.64 R8, [R1+0x4c0] ;  /* 0x0004c00001087983 */ /* 0x000f220000300a00 */
[----:B------:R-:W-:-:S02]  /*225e0*/  IMAD R30, R45, 0x100, R47 ;  /* 0x000001002d1e7824 */ /* 0x000fc400078e022f */
[----:B------:R-:W-:Y:S01]  /*225f0*/  IMAD R31, R46, 0x100, R44 ;  /* 0x000001002e1f7824 */ /* 0x000fe200078e022c */
[----:B------:R-:W4:Y:S04]  /*22600*/  LDL.LU.64 R10, [R1+0x4c8] ;  /* 0x0004c800010a7983 */ /* 0x000f280000300a00 */
[----:B------:R-:W4:Y:S04]  /*22610*/  LDL.LU.64 R44, [R1+0x6a0] ;  /* 0x0006a000012c7983 */ /* 0x000f280000300a00 */
[----:B------:R-:W4:Y:S01]  /*22620*/  LDL.LU.64 R46, [R1+0x6a8] ;  /* 0x0006a800012e7983 */ /* 0x000f220000300a00 */
[C---:B--2---:R-:W-:Y:S06]  /*22630*/  HMMA.16816.F32 R56, R36.reuse, R14, R56 ;  /* 0x0000000e2438723c */ /* 0x044fec0000001838 */
[C---:B---3--:R-:W-:Y:S06]  /*22640*/  HMMA.16816.F32 R52, R36.reuse, R12, R52 ;  /* 0x0000000c2434723c */ /* 0x048fec0000001834 */
[----:B----4-:R-:W-:Y:S11]  /*22650*/  HMMA.16816.F32 R36, R36, R2, R4 ;  /* 0x000000022424723c */ /* 0x010ff60000001804 */
[----:B------:R-:W-:Y:S04]  /*22660*/  STL.64 [R1+0x2d0], R56 ;  /* 0x0002d03801007387 */ /* 0x000fe80000100a00 */
[----:B------:R0:W-:Y:S04]  /*22670*/  STL.64 [R1+0x2d8], R58 ;  /* 0x0002d83a01007387 */ /* 0x0001e80000100a00 */
[----:B0-----:R-:W2:Y:S04]  /*22680*/  LDL.LU R59, [R1+0x1d48] ;  /* 0x001d4800013b7983 */ /* 0x001ea80000300800 */
[----:B------:R-:W-:Y:S04]  /*22690*/  STL.64 [R1+0x2c0], R52 ;  /* 0x0002c03401007387 */ /* 0x000fe80000100a00 */
[----:B------:R0:W-:Y:S04]  /*226a0*/  STL.64 [R1+0x2c8], R54 ;  /* 0x0002c83601007387 */ /* 0x0001e80000100a00 */
[----:B0-----:R-:W3:Y:S04]  /*226b0*/  LDL.LU.64 R54, [R1+0x1d40] ;  /* 0x001d400001367983 */ /* 0x001ee80000300a00 */
[----:B------:R-:W4:Y:S04]  /*226c0*/  LDL.LU.64 R52, [R1+0x1d38] ;  /* 0x001d380001347983 */ /* 0x000f280000300a00 */
[----:B------:R-:W3:Y:S04]  /*226d0*/  LDL.LU.64 R6, [R1+0x1d30] ;  /* 0x001d300001067983 */ /* 0x000ee80000300a00 */
[----:B------:R-:W3:Y:S04]  /*226e0*/  LDL.LU.64 R4, [R1+0x1d28] ;  /* 0x001d280001047983 */ /* 0x000ee80000300a00 */
[----:B------:R0:W-:Y:S04]  /*226f0*/  STL.64 [R1+0xa0], R36 ;  /* 0x0000a02401007387 */ /* 0x0001e80000100a00 */
[----:B------:R1:W-:Y:S04]  /*22700*/  STL.64 [R1+0xa8], R38 ;  /* 0x0000a82601007387 */ /* 0x0003e80000100a00 */
[----:B0-----:R-:W4:Y:S04]  /*22710*/  LDL.LU.64 R36, [R1+0x4b0] ;  /* 0x0004b00001247983 */ /* 0x001f280000300a00 */
[----:B-1----:R-:W4:Y:S01]  /*22720*/  LDL.LU.64 R38, [R1+0x4b8] ;  /* 0x0004b80001267983 */ /* 0x002f220000300a00 */
[----:B------:R-:W-:-:S02]  /*22730*/  F2FP.F16.E5M2.UNPACK_B R28, R26 ;  /* 0x0000001aff1c723e */ /* 0x000fc400020004ff */
[----:B------:R-:W-:Y:S02]  /*22740*/  F2FP.F16.E5M2.UNPACK_B R29, R27 ;  /* 0x0000001bff1d723e */ /* 0x000fe400020004ff */
[----:B------:R-:W-:Y:S02]  /*22750*/  F2FP.F16.E5M2.UNPACK_B R30, R30 ;  /* 0x0000001eff1e723e */ /* 0x000fe400020004ff */
[----:B------:R-:W-:-:S07]  /*22760*/  F2FP.F16.E5M2.UNPACK_B R31, R31 ;  /* 0x0000001fff1f723e */ /* 0x000fce00020004ff */
[C---:B------:R-:W-:Y:S06]  /*22770*/  HMMA.16816.F32 R40, R28.reuse, R20, R40 ;  /* 0x000000141c28723c */ /* 0x040fec0000001828 */
[----:B------:R-:W-:-:S15]  /*22780*/  HMMA.16816.F32 R8, R28, R24, R8 ;  /* 0x000000181c08723c */ /* 0x000fde0000001808 */
[----:B------:R-:W-:-:S02]  /*22790*/  NOP ;  /* 0x0000000000007918 */ /* 0x000fc40000000000 */
[----:B------:R-:W-:Y:S04]  /*227a0*/  STL.64 [R1+0x90], R40 ;  /* 0x0000902801007387 */ /* 0x000fe80000100a00 */
[----:B------:R0:W-:Y:S02]  /*227b0*/  STL.64 [R1+0x98], R42 ;  /* 0x0000982a01007387 */ /* 0x0001e40000100a00 */
[----:B0-----:R-:W-:Y:S02]  /*227c0*/  HMMA.16816.F32 R40, R28, R22, R32 ;  /* 0x000000161c28723c */ /* 0x001fe40000001820 */
[----:B------:R-:W3:Y:S04]  /*227d0*/  LDL.LU.64 R32, [R1+0x2b0] ;  /* 0x0002b00001207983 */ /* 0x000ee80000300a00 */
[----:B------:R-:W3:-:S15]  /*227e0*/  LDL.LU.64 R34, [R1+0x2b8] ;  /* 0x0002b80001227983 */ /* 0x000ede0000300a00 */
[----:B------:R-:W-:-:S02]  /*227f0*/  NOP ;  /* 0x0000000000007918 */ /* 0x000fc40000000000 */
[----:B------:R0:W-:Y:S04]  /*22800*/  STL.64 [R1+0x80], R40 ;  /* 0x0000802801007387 */ /* 0x0001e80000100a00 */
[----:B------:R1:W-:Y:S04]  /*22810*/  STL.64 [R1+0x88], R42 ;  /* 0x0000882a01007387 */ /* 0x0003e80000100a00 */
[----:B0-----:R-:W3:Y:S04]  /*22820*/  LDL.LU.64 R40, [R1+0x2a0] ;  /* 0x0002a00001287983 */ /* 0x001ee80000300a00 */
[----:B-1----:R-:W3:Y:S04]  /*22830*/  LDL.LU.64 R42, [R1+0x2a8] ;  /* 0x0002a800012a7983 */ /* 0x002ee80000300a00 */
[----:B------:R-:W-:Y:S04]  /*22840*/  STL.64 [R1+0x70], R8 ;  /* 0x0000700801007387 */ /* 0x000fe80000100a00 */
[----:B------:R0:W-:Y:S04]  /*22850*/  STL.64 [R1+0x78], R10 ;  /* 0x0000780a01007387 */ /* 0x0001e80000100a00 */
[----:B0-----:R-:W3:Y:S04]  /*22860*/  LDL.LU.64 R10, [R1+0x1d20] ;  /* 0x001d2000010a7983 */ /* 0x001ee80000300a00 */
[----:B------:R-:W3:Y:S01]  /*22870*/  LDL.LU.64 R8, [R1+0x1d18] ;  /* 0x001d180001087983 */ /* 0x000ee20000300a00 */
[----:B--2---:R-:W-:Y:S01]  /*22880*/  IMAD R26, R60, 0x100, R59 ;  /* 0x000001003c1a7824 */ /* 0x004fe200078e023b */
[----:B----4-:R-:W-:-:S15]  /*22890*/  HMMA.16816.F32 R36, R28, R18, R36 ;  /* 0x000000121c24723c */ /* 0x010fde0000001824 */
[----:B------:R-:W-:-:S08]  /*228a0*/  NOP ;  /* 0x0000000000007918 */ /* 0x000fd00000000000 */
[----:B------:R-:W-:Y:S04]  /*228b0*/  STL.64 [R1+0x60], R36 ;  /* 0x0000602401007387 */ /* 0x000fe80000100a00 */
[----:B------:R0:W-:Y:S04]  /*228c0*/  STL.64 [R1+0x68], R38 ;  /* 0x0000682601007387 */ /* 0x0001e80000100a00 */
[----:B------:R-:W2:Y:S04]  /*228d0*/  LDL.LU.64 R56, [R1+0x470] ;  /* 0x0004700001387983 */ /* 0x000ea80000300a00 */
[----:B------:R-:W2:Y:S01]  /*228e0*/  LDL.LU.64 R58, [R1+0x478] ;  /* 0x00047800013a7983 */ /* 0x000ea20000300a00 */
[----:B0-----:R-:W-:Y:S01]  /*228f0*/  HMMA.16816.F32 R36, R28, R16, R44 ;  /* 0x000000101c24723c */ /* 0x001fe2000000182c */
[----:B------:R-:W-:-:S05]  /*22900*/  IMAD R27, R51, 0x100, R61 ;  /* 0x00000100331b7824 */ /* 0x000fca00078e023d */
[----:B---3--:R-:W-:-:S15]  /*22910*/  HMMA.16816.F32 R32, R28, R14, R32 ;  /* 0x0000000e1c20723c */ /* 0x008fde0000001820 */
[----:B------:R-:W-:-:S02]  /*22920*/  NOP ;  /* 0x0000000000007918 */ /* 0x000fc40000000000 */
[----:B------:R0:W-:Y:S04]  /*22930*/  STL.64 [R1+0x50], R36 ;  /* 0x0000502401007387 */ /* 0x0001e80000100a00 */
[----:B------:R1:W-:Y:S04]  /*22940*/  STL.64 [R1+0x58], R38 ;  /* 0x0000582601007387 */ /* 0x0003e80000100a00 */
[----:B------:R-:W3:Y:S04]  /*22950*/  LDL.LU.64 R44, [R1+0x450] ;  /* 0x00045000012c7983 */ /* 0x000ee80000300a00 */
[----:B------:R-:W3:Y:S01]  /*22960*/  LDL.LU.64 R46, [R1+0x458] ;  /* 0x00045800012e7983 */ /* 0x000ee20000300a00 */
[----:B0-----:R-:W-:-:S02]  /*22970*/  IMAD R36, R48, 0x100, R49 ;  /* 0x0000010030247824 */ /* 0x001fc400078e0231 */
[----:B------:R-:W-:-:S03]  /*22980*/  IMAD R37, R0, 0x100, R50 ;  /* 0x0000010000257824 */ /* 0x000fc600078e0232 */
[----:B------:R-:W-:Y:S02]  /*22990*/  F2FP.F16.E5M2.UNPACK_B R50, R36 ;  /* 0x00000024ff32723e */ /* 0x000fe400020004ff */
[----:B------:R-:W-:Y:S02]  /*229a0*/  F2FP.F16.E5M2.UNPACK_B R51, R37 ;  /* 0x00000025ff33723e */ /* 0x000fe400020004ff */
[C---:B-1----:R-:W-:Y:S01]  /*229b0*/  HMMA.16816.F32 R36, R28.reuse, R12, R40 ;  /* 0x0000000c1c24723c */ /* 0x042fe20000001828 */
[----:B------:R-:W-:Y:S04]  /*229c0*/  STL.64 [R1+0x2b0], R32 ;  /* 0x0002b02001007387 */ /* 0x000fe80000100a00 */
[----:B------:R0:W-:Y:S04]  /*229d0*/  STL.64 [R1+0x2b8], R34 ;  /* 0x0002b82201007387 */ /* 0x0001e80000100a00 */
[----:B0-----:R-:W4:Y:S04]  /*229e0*/  LDL.LU.64 R34, [R1+0x1d10] ;  /* 0x001d100001227983 */ /* 0x001f280000300a00 */
[----:B------:R-:W4:Y:S04]  /*229f0*/  LDL.LU.64 R32, [R1+0x1d08] ;  /* 0x001d080001207983 */ /* 0x000f280000300a00 */
[----:B------:R-:W4:Y:S04]  /*22a00*/  LDL.LU.64 R40, [R1+0x440] ;  /* 0x0004400001287983 */ /* 0x000f280000300a00 */
[----:B------:R-:W4:Y:S04]  /*22a10*/  LDL.LU.64 R42, [R1+0x448] ;  /* 0x00044800012a7983 */ /* 0x000f280000300a00 */
[----:B------:R0:W-:Y:S04]  /*22a20*/  STL.64 [R1+0x2a0], R36 ;  /* 0x0002a02401007387 */ /* 0x0001e80000100a00 */
[----:B------:R1:W-:Y:S04]  /*22a30*/  STL.64 [R1+0x2a8], R38 ;  /* 0x0002a82601007387 */ /* 0x0003e80000100a00 */
[----:B0-----:R-:W4:Y:S04]  /*22a40*/  LDL.LU R36, [R1+0x7d0] ;  /* 0x0007d00001247983 */ /* 0x001f280000300800 */
[----:B------:R-:W4:Y:S04]  /*22a50*/  LDL.LU R37, [R1+0x7d8] ;  /* 0x0007d80001257983 */ /* 0x000f280000300800 */
[----:B-1----:R-:W4:Y:S04]  /*22a60*/  LDL.LU R38, [R1+0x7e0] ;  /* 0x0007e00001267983 */ /* 0x002f280000300800 */
[----:B------:R-:W4:Y:S01]  /*22a70*/  LDL.LU R39, [R1+0x7e8] ;  /* 0x0007e80001277983 */ /* 0x000f220000300800 */
[----:B--2---:R-:W-:Y:S03]  /*22a80*/  HMMA.16816.F32 R28, R28, R2, R56 ;  /* 0x000000021c1c723c */ /* 0x004fe60000001838 */
[----:B------:R-:W2:Y:S04]  /*22a90*/  LDL.LU.64 R58, [R1+0x1d00] ;  /* 0x001d0000013a7983 */ /* 0x000ea80000300a00 */
[----:B------:R-:W2:-:S15]  /*22aa0*/  LDL.LU.64 R56, [R1+0x1cf8] ;  /* 0x001cf80001387983 */ /* 0x000e9e0000300a00 */
[----:B------:R-:W-:-:S01]  /*22ab0*/  NOP ;  /* 0x0000000000007918 */ /* 0x000fc20000000000 */
[----:B------:R0:W-:Y:S04]  /*22ac0*/  STL.64 [R1+0x40], R28 ;  /* 0x0000401c01007387 */ /* 0x0001e80000100a00 */
[----:B------:R1:W-:Y:S04]  /*22ad0*/  STL.64 [R1+0x48], R30 ;  /* 0x0000481e01007387 */ /* 0x0003e80000100a00 */
[----:B0-----:R-:W3:Y:S04]  /*22ae0*/  LDL.LU.64 R28, [R1+0x460] ;  /* 0x00046000011c7983 */ /* 0x001ee80000300a00 */
[----:B-1----:R-:W3:Y:S01]  /*22af0*/  LDL.LU.64 R30, [R1+0x468] ;  /* 0x00046800011e7983 */ /* 0x002ee20000300a00 */
[----:B------:R-:W-:-:S02]  /*22b00*/  F2FP.F16.E5M2.UNPACK_B R48, R26 ;  /* 0x0000001aff30723e */ /* 0x000fc400020004ff */
[----:B------:R-:W-:-:S07]  /*22b10*/  F2FP.F16.E5M2.UNPACK_B R49, R27 ;  /* 0x0000001bff31723e */ /* 0x000fce00020004ff */
[----:B---3--:R-:W-:-:S15]  /*22b20*/  HMMA.16816.F32 R28, R48, R20, R28 ;  /* 0x00000014301c723c */ /* 0x008fde000000181c */
[----:B------:R-:W-:-:S08]  /*22b30*/  NOP ;  /* 0x0000000000007918 */ /* 0x000fd00000000000 */
[----:B------:R-:W-:Y:S04]  /*22b40*/  STL.64 [R1+0x10], R28 ;  /* 0x0000101c01007387 */ /* 0x000fe80000100a00 */
[----:B------:R0:W-:Y:S02]  /*22b50*/  STL.64 [R1+0x18], R30 ;  /* 0x0000181e01007387 */ /* 0x0001e40000100a00 */
[C---:B0-----:R-:W-:Y:S06]  /*22b60*/  HMMA.16816.F32 R28, R48.reuse, R22, R44 ;  /* 0x00000016301c723c */ /* 0x041fec000000182c */
[----:B----4-:R-:W-:-:S15]  /*22b70*/  HMMA.16816.F32 R44, R48, R24, R40 ;  /* 0x00000018302c723c */ /* 0x010fde0000001828 */
[----:B------:R-:W-:-:S02]  /*22b80*/  NOP ;  /* 0x0000000000007918 */ /* 0x000fc40000000000 */
[----:B------:R0:W-:Y:S01]  /*22b90*/  STL [R1], R28 ;  /* 0x0000001c01007387 */ /* 0x0001e20000100800 */
[----:B------:R-:W-:Y:S02]  /*22ba0*/  IMAD.MOV.U32 R61, RZ, RZ, R29 ;  /* 0x000000ffff3d7224 */ /* 0x000fe400078e001d */
[----:B------:R-:W-:Y:S02]  /*22bb0*/  IMAD.MOV.U32 R0, RZ, RZ, R31 ;  /* 0x000000ffff007224 */ /* 0x000fe400078e001f */
[----:B------:R-:W-:Y:S01]  /*22bc0*/  IMAD.MOV.U32 R60, RZ, RZ, R30 ;  /* 0x000000ffff3c7224 */ /* 0x000fe200078e001e */
[----:B0-----:R-:W3:Y:S04]  /*22bd0*/  LDL.LU.64 R28, [R1+0x3b0] ;  /* 0x0003b000011c7983 */ /* 0x001ee80000300a00 */
[----:B------:R-:W3:Y:S04]  /*22be0*/  LDL.LU.64 R30, [R1+0x3b8] ;  /* 0x0003b800011e7983 */ /* 0x000ee80000300a00 */
[----:B------:R-:W4:Y:S04]  /*22bf0*/  LDL.LU.64 R20, [R1+0x3a0] ;  /* 0x0003a00001147983 */ /* 0x000f280000300a00 */
[----:B------:R-:W4:Y:S04]  /*22c00*/  LDL.LU.64 R22, [R1+0x3a8] ;  /* 0x0003a80001167983 */ /* 0x000f280000300a00 */
[----:B------:R0:W-:Y:S04]  /*22c10*/  STL [R1+0x1c18], R0 ;  /* 0x001c180001007387 */ /* 0x0001e80000100800 */
[----:B0-----:R-:W2:Y:S04]  /*22c20*/  LDL.LU R0, [R1+0x7ec] ;  /* 0x0007ec0001007983 */ /* 0x001ea80000300800 */
[----:B------:R0:W-:Y:S04]  /*22c30*/  STL [R1+0x1bdc], R60 ;  /* 0x001bdc3c01007387 */ /* 0x0001e80000100800 */
[----:B0-----:R-:W2:Y:S04]  /*22c40*/  LDL.LU R60, [R1+0x7e4] ;  /* 0x0007e400013c7983 */ /* 0x001ea80000300800 */
[----:B------:R-:W-:Y:S04]  /*22c50*/  STL [R1+0x1bd8], R61 ;  /* 0x001bd83d01007387 */ /* 0x000fe80000100800 */
[----:B------:R-:W2:Y:S04]  /*22c60*/  LDL.LU.64 R24, [R1+0x390] ;  /* 0x0003900001187983 */ /* 0x000ea80000300a00 */
[----:B------:R-:W2:Y:S04]  /*22c70*/  LDL.LU.64 R26, [R1+0x398] ;  /* 0x00039800011a7983 */ /* 0x000ea80000300a00 */
[----:B------:R0:W-:Y:S04]  /*22c80*/  STL.64 [R1+0x1af0], R46 ;  /* 0x001af02e01007387 */ /* 0x0001e80000100a00 */
[----:B0-----:R-:W2:Y:S04]  /*22c90*/  LDL.LU R46, [R1+0x7dc] ;  /* 0x0007dc00012e7983 */ /* 0x001ea80000300800 */
[----:B------:R0:W-:Y:S04]  /*22ca0*/  STL.64 [R1+0x1ae8], R44 ;  /* 0x001ae82c01007387 */ /* 0x0001e80000100a00 */
[----:B0-----:R-:W2:Y:S01]  /*22cb0*/  LDL.LU R45, [R1+0x7d4] ;  /* 0x0007d400012d7983 */ /* 0x001ea20000300800 */
[C---:B---3--:R-:W-:Y:S06]  /*22cc0*/  HMMA.16816.F32 R40, R48.reuse, R18, R28 ;  /* 0x000000123028723c */ /* 0x048fec000000181c */
[C---:B----4-:R-:W-:Y:S01]  /*22cd0*/  HMMA.16816.F32 R20, R48.reuse, R16, R20 ;  /* 0x000000103014723c */ /* 0x050fe20000001814 */
[----:B------:R-:W3:Y:S04]  /*22ce0*/  LDL.LU.64 R28, [R1+0x380] ;  /* 0x00038000011c7983 */ /* 0x000ee80000300a00 */
[----:B------:R-:W3:Y:S01]  /*22cf0*/  LDL.LU.64 R30, [R1+0x388] ;  /* 0x00038800011e7983 */ /* 0x000ee20000300a00 */
[----:B--2---:R-:W-:Y:S11]  /*22d00*/  HMMA.16816.F32 R24, R48, R14, R24 ;  /* 0x0000000e3018723c */ /* 0x004ff60000001818 */
[----:B------:R-:W-:Y:S04]  /*22d10*/  STL.64 [R1+0x1b00], R42 ;  /* 0x001b002a01007387 */ /* 0x000fe80000100a00 */
[----:B------:R-:W-:Y:S04]  /*22d20*/  STL.64 [R1+0x1af8], R40 ;  /* 0x001af82801007387 */ /* 0x000fe80000100a00 */
[----:B------:R-:W-:Y:S04]  /*22d30*/  STL.64 [R1+0x1b10], R22 ;  /* 0x001b101601007387 */ /* 0x000fe80000100a00 */
[----:B------:R0:W-:Y:S04]  /*22d40*/  STL.64 [R1+0x1b08], R20 ;  /* 0x001b081401007387 */ /* 0x0001e80000100a00 */
[----:B------:R-:W2:Y:S04]  /*22d50*/  LDL.LU R47, [R1+0x3e0] ;  /* 0x0003e000012f7983 */ /* 0x000ea80000300800 */
[----:B------:R-:W4:Y:S04]  /*22d60*/  LDL.LU R61, [R1+0x3e4] ;  /* 0x0003e400013d7983 */ /* 0x000f280000300800 */
[----:B------:R-:W-:Y:S04]  /*22d70*/  STL.64 [R1+0x1b20], R26 ;  /* 0x001b201a01007387 */ /* 0x000fe80000100a00 */
[----:B------:R-:W-:Y:S04]  /*22d80*/  STL.64 [R1+0x1b18], R24 ;  /* 0x001b181801007387 */ /* 0x000fe80000100a00 */
[----:B0-----:R-:W4:Y:S04]  /*22d90*/  LDL.LU.64 R20, [R1+0x290] ;  /* 0x0002900001147983 */ /* 0x001f280000300a00 */
[----:B------:R-:W4:Y:S01]  /*22da0*/  LDL.LU.64 R22, [R1+0x298] ;  /* 0x0002980001167983 */ /* 0x000f220000300a00 */
[----:B------:R-:W-:-:S02]  /*22db0*/  IMAD R38, R38, 0x100, R60 ;  /* 0x0000010026267824 */ /* 0x000fc400078e023c */
[----:B------:R-:W-:Y:S01]  /*22dc0*/  IMAD R39, R39, 0x100, R0 ;  /* 0x0000010027277824 */ /* 0x000fe200078e0200 */
[----:B------:R-:W4:Y:S04]  /*22dd0*/  LDL.LU R60, [R1+0x3f0] ;  /* 0x0003f000013c7983 */ /* 0x000f280000300800 */
[----:B------:R-:W4:Y:S01]  /*22de0*/  LDL.LU R0, [R1+0x3f4] ;  /* 0x0003f40001007983 */ /* 0x000f220000300800 */
[----:B------:R-:W-:Y:S02]  /*22df0*/  IMAD R36, R36, 0x100, R45 ;  /* 0x0000010024247824 */ /* 0x000fe400078e022d */
[----:B------:R-:W-:Y:S01]  /*22e00*/  IMAD R37, R37, 0x100, R46 ;  /* 0x0000010025257824 */ /* 0x000fe200078e022e */
[----:B------:R-:W-:Y:S02]  /*22e10*/  F2FP.F16.E5M2.UNPACK_B R38, R38 ;  /* 0x00000026ff26723e */ /* 0x000fe400020004ff */
[----:B------:R-:W-:-:S02]  /*22e20*/  F2FP.F16.E5M2.UNPACK_B R39, R39 ;  /* 0x00000027ff27723e */ /* 0x000fc400020004ff */
[----:B------:R-:W-:Y:S02]  /*22e30*/  F2FP.F16.E5M2.UNPACK_B R14, R57.H1 ;  /* 0x00000039ff0e723e */ /* 0x000fe400030004ff */
[----:B------:R-:W-:Y:S02]  /*22e40*/  F2FP.F16.E5M2.UNPACK_B R36, R36 ;  /* 0x00000024ff24723e */ /* 0x000fe400020004ff */
[----:B------:R-:W-:Y:S02]  /*22e50*/  F2FP.F16.E5M2.UNPACK_B R37, R37 ;  /* 0x00000025ff25723e */ /* 0x000fe400020004ff */
[----:B------:R-:W-:Y:S02]  /*22e60*/  F2FP.F16.E5M2.UNPACK_B R15, R56.H1 ;  /* 0x00000038ff0f723e */ /* 0x000fe400030004ff */
[----:B------:R-:W-:Y:S02]  /*22e70*/  F2FP.F16.E5M2.UNPACK_B R16, R59.H1 ;  /* 0x0000003bff10723e */ /* 0x000fe400030004ff */
[----:B------:R-:W-:-:S03]  /*22e80*/  F2FP.F16.E5M2.UNPACK_B R17, R58.H1 ;  /* 0x0000003aff11723e */ /* 0x000fc600030004ff */
[C---:B------:R-:W-:Y:S06]  /*22e90*/  HMMA.16816.F32 R8, R36.reuse, R14, R8 ;  /* 0x0000000e2408723c */ /* 0x040fec0000001808 */
[----:B------:R-:W-:-:S15]  /*22ea0*/  HMMA.16816.F32 R56, R36, R16, R32 ;  /* 0x000000102438723c */ /* 0x000fde0000001820 */
[----:B------:R-:W-:-:S03]  /*22eb0*/  NOP ;  /* 0x0000000000007918 */ /* 0x000fc60000000000 */
[----:B------:R-:W-:Y:S02]  /*22ec0*/  IMAD.MOV.U32 R19, RZ, RZ, R10 ;  /* 0x000000ffff137224 */ /* 0x000fe400078e000a */
[----:B------:R-:W-:Y:S02]  /*22ed0*/  IMAD.MOV.U32 R18, RZ, RZ, R11 ;  /* 0x000000ffff127224 */ /* 0x000fe400078e000b */
[----:B------:R-:W-:Y:S02]  /*22ee0*/  IMAD.MOV.U32 R44, RZ, RZ, R52 ;  /* 0x000000ffff2c7224 */ /* 0x000fe400078e0034 */
[----:B------:R-:W-:Y:S02]  /*22ef0*/  IMAD.MOV.U32 R45, RZ, RZ, R53 ;  /* 0x000000ffff2d7224 */ /* 0x000fe400078e0035 */
[----:B------:R-:W-:Y:S01]  /*22f00*/  IMAD.MOV.U32 R46, RZ, RZ, R54 ;  /* 0x000000ffff2e7224 */ /* 0x000fe200078e0036 */
[----:B---3--:R-:W-:Y:S07]  /*22f10*/  HMMA.16816.F32 R28, R48, R12, R28 ;  /* 0x0000000c301c723c */ /* 0x008fee000000181c */
[----:B--2---:R-:W-:-:S02]  /*22f20*/  F2FP.F16.E5M2.UNPACK_B R12, R47.H1 ;  /* 0x0000002fff0c723e */ /* 0x004fc400030004ff */
[----:B----4-:R-:W-:-:S14]  /*22f30*/  F2FP.F16.E5M2.UNPACK_B R13, R61.H1 ;  /* 0x0000003dff0d723e */ /* 0x010fdc00030004ff */
[----:B------:R0:W-:Y:S01]  /*22f40*/  STL [R1+0x1ae0], R28 ;  /* 0x001ae01c01007387 */ /* 0x0001e20000100800 */
[----:B------:R-:W-:Y:S06]  /*22f50*/  HMMA.16816.F32 R48, R48, R2, R20 ;  /* 0x000000023030723c */ /* 0x000fec0000001814 */
[----:B------:R-:W-:Y:S01]  /*22f60*/  HMMA.16816.F32 R4, R36, R12, R4 ;  /* 0x0000000c2404723c */ /* 0x000fe20000001804 */
[----:B------:R-:W-:Y:S04]  /*22f70*/  STL [R1+0x1adc], R29 ;  /* 0x001adc1d01007387 */ /* 0x000fe80000100800 */
[----:B------:R1:W-:Y:S04]  /*22f80*/  STL [R1+0x1ad8], R30 ;  /* 0x001ad81e01007387 */ /* 0x0003e80000100800 */
[----:B------:R-:W-:Y:S01]  /*22f90*/  STL [R1+0x1ad4], R31 ;  /* 0x001ad41f01007387 */ /* 0x000fe20000100800 */
[----:B0-----:R-:W-:-:S07]  /*22fa0*/  IMAD.MOV.U32 R28, RZ, RZ, R9 ;  /* 0x000000ffff1c7224 */ /* 0x001fce00078e0009 */
[----:B------:R-:W-:Y:S04]  /*22fb0*/  STL [R1+0x1b40], R48 ;  /* 0x001b403001007387 */ /* 0x000fe80000100800 */
[----:B------:R-:W-:Y:S04]  /*22fc0*/  STL [R1+0x1b2c], R49 ;  /* 0x001b2c3101007387 */ /* 0x000fe80000100800 */
[----:B------:R-:W-:Y:S04]  /*22fd0*/  STL [R1+0x1b28], R50 ;  /* 0x001b283201007387 */ /* 0x000fe80000100800 */
[----:B------:R-:W-:Y:S04]  /*22fe0*/  STL [R1+0x1ad0], R51 ;  /* 0x001ad03301007387 */ /* 0x000fe80000100800 */
[----:B------:R-:W-:Y:S04]  /*22ff0*/  STL.64 [R1+0x1b38], R58 ;  /* 0x001b383a01007387 */ /* 0x000fe80000100a00 */
[----:B------:R0:W-:Y:S04]  /*23000*/  STL.64 [R1+0x1b30], R56 ;  /* 0x001b303801007387 */ /* 0x0001e80000100a00 */
[----:B------:R2:W-:Y:S04]  /*23010*/  STL [R1+0x30], R8 ;  /* 0x0000300801007387 */ /* 0x0005e80000100800 */
[----:B------:R-:W-:Y:S04]  /*23020*/  STL [R1+0x1c1c], R19 ;  /* 0x001c1c1301007387 */ /* 0x000fe80000100800 */
[----:B------:R3:W-:Y:S04]  /*23030*/  STL [R1+0x1b44], R28 ;  /* 0x001b441c01007387 */ /* 0x0007e80000100800 */
[----:B------:R-:W4:Y:S04]  /*23040*/  LDL.LU R40, [R1+0x270] ;  /* 0x0002700001287983 */ /* 0x000f280000300800 */
[----:B------:R-:W4:Y:S04]  /*23050*/  LDL.LU R41, [R1+0x274] ;  /* 0x0002740001297983 */ /* 0x000f280000300800 */
[----:B------:R-:W4:Y:S04]  /*23060*/  LDL.LU R42, [R1+0x278] ;  /* 0x00027800012a7983 */ /* 0x000f280000300800 */
[----:B------:R-:W4:Y:S01]  /*23070*/  LDL.LU R43, [R1+0x27c] ;  /* 0x00027c00012b7983 */ /* 0x000f220000300800 */
[----:B-1----:R-:W-:-:S03]  /*23080*/  IMAD.MOV.U32 R30, RZ, RZ, R5 ;  /* 0x000000ffff1e7224 */ /* 0x002fc600078e0005 */
[----:B0-----:R-:W4:Y:S04]  /*23090*/  LDL.LU R56, [R1+0x370] ;  /* 0x0003700001387983 */ /* 0x001f280000300800 */
[----:B------:R-:W4:Y:S04]  /*230a0*/  LDL.LU R57, [R1+0x374] ;  /* 0x0003740001397983 */ /* 0x000f280000300800 */
[----:B------:R-:W4:Y:S04]  /*230b0*/  LDL.LU R58, [R1+0x378] ;  /* 0x00037800013a7983 */ /* 0x000f280000300800 */
[----:B------:R-:W4:Y:S04]  /*230c0*/  LDL.LU R59, [R1+0x37c] ;  /* 0x00037c00013b7983 */ /* 0x000f280000300800 */
[----:B------:R-:W4:Y:S01]  /*230d0*/  LDL.LU R5, [R1+0x7f4] ;  /* 0x0007f40001057983 */ /* 0x000f220000300800 */
[----:B------:R-:W-:-:S03]  /*230e0*/  IMAD.MOV.U32 R31, RZ, RZ, R6 ;  /* 0x000000ffff1f7224 */ /* 0x000fc600078e0006 */
[----:B------:R-:W4:Y:S04]  /*230f0*/  LDL.LU R32, [R1+0x7f0] ;  /* 0x0007f00001207983 */ /* 0x000f280000300800 */
[----:B------:R-:W4:Y:S01]  /*23100*/  LDL.LU R6, [R1+0x7fc] ;  /* 0x0007fc0001067983 */ /* 0x000f220000300800 */
[----:B------:R-:W-:-:S03]  /*23110*/  IMAD.MOV.U32 R51, RZ, RZ, R7 ;  /* 0x000000ffff337224 */ /* 0x000fc600078e0007 */
[----:B------:R-:W4:Y:S04]  /*23120*/  LDL.LU R33, [R1+0x7f8] ;  /* 0x0007f80001217983 */ /* 0x000f280000300800 */
[----:B------:R-:W4:Y:S04]  /*23130*/  LDL.LU R7, [R1+0x804] ;  /* 0x0008040001077983 */ /* 0x000f280000300800 */
[----:B------:R-:W4:Y:S04]  /*23140*/  LDL.LU R34, [R1+0x800] ;  /* 0x0008000001227983 */ /* 0x000f280000300800 */
[----:B--2---:R-:W2:Y:S04]  /*23150*/  LDL.LU R8, [R1+0x400] ;  /* 0x0004000001087983 */ /* 0x004ea80000300800 */
[----:B------:R-:W2:Y:S04]  /*23160*/  LDL.LU R9, [R1+0x404] ;  /* 0x0004040001097983 */ /* 0x000ea80000300800 */
[----:B---3--:R-:W3:Y:S04]  /*23170*/  LDL.LU R28, [R1+0x80c] ;  /* 0x00080c00011c7983 */ /* 0x008ee80000300800 */
[----:B------:R-:W3:Y:S04]  /*23180*/  LDL.LU R35, [R1+0x808] ;  /* 0x0008080001237983 */ /* 0x000ee80000300800 */
[----:B------:R-:W3:Y:S04]  /*23190*/  LDL.LU R19, [R1+0x410] ;  /* 0x0004100001137983 */ /* 0x000ee80000300800 */
[----:B------:R-:W3:Y:S04]  /*231a0*/  LDL.LU R2, [R1+0x414] ;  /* 0x0004140001027983 */ /* 0x000ee80000300800 */
[----:B------:R-:W3:Y:S01]  /*231b0*/  LDL.LU R3, [R1+0x420] ;  /* 0x0004200001037983 */ /* 0x000ee20000300800 */
[----:B------:R-:W-:-:S03]  /*231c0*/  F2FP.F16.E5M2.UNPACK_B R10, R60.H1 ;  /* 0x0000003cff0a723e */ /* 0x000fc600030004ff */
[----:B------:R-:W3:Y:S01]  /*231d0*/  LDL.LU R61, [R1+0x424] ;  /* 0x00042400013d7983 */ /* 0x000ee20000300800 */
[----:B------:R-:W-:-:S03]  /*231e0*/  F2FP.F16.E5M2.UNPACK_B R11, R0.H1 ;  /* 0x00000000ff0b723e */ /* 0x000fc600030004ff */
[----:B------:R-:W3:Y:S04]  /*231f0*/  LDL.LU R60, [R1+0x430] ;  /* 0x00043000013c7983 */ /* 0x000ee80000300800 */
        /* <DEDUP_REMOVED lines=11> */
[----:B------:R-:W3:Y:S01]  /*232b0*/  LDL.LU R54, [R1+0x1cec] ;  /* 0x001cec0001367983 */ /* 0x000ee20000300800 */
[----:B------:R-:W-:-:S03]  /*232c0*/  IMAD.MOV.U32 R47, RZ, RZ, R55 ;  /* 0x000000ffff2f7224 */ /* 0x000fc600078e0037 */
[----:B------:R-:W3:Y:S04]  /*232d0*/  LDL.LU R55, [R1+0x1ce8] ;  /* 0x001ce80001377983 */ /* 0x000ee80000300800 */
[----:B------:R0:W-:Y:S04]  /*232e0*/  STL [R1+0x1c00], R51 ;  /* 0x001c003301007387 */ /* 0x0001e80000100800 */
[----:B------:R-:W3:Y:S04]  /*232f0*/  LDL.LU R48, [R1+0x20] ;  /* 0x0000200001307983 */ /* 0x000ee80000300800 */
[----:B------:R-:W3:Y:S04]  /*23300*/  LDL.LU R49, [R1+0x24] ;  /* 0x0000240001317983 */ /* 0x000ee80000300800 */
[----:B------:R-:W3:Y:S04]  /*23310*/  LDL.LU R50, [R1+0x28] ;  /* 0x0000280001327983 */ /* 0x000ee80000300800 */
[----:B0-----:R-:W3:Y:S01]  /*23320*/  LDL.LU R51, [R1+0x2c] ;  /* 0x00002c0001337983 */ /* 0x001ee20000300800 */
[----:B------:R-:W-:-:S03]  /*23330*/  IMAD.MOV.U32 R29, RZ, RZ, R4 ;  /* 0x000000ffff1d7224 */ /* 0x000fc600078e0004 */
[----:B------:R-:W-:Y:S04]  /*23340*/  STL.64 [R1+0x1bf8], R30 ;  /* 0x001bf81e01007387 */ /* 0x000fe80000100a00 */
[----:B------:R0:W-:Y:S01]  /*23350*/  STL [R1+0x1bf0], R29 ;  /* 0x001bf01d01007387 */ /* 0x0001e20000100800 */
[----:B----4-:R-:W-:Y:S02]  /*23360*/  IMAD R32, R32, 0x100, R5 ;  /* 0x0000010020207824 */ /* 0x010fe400078e0205 */
[----:B------:R-:W-:Y:S02]  /*23370*/  IMAD R33, R33, 0x100, R6 ;  /* 0x0000010021217824 */ /* 0x000fe400078e0206 */
[----:B------:R-:W-:Y:S01]  /*23380*/  IMAD R34, R34, 0x100, R7 ;  /* 0x0000010022227824 */ /* 0x000fe200078e0207 */
[----:B--2---:R-:W-:-:S02]  /*23390*/  F2FP.F16.E5M2.UNPACK_B R8, R8.H1 ;  /* 0x00000008ff08723e */ /* 0x004fc400030004ff */
[----:B------:R-:W-:Y:S01]  /*233a0*/  F2FP.F16.E5M2.UNPACK_B R9, R9.H1 ;  /* 0x00000009ff09723e */ /* 0x000fe200030004ff */
[----:B---3--:R-:W-:Y:S01]  /*233b0*/  IMAD R35, R35, 0x100, R28 ;  /* 0x0000010023237824 */ /* 0x008fe200078e021c */
[C---:B------:R-:W-:Y:S06]  /*233c0*/  HMMA.16816.F32 R4, R36.reuse, R10, R52 ;  /* 0x0000000a2404723c */ /* 0x040fec0000001834 */
[----:B0-----:R-:W-:-:S15]  /*233d0*/  HMMA.16816.F32 R28, R36, R8, R48 ;  /* 0x00000008241c723c */ /* 0x001fde0000001830 */
[----:B------:R-:W-:-:S02]  /*233e0*/  NOP ;  /* 0x0000000000007918 */ /* 0x000fc40000000000 */
[----:B------:R-:W-:Y:S04]  /*233f0*/  STL.64 [R1+0x380], R4 ;  /* 0x0003800401007387 */ /* 0x000fe80000100a00 */
[----:B------:R0:W-:Y:S04]  /*23400*/  STL.64 [R1+0x388], R6 ;  /* 0x0003880601007387 */ /* 0x0001e80000100a00 */
[----:B------:R-:W-:Y:S01]  /*23410*/  STL [R1+0x1cc0], R9 ;  /* 0x001cc00901007387 */ /* 0x000fe20000100800 */
[----:B0-----:R-:W-:Y:S02]  /*23420*/  F2FP.F16.E5M2.UNPACK_B R6, R19.H1 ;  /* 0x00000013ff06723e */ /* 0x001fe400030004ff */
[----:B------:R-:W-:Y:S01]  /*23430*/  F2FP.F16.E5M2.UNPACK_B R7, R2.H1 ;  /* 0x00000002ff07723e */ /* 0x000fe200030004ff */
[----:B------:R-:W-:Y:S04]  /*23440*/  STL.64 [R1+0x3a0], R28 ;  /* 0x0003a01c01007387 */ /* 0x000fe80000100a00 */
[----:B------:R0:W-:Y:S02]  /*23450*/  STL.64 [R1+0x3a8], R30 ;  /* 0x0003a81e01007387 */ /* 0x0001e40000100a00 */
[----:B0-----:R-:W-:Y:S01]  /*23460*/  HMMA.16816.F32 R28, R36, R6, R56 ;  /* 0x00000006241c723c */ /* 0x001fe20000001838 */
[----:B------:R-:W-:-:S02]  /*23470*/  F2FP.F16.E5M2.UNPACK_B R4, R3.H1 ;  /* 0x00000003ff04723e */ /* 0x000fc400030004ff */
[----:B------:R-:W-:Y:S02]  /*23480*/  F2FP.F16.E5M2.UNPACK_B R5, R61.H1 ;  /* 0x0000003dff05723e */ /* 0x000fe400030004ff */
[----:B------:R-:W-:Y:S02]  /*23490*/  F2FP.F16.E5M2.UNPACK_B R2, R60.H1 ;  /* 0x0000003cff02723e */ /* 0x000fe400030004ff */
[----:B------:R-:W-:Y:S02]  /*234a0*/  F2FP.F16.E5M2.UNPACK_B R3, R0.H1 ;  /* 0x00000000ff03723e */ /* 0x000fe400030004ff */
[----:B------:R-:W-:Y:S02]  /*234b0*/  F2FP.F16.E5M2.UNPACK_B R32, R32 ;  /* 0x00000020ff20723e */ /* 0x000fe400020004ff */
[----:B------:R-:W-:Y:S02]  /*234c0*/  F2FP.F16.E5M2.UNPACK_B R33, R33 ;  /* 0x00000021ff21723e */ /* 0x000fe400020004ff */
[----:B------:R-:W-:-:S02]  /*234d0*/  F2FP.F16.E5M2.UNPACK_B R34, R34 ;  /* 0x00000022ff22723e */ /* 0x000fc400020004ff */
[----:B------:R-:W-:Y:S01]  /*234e0*/  F2FP.F16.E5M2.UNPACK_B R35, R35 ;  /* 0x00000023ff23723e */ /* 0x000fe200020004ff */
[C---:B------:R-:W-:Y:S06]  /*234f0*/  HMMA.16816.F32 R24, R36.reuse, R4, R24 ;  /* 0x000000042418723c */ /* 0x040fec0000001818 */
[----:B------:R-:W-:Y:S01]  /*23500*/  HMMA.16816.F32 R20, R36, R2, R20 ;  /* 0x000000022414723c */ /* 0x000fe20000001814 */
[----:B------:R-:W-:Y:S04]  /*23510*/  STL.64 [R1+0x370], R28 ;  /* 0x0003701c01007387 */ /* 0x000fe80000100a00 */
[----:B------:R-:W-:Y:S04]  /*23520*/  STL.64 [R1+0x378], R30 ;  /* 0x0003781e01007387 */ /* 0x000fe80000100a00 */
[----:B------:R-:W-:Y:S04]  /*23530*/  STL.64 [R1+0x1cb8], R6 ;  /* 0x001cb80601007387 */ /* 0x000fe80000100a00 */
[----:B------:R0:W-:Y:S02]  /*23540*/  STL.64 [R1+0x1cb0], R4 ;  /* 0x001cb00401007387 */ /* 0x0001e40000100a00 */
[C---:B0-----:R-:W-:Y:S02]  /*23550*/  HMMA.16816.F32 R4, R32.reuse, R16, R40 ;  /* 0x000000102004723c */ /* 0x041fe40000001828 */
[----:B------:R-:W-:Y:S04]  /*23560*/  STL.64 [R1+0x360], R24 ;  /* 0x0003601801007387 */ /* 0x000fe80000100a00 */
[----:B------:R-:W-:Y:S04]  /*23570*/  STL.64 [R1+0x368], R26 ;  /* 0x0003681a01007387 */ /* 0x000fe80000100a00 */
[----:B------:R-:W-:Y:S04]  /*23580*/  STL [R1+0x1c88], R18 ;  /* 0x001c881201007387 */ /* 0x000fe80000100800 */
[----:B------:R-:W-:Y:S04]  /*23590*/  STL.64 [R1+0x3b0], R20 ;  /* 0x0003b01401007387 */ /* 0x000fe80000100a00 */
[----:B------:R-:W-:Y:S04]  /*235a0*/  STL.64 [R1+0x3b8], R22 ;  /* 0x0003b81601007387 */ /* 0x000fe80000100a00 */
[----:B------:R-:W-:Y:S04]  /*235b0*/  STL.64 [R1+0x1c80], R16 ;  /* 0x001c801001007387 */ /* 0x000fe80000100a00 */
[----:B------:R-:W-:Y:S04]  /*235c0*/  STL.64 [R1+0x280], R4 ;  /* 0x0002800401007387 */ /* 0x000fe80000100a00 */
[----:B------:R0:W-:Y:S04]  /*235d0*/  STL.64 [R1+0x288], R6 ;  /* 0x0002880601007387 */ /* 0x0001e80000100a00 */
[----:B------:R-:W2:Y:S01]  /*235e0*/  LDL.LU R56, [R1+0x1e0] ;  /* 0x0001e00001387983 */ /* 0x000ea20000300800 */
[----:B0-----:R-:W-:-:S15]  /*235f0*/  HMMA.16816.F32 R4, R32, R14, R44 ;  /* 0x0000000e2004723c */ /* 0x001fde000000182c */
[----:B------:R-:W-:-:S08]  /*23600*/  NOP ;  /* 0x0000000000007918 */ /* 0x000fd00000000000 */
[----:B------:R-:W-:Y:S04]  /*23610*/  STL.64 [R1+0x270], R4 ;  /* 0x0002700401007387 */ /* 0x000fe80000100a00 */
[----:B------:R-:W-:Y:S04]  /*23620*/  STL.64 [R1+0x278], R6 ;  /* 0x0002780601007387 */ /* 0x000fe80000100a00 */
[----:B------:R-:W2:Y:S04]  /*23630*/  LDL.LU R57, [R1+0x1e4] ;  /* 0x0001e40001397983 */ /* 0x000ea80000300800 */
[----:B------:R-:W3:Y:S04]  /*23640*/  LDL.LU R58, [R1+0x1e8] ;  /* 0x0001e800013a7983 */ /* 0x000ee80000300800 */
[----:B------:R-:W3:Y:S04]  /*23650*/  LDL.LU R59, [R1+0x1ec] ;  /* 0x0001ec00013b7983 */ /* 0x000ee80000300800 */
[----:B---3--:R-:W-:Y:S04]  /*23660*/  STL.64 [R1+0x1c98], R58 ;  /* 0x001c983a01007387 */ /* 0x008fe80000100a00 */
[----:B--2---:R0:W-:Y:S04]  /*23670*/  STL.64 [R1+0x1c90], R56 ;  /* 0x001c903801007387 */ /* 0x0041e80000100a00 */
[----:B------:R-:W2:Y:S04]  /*23680*/  LDL.LU R48, [R1+0x1f0] ;  /* 0x0001f00001307983 */ /* 0x000ea80000300800 */
[----:B------:R-:W2:Y:S04]  /*23690*/  LDL.LU R49, [R1+0x1f4] ;  /* 0x0001f40001317983 */ /* 0x000ea80000300800 */
[----:B------:R-:W3:Y:S04]  /*236a0*/  LDL.LU R50, [R1+0x1f8] ;  /* 0x0001f80001327983 */ /* 0x000ee80000300800 */
[----:B------:R-:W3:Y:S04]  /*236b0*/  LDL.LU R51, [R1+0x1fc] ;  /* 0x0001fc0001337983 */ /* 0x000ee80000300800 */
[----:B---3--:R-:W-:Y:S04]  /*236c0*/  STL.64 [R1+0x1ca8], R50 ;  /* 0x001ca83201007387 */ /* 0x008fe80000100a00 */
[----:B--2---:R-:W-:Y:S04]  /*236d0*/  STL.64 [R1+0x1ca0], R48 ;  /* 0x001ca03001007387 */ /* 0x004fe80000100a00 */
[----:B------:R-:W2:Y:S04]  /*236e0*/  LDL.LU R28, [R1+0x200] ;  /* 0x00020000011c7983 */ /* 0x000ea80000300800 */
        /* <DEDUP_REMOVED lines=10> */
[----:B--2---:R2:W-:Y:S04]  /*23790*/  STL.64 [R1+0x1cd8], R16 ;  /* 0x001cd81001007387 */ /* 0x0045e80000100a00 */
[----:B0-----:R-:W3:Y:S04]  /*237a0*/  LDL.LU R56, [R1+0x340] ;  /* 0x0003400001387983 */ /* 0x001ee80000300800 */
[----:B------:R-:W3:Y:S04]  /*237b0*/  LDL.LU R57, [R1+0x344] ;  /* 0x0003440001397983 */ /* 0x000ee80000300800 */
[----:B------:R-:W3:Y:S04]  /*237c0*/  LDL.LU R58, [R1+0x348] ;  /* 0x00034800013a7983 */ /* 0x000ee80000300800 */
[----:B------:R-:W3:Y:S04]  /*237d0*/  LDL.LU R59, [R1+0x34c] ;  /* 0x00034c00013b7983 */ /* 0x000ee80000300800 */
[----:B------:R-:W4:Y:S04]  /*237e0*/  LDL.LU R4, [R1+0x230] ;  /* 0x0002300001047983 */ /* 0x000f280000300800 */
[----:B------:R-:W4:Y:S04]  /*237f0*/  LDL.LU R5, [R1+0x234] ;  /* 0x0002340001057983 */ /* 0x000f280000300800 */
[----:B------:R-:W4:Y:S04]  /*23800*/  LDL.LU R6, [R1+0x238] ;  /* 0x0002380001067983 */ /* 0x000f280000300800 */
[----:B------:R-:W4:Y:S04]  /*23810*/  LDL.LU R7, [R1+0x23c] ;  /* 0x00023c0001077983 */ /* 0x000f280000300800 */
[----:B-1----:R-:W3:Y:S04]  /*23820*/  LDL.LU R28, [R1+0x240] ;  /* 0x00024000011c7983 */ /* 0x002ee80000300800 */
[----:B------:R-:W3:Y:S04]  /*23830*/  LDL.LU R29, [R1+0x244] ;  /* 0x00024400011d7983 */ /* 0x000ee80000300800 */
[----:B------:R-:W3:Y:S04]  /*23840*/  LDL.LU R30, [R1+0x248] ;  /* 0x00024800011e7983 */ /* 0x000ee80000300800 */
[----:B------:R-:W3:Y:S04]  /*23850*/  LDL.LU R31, [R1+0x24c] ;  /* 0x00024c00011f7983 */ /* 0x000ee80000300800 */
[----:B--2---:R-:W2:Y:S04]  /*23860*/  LDL.LU R16, [R1+0x250] ;  /* 0x0002500001107983 */ /* 0x004ea80000300800 */
[----:B------:R-:W2:Y:S04]  /*23870*/  LDL.LU R17, [R1+0x254] ;  /* 0x0002540001117983 */ /* 0x000ea80000300800 */
[----:B------:R-:W2:Y:S04]  /*23880*/  LDL.LU R18, [R1+0x258] ;  /* 0x0002580001127983 */ /* 0x000ea80000300800 */
[----:B------:R-:W2:Y:S04]  /*23890*/  LDL.LU R19, [R1+0x25c] ;  /* 0x00025c0001137983 */ /* 0x000ea80000300800 */
        /* <DEDUP_REMOVED lines=31> */
[----:B------:R-:W4:Y:S01]  /*23a90*/  LDL.LU R47, [R1+0x33c] ;  /* 0x00033c00012f7983 */ /* 0x000f220000300800 */
[C---:B---3--:R-:W-:Y:S06]  /*23aa0*/  HMMA.16816.F32 R28, R32.reuse, R10, R28 ;  /* 0x0000000a201c723c */ /* 0x048fec000000181c */
[----:B--2---:R-:W-:Y:S01]  /*23ab0*/  HMMA.16816.F32 R16, R32, R12, R16 ;  /* 0x0000000c2010723c */ /* 0x004fe20000001810 */
[----:B----4-:R-:W-:-:S15]  /*23ac0*/  IMAD R36, R36, 0x100, R9 ;  /* 0x0000010024247824 */ /* 0x010fde00078e0209 */
[----:B------:R-:W-:-:S07]  /*23ad0*/  NOP ;  /* 0x0000000000007918 */ /* 0x000fce0000000000 */
[----:B------:R-:W-:Y:S04]  /*23ae0*/  STL.64 [R1+0x260], R16 ;  /* 0x0002601001007387 */ /* 0x000fe80000100a00 */
[----:B------:R0:W-:Y:S04]  /*23af0*/  STL.64 [R1+0x268], R18 ;  /* 0x0002681201007387 */ /* 0x0001e80000100a00 */
[----:B0-----:R-:W2:Y:S04]  /*23b00*/  LDL.LU.64 R18, [R1+0x1ce0] ;  /* 0x001ce00001127983 */ /* 0x001ea80000300a00 */
[----:B------:R-:W2:Y:S04]  /*23b10*/  LDL.LU.64 R16, [R1+0x1cd8] ;  /* 0x001cd80001107983 */ /* 0x000ea80000300a00 */
[----:B------:R-:W-:Y:S04]  /*23b20*/  STL.64 [R1+0x250], R28 ;  /* 0x0002501c01007387 */ /* 0x000fe80000100a00 */
[----:B------:R0:W-:Y:S04]  /*23b30*/  STL.64 [R1+0x258], R30 ;  /* 0x0002581e01007387 */ /* 0x0001e80000100a00 */
[----:B0-----:R-:W3:Y:S04]  /*23b40*/  LDL.LU.64 R30, [R1+0x1cd0] ;  /* 0x001cd000011e7983 */ /* 0x001ee80000300a00 */
[----:B------:R-:W3:Y:S04]  /*23b50*/  LDL.LU.64 R28, [R1+0x1cc8] ;  /* 0x001cc800011c7983 */ /* 0x000ee80000300a00 */
[----:B------:R-:W4:Y:S02]  /*23b60*/  LDL.LU R9, [R1+0x1cc0] ;  /* 0x001cc00001097983 */ /* 0x000f240000300800 */
[----:B----4-:R-:W-:-:S15]  /*23b70*/  HMMA.16816.F32 R4, R32, R8, R4 ;  /* 0x000000082004723c */ /* 0x010fde0000001804 */
[----:B------:R-:W-:-:S08]  /*23b80*/  NOP ;  /* 0x0000000000007918 */ /* 0x000fd00000000000 */
[----:B------:R-:W-:Y:S04]  /*23b90*/  STL.64 [R1+0x240], R4 ;  /* 0x0002400401007387 */ /* 0x000fe80000100a00 */
[----:B------:R0:W-:Y:S04]  /*23ba0*/  STL.64 [R1+0x248], R6 ;  /* 0x0002480601007387 */ /* 0x0001e80000100a00 */
[----:B0-----:R-:W4:Y:S04]  /*23bb0*/  LDL.LU.64 R6, [R1+0x1cb8] ;  /* 0x001cb80001067983 */ /* 0x001f280000300a00 */
[----:B------:R-:W2:Y:S01]  /*23bc0*/  LDL.LU.64 R4, [R1+0x1cb0] ;  /* 0x001cb00001047983 */ /* 0x000ea20000300a00 */
[C---:B----4-:R-:W-:Y:S06]  /*23bd0*/  HMMA.16816.F32 R48, R32.reuse, R6, R48 ;  /* 0x000000062030723c */ /* 0x050fec0000001830 */
[C---:B--2---:R-:W-:Y:S06]  /*23be0*/  HMMA.16816.F32 R56, R32.reuse, R4, R56 ;  /* 0x000000042038723c */ /* 0x044fec0000001838 */
[----:B------:R-:W-:Y:S11]  /*23bf0*/  HMMA.16816.F32 R32, R32, R2, R16 ;  /* 0x000000022020723c */ /* 0x000ff60000001810 */
[----:B------:R-:W-:Y:S04]  /*23c00*/  STL.64 [R1+0x350], R48 ;  /* 0x0003503001007387 */ /* 0x000fe80000100a00 */
[----:B------:R0:W-:Y:S04]  /*23c10*/  STL.64 [R1+0x358], R50 ;  /* 0x0003583201007387 */ /* 0x0001e80000100a00 */
[----:B0-----:R-:W2:Y:S04]  /*23c20*/  LDL.LU.64 R50, [R1+0x1ca8] ;  /* 0x001ca80001327983 */ /* 0x001ea80000300a00 */
[----:B------:R-:W2:Y:S04]  /*23c30*/  LDL.LU.64 R48, [R1+0x1ca0] ;  /* 0x001ca00001307983 */ /* 0x000ea80000300a00 */
[----:B------:R-:W-:Y:S04]  /*23c40*/  STL.64 [R1+0x340], R56 ;  /* 0x0003403801007387 */ /* 0x000fe80000100a00 */
[----:B------:R0:W-:Y:S04]  /*23c50*/  STL.64 [R1+0x348], R58 ;  /* 0x0003483a01007387 */ /* 0x0001e80000100a00 */
[----:B0-----:R-:W4:Y:S04]  /*23c60*/  LDL.LU.64 R58, [R1+0x1c98] ;  /* 0x001c9800013a7983 */ /* 0x001f280000300a00 */
[----:B------:R-:W4:Y:S04]  /*23c70*/  LDL.LU.64 R56, [R1+0x1c90] ;  /* 0x001c900001387983 */ /* 0x000f280000300a00 */
[----:B------:R-:W4:Y:S04]  /*23c80*/  LDL.LU R18, [R1+0x1c88] ;  /* 0x001c880001127983 */ /* 0x000f280000300800 */
[----:B------:R-:W2:Y:S01]  /*23c90*/  LDL.LU.64 R16, [R1+0x1c80] ;  /* 0x001c800001107983 */ /* 0x000ea20000300a00 */
[----:B------:R-:W-:-:S02]  /*23ca0*/  IMAD R37, R38, 0x100, R37 ;  /* 0x0000010026257824 */ /* 0x000fc400078e0225 */
[----:B------:R-:W-:Y:S02]  /*23cb0*/  IMAD R38, R24, 0x100, R39 ;  /* 0x0000010018267824 */ /* 0x000fe400078e0227 */
[----:B------:R-:W-:Y:S01]  /*23cc0*/  IMAD R39, R26, 0x100, R25 ;  /* 0x000001001a277824 */ /* 0x000fe200078e0219 */
[----:B------:R-:W-:Y:S02]  /*23cd0*/  F2FP.F16.E5M2.UNPACK_B R36, R36 ;  /* 0x00000024ff24723e */ /* 0x000fe400020004ff */
[----:B------:R-:W-:Y:S02]  /*23ce0*/  F2FP.F16.E5M2.UNPACK_B R37, R37 ;  /* 0x00000025ff25723e */ /* 0x000fe400020004ff */
[----:B------:R-:W-:Y:S02]  /*23cf0*/  F2FP.F16.E5M2.UNPACK_B R38, R38 ;  /* 0x00000026ff26723e */ /* 0x000fe400020004ff */
[----:B------:R-:W-:Y:S01]  /*23d00*/  F2FP.F16.E5M2.UNPACK_B R39, R39 ;  /* 0x00000027ff27723e */ /* 0x000fe200020004ff */
[----:B------:R-:W-:Y:S04]  /*23d10*/  STL.64 [R1+0x230], R32 ;  /* 0x0002302001007387 */ /* 0x000fe80000100a00 */
[----:B------:R3:W-:Y:S02]  /*23d20*/  STL.64 [R1+0x238], R34 ;  /* 0x0002382201007387 */ /* 0x0007e40000100a00 */
[C---:B---3--:R-:W-:Y:S06]  /*23d30*/  HMMA.16816.F32 R32, R36.reuse, R14, R28 ;  /* 0x0000000e2420723c */ /* 0x048fec000000181c */
[C---:B--2---:R-:W-:Y:S06]  /*23d40*/  HMMA.16816.F32 R52, R36.reuse, R16, R52 ;  /* 0x000000102434723c */ /* 0x044fec0000001834 */
[----:B------:R-:W-:-:S15]  /*23d50*/  HMMA.16816.F32 R28, R36, R12, R48 ;  /* 0x0000000c241c723c */ /* 0x000fde0000001830 */
[----:B------:R-:W-:-:S02]  /*23d60*/  NOP ;  /* 0x0000000000007918 */ /* 0x000fc40000000000 */
[----:B------:R-:W-:Y:S04]  /*23d70*/  STL.64 [R1+0x220], R52 ;  /* 0x0002203401007387 */ /* 0x000fe80000100a00 */
[----:B------:R-:W-:Y:S04]  /*23d80*/  STL.64 [R1+0x228], R54 ;  /* 0x0002283601007387 */ /* 0x000fe80000100a00 */
[----:B------:R-:W-:Y:S04]  /*23d90*/  STL.64 [R1+0x1c58], R14 ;  /* 0x001c580e01007387 */ /* 0x000fe80000100a00 */
[----:B------:R-:W-:Y:S04]  /*23da0*/  STL.64 [R1+0x210], R32 ;  /* 0x0002102001007387 */ /* 0x000fe80000100a00 */
[----:B------:R-:W-:Y:S04]  /*23db0*/  STL.64 [R1+0x218], R34 ;  /* 0x0002182201007387 */ /* 0x000fe80000100a00 */
[----:B------:R4:W-:Y:S02]  /*23dc0*/  STL.64 [R1+0x1c50], R12 ;  /* 0x001c500c01007387 */ /* 0x0009e40000100a00 */
[----:B----4-:R-:W-:Y:S02]  /*23dd0*/  HMMA.16816.F32 R12, R36, R10, R56 ;  /* 0x0000000a240c723c */ /* 0x010fe40000001838 */
[----:B------:R-:W-:Y:S04]  /*23de0*/  STL.64 [R1+0x200], R28 ;  /* 0x0002001c01007387 */ /* 0x000fe80000100a00 */
[----:B------:R-:W-:-:S15]  /*23df0*/  STL.64 [R1+0x208], R30 ;  /* 0x0002081e01007387 */ /* 0x000fde0000100a00 */
[----:B------:R-:W-:-:S02]  /*23e00*/  NOP ;  /* 0x0000000000007918 */ /* 0x000fc40000000000 */
[----:B------:R-:W-:Y:S04]  /*23e10*/  STL.64 [R1+0x1f0], R12 ;  /* 0x0001f00c01007387 */ /* 0x000fe80000100a00 */
[----:B------:R0:W-:Y:S04]  /*23e20*/  STL.64 [R1+0x1f8], R14 ;  /* 0x0001f80e01007387 */ /* 0x0001e80000100a00 */
[----:B------:R-:W-:Y:S04]  /*23e30*/  STL.64 [R1+0x1c38], R10 ;  /* 0x001c380a01007387 */ /* 0x000fe80000100a00 */
[----:B------:R1:W-:Y:S01]  /*23e40*/  STL.64 [R1+0x1c30], R8 ;  /* 0x001c300801007387 */ /* 0x0003e20000100a00 */
[C---:B0-----:R-:W-:Y:S06]  /*23e50*/  HMMA.16816.F32 R12, R36.reuse, R8, R20 ;  /* 0x00000008240c723c */ /* 0x041fec0000001814 */
[----:B-1----:R-:W-:-:S15]  /*23e60*/  HMMA.16816.F32 R8, R36, R6, R44 ;  /* 0x000000062408723c */ /* 0x002fde000000182c */
[----:B------:R-:W-:-:S02]  /*23e70*/  NOP ;  /* 0x0000000000007918 */ /* 0x000fc40000000000 */
[----:B------:R-:W-:Y:S04]  /*23e80*/  STL.64 [R1+0x1e0], R12 ;  /* 0x0001e00c01007387 */ /* 0x000fe80000100a00 */
[----:B------:R-:W-:Y:S04]  /*23e90*/  STL.64 [R1+0x1e8], R14 ;  /* 0x0001e80e01007387 */ /* 0x000fe80000100a00 */
[----:B------:R-:W2:Y:S04]  /*23ea0*/  LDL.LU R20, [R1+0x130] ;  /* 0x0001300001147983 */ /* 0x000ea80000300800 */
        /* <DEDUP_REMOVED lines=21> */
[----:B------:R-:W4:Y:S04]  /*24000*/  LDL.LU R22, [R1+0x178] ;  /* 0x0001780001167983 */ /* 0x000f280000300800 */
[----:B------:R-:W4:Y:S04]  /*24010*/  LDL.LU R23, [R1+0x17c] ;  /* 0x00017c0001177983 */ /* 0x000f280000300800 */
[----:B----4-:R-:W-:Y:S04]  /*24020*/  STL.64 [R1+0x1c68], R22 ;  /* 0x001c681601007387 */ /* 0x010fe80000100a00 */
[----:B---3--:R-:W-:Y:S04]  /*24030*/  STL.64 [R1+0x1c60], R20 ;  /* 0x001c601401007387 */ /* 0x008fe80000100a00 */
[----:B-1----:R-:W3:Y:S04]  /*24040*/  LDL.LU R56, [R1+0x180] ;  /* 0x0001800001387983 */ /* 0x002ee80000300800 */
[----:B------:R-:W3:Y:S04]  /*24050*/  LDL.LU R57, [R1+0x184] ;  /* 0x0001840001397983 */ /* 0x000ee80000300800 */
[----:B------:R-:W4:Y:S04]  /*24060*/  LDL.LU R58, [R1+0x188] ;  /* 0x00018800013a7983 */ /* 0x000f280000300800 */
[----:B------:R-:W4:Y:S04]  /*24070*/  LDL.LU R59, [R1+0x18c] ;  /* 0x00018c00013b7983 */ /* 0x000f280000300800 */
[----:B----4-:R-:W-:Y:S04]  /*24080*/  STL.64 [R1+0x1c78], R58 ;  /* 0x001c783a01007387 */ /* 0x010fe80000100a00 */
[----:B---3--:R0:W-:Y:S04]  /*24090*/  STL.64 [R1+0x1c70], R56 ;  /* 0x001c703801007387 */ /* 0x0081e80000100a00 */
[----:B------:R-:W3:Y:S04]  /*240a0*/  LDL.LU R8, [R1+0x190] ;  /* 0x0001900001087983 */ /* 0x000ee80000300800 */
[----:B------:R-:W3:Y:S04]  /*240b0*/  LDL.LU R9, [R1+0x194] ;  /* 0x0001940001097983 */ /* 0x000ee80000300800 */
[----:B------:R-:W3:Y:S04]  /*240c0*/  LDL.LU R10, [R1+0x198] ;  /* 0x00019800010a7983 */ /* 0x000ee80000300800 */
[----:B------:R-:W3:Y:S04]  /*240d0*/  LDL.LU R11, [R1+0x19c] ;  /* 0x00019c00010b7983 */ /* 0x000ee80000300800 */
[----:B--2---:R-:W2:Y:S04]  /*240e0*/  LDL.LU R28, [R1+0x1a0] ;  /* 0x0001a000011c7983 */ /* 0x004ea80000300800 */
[----:B------:R-:W2:Y:S04]  /*240f0*/  LDL.LU R29, [R1+0x1a4] ;  /* 0x0001a400011d7983 */ /* 0x000ea80000300800 */
[----:B------:R-:W2:Y:S04]  /*24100*/  LDL.LU R30, [R1+0x1a8] ;  /* 0x0001a800011e7983 */ /* 0x000ea80000300800 */
[----:B------:R-:W2:Y:S04]  /*24110*/  LDL.LU R31, [R1+0x1ac] ;  /* 0x0001ac00011f7983 */ /* 0x000ea80000300800 */
[----:B0-----:R-:W4:Y:S04]  /*24120*/  LDL.LU R56, [R1+0x320] ;  /* 0x0003200001387983 */ /* 0x001f280000300800 */
[----:B------:R-:W4:Y:S04]  /*24130*/  LDL.LU R57, [R1+0x324] ;  /* 0x0003240001397983 */ /* 0x000f280000300800 */
[----:B------:R-:W4:Y:S04]  /*24140*/  LDL.LU R58, [R1+0x328] ;  /* 0x00032800013a7983 */ /* 0x000f280000300800 */
[----:B------:R-:W4:Y:S04]  /*24150*/  LDL.LU R59, [R1+0x32c] ;  /* 0x00032c00013b7983 */ /* 0x000f280000300800 */
[----:B------:R-:W3:Y:S04]  /*24160*/  LDL.LU R20, [R1+0x1c0] ;  /* 0x0001c00001147983 */ /* 0x000ee80000300800 */
[----:B------:R-:W3:Y:S04]  /*24170*/  LDL.LU R21, [R1+0x1c4] ;  /* 0x0001c40001157983 */ /* 0x000ee80000300800 */
[----:B------:R-:W3:Y:S04]  /*24180*/  LDL.LU R22, [R1+0x1c8] ;  /* 0x0001c80001167983 */ /* 0x000ee80000300800 */
[----:B------:R-:W3:Y:S04]  /*24190*/  LDL.LU R23, [R1+0x1cc] ;  /* 0x0001cc0001177983 */ /* 0x000ee80000300800 */
[----:B------:R-:W2:Y:S04]  /*241a0*/  LDL.LU R12, [R1+0x1b0] ;  /* 0x0001b000010c7983 */ /* 0x000ea80000300800 */
[----:B------:R-:W2:Y:S04]  /*241b0*/  LDL.LU R13, [R1+0x1b4] ;  /* 0x0001b400010d7983 */ /* 0x000ea80000300800 */
[----:B------:R-:W2:Y:S04]  /*241c0*/  LDL.LU R14, [R1+0x1b8] ;  /* 0x0001b800010e7983 */ /* 0x000ea80000300800 */
[----:B------:R-:W2:Y:S01]  /*241d0*/  LDL.LU R15, [R1+0x1bc] ;  /* 0x0001bc00010f7983 */ /* 0x000ea20000300800 */
[----:B------:R-:W-:-:S03]  /*241e0*/  IMAD R35, R0, 0x100, R60 ;  /* 0x0000010000237824 */ /* 0x000fc600078e023c */
[----:B------:R-:W2:Y:S01]  /*241f0*/  LDL.LU R19, [R1+0x854] ;  /* 0x0008540001137983 */ /* 0x000ea20000300800 */
[----:B------:R-:W-:Y:S02]  /*24200*/  IMAD R32, R40, 0x100, R27 ;  /* 0x0000010028207824 */ /* 0x000fe400078e021b */
[----:B------:R-:W-:Y:S02]  /*24210*/  IMAD R33, R42, 0x100, R41 ;  /* 0x000001002a217824 */ /* 0x000fe400078e0229 */
[----:B------:R-:W-:Y:S01]  /*24220*/  IMAD R34, R61, 0x100, R43 ;  /* 0x000001003d227824 */ /* 0x000fe200078e022b */
[----:B------:R-:W2:Y:S04]  /*24230*/  LDL.LU R0, [R1+0x85c] ;  /* 0x00085c0001007983 */ /* 0x000ea80000300800 */
[----:B------:R-:W2:Y:S04]  /*24240*/  LDL.LU R44, [R1+0x86c] ;  /* 0x00086c00012c7983 */ /* 0x000ea80000300800 */
[----:B------:R-:W2:Y:S04]  /*24250*/  LDL.LU R45, [R1+0x868] ;  /* 0x00086800012d7983 */ /* 0x000ea80000300800 */
[----:B------:R-:W2:Y:S04]  /*24260*/  LDL.LU R48, [R1+0x310] ;  /* 0x0003100001307983 */ /* 0x000ea80000300800 */
[----:B------:R-:W2:Y:S01]  /*24270*/  LDL.LU R49, [R1+0x314] ;  /* 0x0003140001317983 */ /* 0x000ea20000300800 */
[----:B------:R-:W-:-:S02]  /*24280*/  F2FP.F16.E5M2.UNPACK_B R32, R32 ;  /* 0x00000020ff20723e */ /* 0x000fc400020004ff */
[----:B------:R-:W-:Y:S02]  /*24290*/  F2FP.F16.E5M2.UNPACK_B R33, R33 ;  /* 0x00000021ff21723e */ /* 0x000fe400020004ff */
[----:B------:R-:W-:Y:S01]  /*242a0*/  F2FP.F16.E5M2.UNPACK_B R34, R34 ;  /* 0x00000022ff22723e */ /* 0x000fe200020004ff */
[----:B------:R-:W2:Y:S01]  /*242b0*/  LDL.LU R50, [R1+0x318] ;  /* 0x0003180001327983 */ /* 0x000ea20000300800 */
[----:B------:R-:W-:-:S03]  /*242c0*/  F2FP.F16.E5M2.UNPACK_B R35, R35 ;  /* 0x00000023ff23723e */ /* 0x000fc600020004ff */
        /* <DEDUP_REMOVED lines=17> */
[C---:B----4-:R-:W-:Y:S06]  /*243e0*/  HMMA.16816.F32 R56, R36.reuse, R4, R56 ;  /* 0x000000042438723c */ /* 0x050fec0000001838 */
[----:B---3--:R-:W-:Y:S06]  /*243f0*/  HMMA.16816.F32 R36, R36, R2, R20 ;  /* 0x000000022424723c */ /* 0x008fec0000001814 */
[C---:B--2---:R-:W-:Y:S11]  /*24400*/  HMMA.16816.F32 R12, R32.reuse, R16, R12 ;  /* 0x00000010200c723c */ /* 0x044ff6000000180c */
[----:B------:R-:W-:Y:S04]  /*24410*/  STL.64 [R1+0x320], R56 ;  /* 0x0003203801007387 */ /* 0x000fe80000100a00 */
[----:B------:R0:W-:Y:S04]  /*24420*/  STL.64 [R1+0x328], R58 ;  /* 0x0003283a01007387 */ /* 0x0001e80000100a00 */
[----:B0-----:R-:W2:Y:S04]  /*24430*/  LDL.LU.64 R58, [R1+0x1c78] ;  /* 0x001c7800013a7983 */ /* 0x001ea80000300a00 */
[----:B------:R-:W2:Y:S04]  /*24440*/  LDL.LU.64 R56, [R1+0x1c70] ;  /* 0x001c700001387983 */ /* 0x000ea80000300a00 */
[----:B------:R-:W3:Y:S04]  /*24450*/  LDL.LU.64 R22, [R1+0x1c68] ;  /* 0x001c680001167983 */ /* 0x000ee80000300a00 */
[----:B------:R-:W3:Y:S04]  /*24460*/  LDL.LU.64 R20, [R1+0x1c60] ;  /* 0x001c600001147983 */ /* 0x000ee80000300a00 */
[----:B------:R0:W-:Y:S04]  /*24470*/  STL.64 [R1+0x1d0], R36 ;  /* 0x0001d02401007387 */ /* 0x0001e80000100a00 */
[----:B------:R1:W-:Y:S04]  /*24480*/  STL.64 [R1+0x1d8], R38 ;  /* 0x0001d82601007387 */ /* 0x0003e80000100a00 */
[----:B0-----:R-:W4:Y:S04]  /*24490*/  LDL.LU R36, [R1+0x850] ;  /* 0x0008500001247983 */ /* 0x001f280000300800 */
[----:B------:R-:W2:Y:S04]  /*244a0*/  LDL.LU R37, [R1+0x858] ;  /* 0x0008580001257983 */ /* 0x000ea80000300800 */
[----:B-1----:R-:W3:Y:S04]  /*244b0*/  LDL.LU R38, [R1+0x864] ;  /* 0x0008640001267983 */ /* 0x002ee80000300800 */
[----:B------:R-:W3:Y:S04]  /*244c0*/  LDL.LU R39, [R1+0x860] ;  /* 0x0008600001277983 */ /* 0x000ee80000300800 */
[----:B------:R-:W-:Y:S04]  /*244d0*/  STL.64 [R1+0x1c0], R12 ;  /* 0x0001c00c01007387 */ /* 0x000fe80000100a00 */
[----:B------:R0:W-:Y:S04]  /*244e0*/  STL.64 [R1+0x1c8], R14 ;  /* 0x0001c80e01007387 */ /* 0x0001e80000100a00 */
[----:B0-----:R-:W4:Y:S04]  /*244f0*/  LDL.LU.64 R14, [R1+0x1c58] ;  /* 0x001c5800010e7983 */ /* 0x001f280000300a00 */
[----:B------:R-:W2:Y:S01]  /*24500*/  LDL.LU.64 R12, [R1+0x1c50] ;  /* 0x001c5000010c7983 */ /* 0x000ea20000300a00 */
[C---:B----4-:R-:W-:Y:S06]  /*24510*/  HMMA.16816.F32 R28, R32.reuse, R14, R28 ;  /* 0x0000000e201c723c */ /* 0x050fec000000181c */
[----:B--2---:R-:W-:-:S15]  /*24520*/  HMMA.16816.F32 R8, R32, R12, R8 ;  /* 0x0000000c2008723c */ /* 0x004fde0000001808 */
[----:B------:R-:W-:-:S02]  /*24530*/  NOP ;  /* 0x0000000000007918 */ /* 0x000fc40000000000 */
[----:B------:R-:W-:Y:S04]  /*24540*/  STL.64 [R1+0x1b0], R28 ;  /* 0x0001b01c01007387 */ /* 0x000fe80000100a00 */
[----:B------:R0:W-:Y:S04]  /*24550*/  STL.64 [R1+0x1b8], R30 ;  /* 0x0001b81e01007387 */ /* 0x0001e80000100a00 */
[----:B0-----:R-:W2:Y:S04]  /*24560*/  LDL.LU.64 R30, [R1+0x1c48] ;  /* 0x001c4800011e7983 */ /* 0x001ea80000300a00 */
[----:B------:R-:W2:Y:S04]  /*24570*/  LDL.LU.64 R28, [R1+0x1c40] ;  /* 0x001c4000011c7983 */ /* 0x000ea80000300a00 */
[----:B------:R-:W-:Y:S04]  /*24580*/  STL.64 [R1+0x1a0], R8 ;  /* 0x0001a00801007387 */ /* 0x000fe80000100a00 */
[----:B------:R0:W-:Y:S04]  /*24590*/  STL.64 [R1+0x1a8], R10 ;  /* 0x0001a80a01007387 */ /* 0x0001e80000100a00 */
[----:B0-----:R-:W4:Y:S04]  /*245a0*/  LDL.LU.64 R10, [R1+0x1c38] ;  /* 0x001c3800010a7983 */ /* 0x001f280000300a00 */
[----:B------:R-:W3:Y:S01]  /*245b0*/  LDL.LU.64 R8, [R1+0x1c30] ;  /* 0x001c300001087983 */ /* 0x000ee20000300a00 */
[----:B------:R-:W-:-:S02]  /*245c0*/  IMAD R36, R36, 0x100, R19 ;  /* 0x0000010024247824 */ /* 0x000fc400078e0213 */
[----:B------:R-:W-:Y:S01]  /*245d0*/  IMAD R37, R37, 0x100, R0 ;  /* 0x0000010025257824 */ /* 0x000fe200078e0200 */
[C---:B------:R-:W-:Y:S06]  /*245e0*/  HMMA.16816.F32 R48, R32.reuse, R6, R48 ;  /* 0x000000062030723c */ /* 0x040fec0000001830 */
[C---:B----4-:R-:W-:Y:S06]  /*245f0*/  HMMA.16816.F32 R56, R32.reuse, R10, R56 ;  /* 0x0000000a2038723c */ /* 0x050fec0000001838 */
[----:B---3--:R-:W-:-:S15]  /*24600*/  HMMA.16816.F32 R20, R32, R8, R20 ;  /* 0x000000082014723c */ /* 0x008fde0000001814 */
[----:B------:R-:W-:-:S02]  /*24610*/  NOP ;  /* 0x0000000000007918 */ /* 0x000fc40000000000 */
[----:B------:R-:W-:Y:S04]  /*24620*/  STL.64 [R1+0x190], R56 ;  /* 0x0001903801007387 */ /* 0x000fe80000100a00 */
[----:B------:R0:W-:Y:S04]  /*24630*/  STL.64 [R1+0x198], R58 ;  /* 0x0001983a01007387 */ /* 0x0001e80000100a00 */
[----:B0-----:R-:W3:Y:S04]  /*24640*/  LDL.LU.64 R58, [R1+0x1c28] ;  /* 0x001c2800013a7983 */ /* 0x001ee80000300a00 */
[----:B------:R-:W3:Y:S04]  /*24650*/  LDL.LU.64 R56, [R1+0x1c20] ;  /* 0x001c200001387983 */ /* 0x000ee80000300a00 */
[----:B------:R-:W4:Y:S04]  /*24660*/  LDL.LU R19, [R1+0x1c1c] ;  /* 0x001c1c0001137983 */ /* 0x000f280000300800 */
[----:B------:R-:W4:Y:S04]  /*24670*/  LDL.LU R0, [R1+0x1c18] ;  /* 0x001c180001007983 */ /* 0x000f280000300800 */
[----:B------:R-:W-:Y:S04]  /*24680*/  STL.64 [R1+0x180], R20 ;  /* 0x0001801401007387 */ /* 0x000fe80000100a00 */
[----:B------:R0:W-:Y:S04]  /*24690*/  STL.64 [R1+0x188], R22 ;  /* 0x0001881601007387 */ /* 0x0001e80000100a00 */
[----:B0-----:R-:W4:Y:S04]  /*246a0*/  LDL.LU.64 R22, [R1+0x1c10] ;  /* 0x001c100001167983 */ /* 0x001f280000300a00 */
[----:B------:R-:W4:Y:S01]  /*246b0*/  LDL.LU.64 R20, [R1+0x1c08] ;  /* 0x001c080001147983 */ /* 0x000f220000300a00 */
[----:B--2---:R-:W-:Y:S01]  /*246c0*/  HMMA.16816.F32 R28, R32, R4, R28 ;  /* 0x00000004201c723c */ /* 0x004fe2000000181c */
[----:B------:R-:W-:-:S02]  /*246d0*/  IMAD R38, R39, 0x100, R38 ;  /* 0x0000010027267824 */ /* 0x000fc400078e0226 */
[----:B------:R-:W-:Y:S01]  /*246e0*/  IMAD R39, R45, 0x100, R44 ;  /* 0x000001002d277824 */ /* 0x000fe200078e022c */
[----:B------:R-:W-:Y:S04]  /*246f0*/  STL.64 [R1+0x310], R48 ;  /* 0x0003103001007387 */ /* 0x000fe80000100a00 */
[----:B------:R0:W-:Y:S01]  /*24700*/  STL.64 [R1+0x318], R50 ;  /* 0x0003183201007387 */ /* 0x0001e20000100a00 */
[----:B------:R-:W-:Y:S02]  /*24710*/  F2FP.F16.E5M2.UNPACK_B R36, R36 ;  /* 0x00000024ff24723e */ /* 0x000fe400020004ff */
[----:B------:R-:W-:Y:S02]  /*24720*/  F2FP.F16.E5M2.UNPACK_B R37, R37 ;  /* 0x00000025ff25723e */ /* 0x000fe400020004ff */
[----:B------:R-:W-:-:S02]  /*24730*/  F2FP.F16.E5M2.UNPACK_B R38, R38 ;  /* 0x00000026ff26723e */ /* 0x000fc400020004ff */
[----:B------:R-:W-:Y:S01]  /*24740*/  F2FP.F16.E5M2.UNPACK_B R39, R39 ;  /* 0x00000027ff27723e */ /* 0x000fe200020004ff */
[----:B------:R-:W-:Y:S01]  /*24750*/  HMMA.16816.F32 R32, R32, R2, R52 ;  /* 0x000000022020723c */ /* 0x000fe20000001834 */
[----:B0-----:R-:W2:Y:S06]  /*24760*/  LDL.LU R51, [R1+0x1c00] ;  /* 0x001c000001337983 */ /* 0x001eac0000300800 */
[----:B------:R-:W-:Y:S04]  /*24770*/  STL.64 [R1+0x300], R28 ;  /* 0x0003001c01007387 */ /* 0x000fe80000100a00 */
[----:B------:R0:W-:Y:S04]  /*24780*/  STL.64 [R1+0x308], R30 ;  /* 0x0003081e01007387 */ /* 0x0001e80000100a00 */
[----:B0-----:R-:W2:Y:S04]  /*24790*/  LDL.LU.64 R30, [R1+0x1bf8] ;  /* 0x001bf800011e7983 */ /* 0x001ea80000300a00 */
[----:B------:R-:W2:Y:S04]  /*247a0*/  LDL.LU R29, [R1+0x1bf0] ;  /* 0x001bf000011d7983 */ /* 0x000ea80000300800 */
[----:B------:R-:W-:Y:S04]  /*247b0*/  STL.64 [R1+0x1be8], R6 ;  /* 0x001be80601007387 */ /* 0x000fe80000100a00 */
[----:B------:R3:W-:Y:S02]  /*247c0*/  STL.64 [R1+0x1be0], R4 ;  /* 0x001be00401007387 */ /* 0x0007e40000100a00 */
[C---:B---3--:R-:W-:Y:S02]  /*247d0*/  HMMA.16816.F32 R4, R36.reuse, R16, R56 ;  /* 0x000000102404723c */ /* 0x048fe40000001838 */
[----:B----4-:R-:W-:Y:S04]  /*247e0*/  STL.64 [R1+0x1bb0], R18 ;  /* 0x001bb01201007387 */ /* 0x010fe80000100a00 */
[----:B------:R-:W-:Y:S04]  /*247f0*/  STL.64 [R1+0x170], R32 ;  /* 0x0001702001007387 */ /* 0x000fe80000100a00 */
[----:B------:R-:W-:Y:S04]  /*24800*/  STL.64 [R1+0x178], R34 ;  /* 0x0001782201007387 */ /* 0x000fe80000100a00 */
[----:B------:R0:W-:Y:S02]  /*24810*/  STL.64 [R1+0x1ba8], R16 ;  /* 0x001ba81001007387 */ /* 0x0001e40000100a00 */
[C---:B0-----:R-:W-:Y:S07]  /*24820*/  HMMA.16816.F32 R16, R36.reuse, R14, R24 ;  /* 0x0000000e2410723c */ /* 0x041fee0000001818 */
[----:B------:R-:W-:Y:S04]  /*24830*/  STL.64 [R1+0x160], R4 ;  /* 0x0001600401007387 */ /* 0x000fe80000100a00 */
[----:B------:R0:W-:Y:S02]  /*24840*/  STL.64 [R1+0x168], R6 ;  /* 0x0001680601007387 */ /* 0x0001e40000100a00 */
[C---:B0-----:R-:W-:Y:S02]  /*24850*/  HMMA.16816.F32 R4, R36.reuse, R12, R20 ;  /* 0x0000000c2404723c */ /* 0x041fe40000001814 */
[----:B------:R-:W-:Y:S08]  /*24860*/  STL.64 [R1+0x1ba0], R14 ;  /* 0x001ba00e01007387 */ /* 0x000ff00000100a00 */
[----:B------:R-:W-:Y:S04]  /*24870*/  STL.64 [R1+0x150], R16 ;  /* 0x0001501001007387 */ /* 0x000fe80000100a00 */
[----:B------:R-:W-:Y:S04]  /*24880*/  STL.64 [R1+0x158], R18 ;  /* 0x0001581201007387 */ /* 0x000fe80000100a00 */
[----:B------:R-:W-:Y:S05]  /*24890*/  STL.64 [R1+0x1b98], R12 ;  /* 0x001b980c01007387 */ /* 0x000fea0000100a00 */
[----:B------:R-:W-:Y:S04]  /*248a0*/  STL.64 [R1+0x140], R4 ;  /* 0x0001400401007387 */ /* 0x000fe80000100a00 */
[----:B------:R0:W-:Y:S02]  /*248b0*/  STL.64 [R1+0x148], R6 ;  /* 0x0001480601007387 */ /* 0x0001e40000100a00 */
[----:B0-----:R-:W-:-:S15]  /*248c0*/  HMMA.16816.F32 R4, R36, R10, R40 ;  /* 0x0000000a2404723c */ /* 0x001fde0000001828 */
[----:B------:R-:W-:-:S08]  /*248d0*/  NOP ;  /* 0x0000000000007918 */ /* 0x000fd00000000000 */
[----:B------:R-:W-:Y:S04]  /*248e0*/  STL.64 [R1+0x130], R4 ;  /* 0x0001300401007387 */ /* 0x000fe80000100a00 */
[----:B------:R-:W-:Y:S04]  /*248f0*/  STL.64 [R1+0x138], R6 ;  /* 0x0001380601007387 */ /* 0x000fe80000100a00 */
[----:B------:R-:W3:Y:S04]  /*24900*/  LDL.LU R40, [R1+0xa0] ;  /* 0x0000a00001287983 */ /* 0x000ee80000300800 */
[----:B------:R-:W3:Y:S04]  /*24910*/  LDL.LU R41, [R1+0xa4] ;  /* 0x0000a40001297983 */ /* 0x000ee80000300800 */
[----:B------:R-:W4:Y:S04]  /*24920*/  LDL.LU R42, [R1+0xa8] ;  /* 0x0000a800012a7983 */ /* 0x000f280000300800 */
[----:B------:R-:W4:Y:S04]  /*24930*/  LDL.LU R43, [R1+0xac] ;  /* 0x0000ac00012b7983 */ /* 0x000f280000300800 */
[----:B----4-:R-:W-:Y:S04]  /*24940*/  STL.64 [R1+0x1b80], R42 ;  /* 0x001b802a01007387 */ /* 0x010fe80000100a00 */
[----:B---3--:R0:W-:Y:S04]  /*24950*/  STL.64 [R1+0x1b78], R40 ;  /* 0x001b782801007387 */ /* 0x0081e80000100a00 */
[----:B------:R-:W3:Y:S04]  /*24960*/  LDL.LU R52, [R1+0xb0] ;  /* 0x0000b00001347983 */ /* 0x000ee80000300800 */
[----:B------:R-:W3:Y:S04]  /*24970*/  LDL.LU R53, [R1+0xb4] ;  /* 0x0000b40001357983 */ /* 0x000ee80000300800 */
[----:B------:R-:W4:Y:S04]  /*24980*/  LDL.LU R54, [R1+0xb8] ;  /* 0x0000b80001367983 */ /* 0x000f280000300800 */
[----:B------:R-:W4:Y:S04]  /*24990*/  LDL.LU R55, [R1+0xbc] ;  /* 0x0000bc0001377983 */ /* 0x000f280000300800 */
[----:B----4-:R-:W-:Y:S04]  /*249a0*/  STL.64 [R1+0x1b90], R54 ;  /* 0x001b903601007387 */ /* 0x010fe80000100a00 */
[----:B---3--:R1:W-:Y:S04]  /*249b0*/  STL.64 [R1+0x1b88], R52 ;  /* 0x001b883401007387 */ /* 0x0083e80000100a00 */
[----:B0-----:R-:W3:Y:S04]  /*249c0*/  LDL.LU R40, [R1+0xd0] ;  /* 0x0000d00001287983 */ /* 0x001ee80000300800 */
[----:B------:R-:W3:Y:S04]  /*249d0*/  LDL.LU R41, [R1+0xd4] ;  /* 0x0000d40001297983 */ /* 0x000ee80000300800 */
[----:B------:R-:W4:Y:S04]  /*249e0*/  LDL.LU R42, [R1+0xd8] ;  /* 0x0000d800012a7983 */ /* 0x000f280000300800 */
[----:B------:R-:W4:Y:S04]  /*249f0*/  LDL.LU R43, [R1+0xdc] ;  /* 0x0000dc00012b7983 */ /* 0x000f280000300800 */
[----:B----4-:R-:W-:Y:S04]  /*24a00*/  STL.64 [R1+0x1bc0], R42 ;  /* 0x001bc02a01007387 */ /* 0x010fe80000100a00 */
[----:B---3--:R0:W-:Y:S04]  /*24a10*/  STL.64 [R1+0x1bb8], R40 ;  /* 0x001bb82801007387 */ /* 0x0081e80000100a00 */
        /* <DEDUP_REMOVED lines=10> */
[----:B0-----:R-:W4:Y:S04]  /*24ac0*/  LDL.LU R40, [R1+0x2e0] ;  /* 0x0002e00001287983 */ /* 0x001f280000300800 */
[----:B------:R-:W4:Y:S04]  /*24ad0*/  LDL.LU R41, [R1+0x2e4] ;  /* 0x0002e40001297983 */ /* 0x000f280000300800 */
[----:B------:R-:W4:Y:S04]  /*24ae0*/  LDL.LU R42, [R1+0x2e8] ;  /* 0x0002e800012a7983 */ /* 0x000f280000300800 */
[----:B------:R-:W4:Y:S04]  /*24af0*/  LDL.LU R43, [R1+0x2ec] ;  /* 0x0002ec00012b7983 */ /* 0x000f280000300800 */
[----:B------:R-:W2:Y:S04]  /*24b00*/  LDL.LU R4, [R1+0x110] ;  /* 0x0001100001047983 */ /* 0x000ea80000300800 */
[----:B------:R-:W2:Y:S04]  /*24b10*/  LDL.LU R5, [R1+0x114] ;  /* 0x0001140001057983 */ /* 0x000ea80000300800 */
[----:B------:R-:W2:Y:S04]  /*24b20*/  LDL.LU R6, [R1+0x118] ;  /* 0x0001180001067983 */ /* 0x000ea80000300800 */
[----:B------:R-:W2:Y:S01]  /*24b30*/  LDL.LU R7, [R1+0x11c] ;  /* 0x00011c0001077983 */ /* 0x000ea20000300800 */
[----:B------:R-:W-:-:S03]  /*24b40*/  IMAD R33, R60, 0x100, R61 ;  /* 0x000001003c217824 */ /* 0x000fc600078e023d */
[----:B------:R-:W3:Y:S04]  /*24b50*/  LDL.LU R60, [R1+0x884] ;  /* 0x00088400013c7983 */ /* 0x000ee80000300800 */
[----:B------:R-:W3:Y:S04]  /*24b60*/  LDL.LU R34, [R1+0x880] ;  /* 0x0008800001227983 */ /* 0x000ee80000300800 */
[----:B------:R-:W4:Y:S04]  /*24b70*/  LDL.LU R61, [R1+0x88c] ;  /* 0x00088c00013d7983 */ /* 0x000f280000300800 */
[----:B------:R-:W4:Y:S04]  /*24b80*/  LDL.LU R35, [R1+0x888] ;  /* 0x0008880001237983 */ /* 0x000f280000300800 */
[----:B-1----:R-:W4:Y:S04]  /*24b90*/  LDL.LU R52, [R1+0x2f0] ;  /* 0x0002f00001347983 */ /* 0x002f280000300800 */
        /* <DEDUP_REMOVED lines=24> */
[----:B------:R-:W-:-:S03]  /*24d20*/  IMAD R32, R47, 0x100, R46 ;  /* 0x000001002f207824 */ /* 0x000fc600078e022e */
[----:B------:R-:W4:Y:S04]  /*24d30*/  LDL.LU R45, [R1+0x94] ;  /* 0x00009400012d7983 */ /* 0x000f280000300800 */
[----:B------:R-:W4:Y:S04]  /*24d40*/  LDL.LU R46, [R1+0x98] ;  /* 0x00009800012e7983 */ /* 0x000f280000300800 */
[----:B------:R-:W4:Y:S01]  /*24d50*/  LDL.LU R47, [R1+0x9c] ;  /* 0x00009c00012f7983 */ /* 0x000f220000300800 */
[----:B--2---:R-:W-:-:S15]  /*24d60*/  HMMA.16816.F32 R4, R36, R8, R4 ;  /* 0x000000082404723c */ /* 0x004fde0000001804 */
[----:B------:R-:W-:-:S08]  /*24d70*/  NOP ;  /* 0x0000000000007918 */ /* 0x000fd00000000000 */
[----:B------:R-:W-:Y:S04]  /*24d80*/  STL.64 [R1+0x120], R4 ;  /* 0x0001200401007387 */ /* 0x000fe80000100a00 */
[----:B------:R0:W-:Y:S04]  /*24d90*/  STL.64 [R1+0x128], R6 ;  /* 0x0001280601007387 */ /* 0x0001e80000100a00 */
[----:B0-----:R-:W2:Y:S04]  /*24da0*/  LDL.LU.64 R6, [R1+0x1be8] ;  /* 0x001be80001067983 */ /* 0x001ea80000300a00 */
[----:B------:R-:W2:Y:S01]  /*24db0*/  LDL.LU.64 R4, [R1+0x1be0] ;  /* 0x001be00001047983 */ /* 0x000ea20000300a00 */
[----:B---3--:R-:W-:-:S02]  /*24dc0*/  IMAD R34, R34, 0x100, R60 ;  /* 0x0000010022227824 */ /* 0x008fc400078e023c */
[----:B----4-:R-:W-:Y:S01]  /*24dd0*/  IMAD R35, R35, 0x100, R61 ;  /* 0x0000010023237824 */ /* 0x010fe200078e023d */
[----:B------:R-:W3:Y:S04]  /*24de0*/  LDL.LU R60, [R1+0x1bdc] ;  /* 0x001bdc00013c7983 */ /* 0x000ee80000300800 */
[----:B------:R-:W4:Y:S01]  /*24df0*/  LDL.LU R61, [R1+0x1bd8] ;  /* 0x001bd800013d7983 */ /* 0x000f220000300800 */
[C---:B--2---:R-:W-:Y:S06]  /*24e00*/  HMMA.16816.F32 R52, R36.reuse, R6, R52 ;  /* 0x000000062434723c */ /* 0x044fec0000001834 */
[C---:B------:R-:W-:Y:S06]  /*24e10*/  HMMA.16816.F32 R40, R36.reuse, R4, R40 ;  /* 0x000000042428723c */ /* 0x040fec0000001828 */
[----:B------:R-:W-:Y:S11]  /*24e20*/  HMMA.16816.F32 R36, R36, R2, R16 ;  /* 0x000000022424723c */ /* 0x000ff60000001810 */
        /* <DEDUP_REMOVED lines=8> */
[----:B------:R-:W4:Y:S04]  /*24eb0*/  LDL.LU.64 R18, [R1+0x1bb0] ;  /* 0x001bb00001127983 */ /* 0x000f280000300a00 */
[----:B------:R-:W2:Y:S01]  /*24ec0*/  LDL.LU.64 R16, [R1+0x1ba8] ;  /* 0x001ba80001107983 */ /* 0x000ea20000300a00 */
[----:B------:R-:W-:-:S02]  /*24ed0*/  F2FP.F16.E5M2.UNPACK_B R32, R32 ;  /* 0x00000020ff20723e */ /* 0x000fc400020004ff */
[----:B------:R-:W-:Y:S02]  /*24ee0*/  F2FP.F16.E5M2.UNPACK_B R33, R33 ;  /* 0x00000021ff21723e */ /* 0x000fe400020004ff */
[----:B------:R-:W-:Y:S02]  /*24ef0*/  F2FP.F16.E5M2.UNPACK_B R34, R34 ;  /* 0x00000022ff22723e */ /* 0x000fe400020004ff */
[----:B------:R-:W-:Y:S01]  /*24f00*/  F2FP.F16.E5M2.UNPACK_B R35, R35 ;  /* 0x00000023ff23723e */ /* 0x000fe200020004ff */
[----:B------:R0:W-:Y:S04]  /*24f10*/  STL.64 [R1+0x110], R36 ;  /* 0x0001102401007387 */ /* 0x0001e80000100a00 */
[----:B------:R1:W-:Y:S04]  /*24f20*/  STL.64 [R1+0x118], R38 ;  /* 0x0001182601007387 */ /* 0x0003e80000100a00 */
[----:B0-----:R-:W4:Y:S04]  /*24f30*/  LDL.LU R36, [R1+0xc0] ;  /* 0x0000c00001247983 */ /* 0x001f280000300800 */
[----:B------:R-:W4:Y:S04]  /*24f40*/  LDL.LU R37, [R1+0xc4] ;  /* 0x0000c40001257983 */ /* 0x000f280000300800 */
[----:B-1----:R-:W4:Y:S04]  /*24f50*/  LDL.LU R38, [R1+0xc8] ;  /* 0x0000c80001267983 */ /* 0x002f280000300800 */
[----:B------:R-:W4:Y:S01]  /*24f60*/  LDL.LU R39, [R1+0xcc] ;  /* 0x0000cc0001277983 */ /* 0x000f220000300800 */
[----:B--2---:R-:W-:-:S15]  /*24f70*/  HMMA.16816.F32 R12, R32, R16, R12 ;  /* 0x00000010200c723c */ /* 0x004fde000000180c */
[----:B------:R-:W-:-:S08]  /*24f80*/  NOP ;  /* 0x0000000000007918 */ /* 0x000fd00000000000 */
[----:B------:R-:W-:Y:S04]  /*24f90*/  STL.64 [R1+0x100], R12 ;  /* 0x0001000c01007387 */ /* 0x000fe80000100a00 */
[----:B------:R0:W-:Y:S04]  /*24fa0*/  STL.64 [R1+0x108], R14 ;  /* 0x0001080e01007387 */ /* 0x0001e80000100a00 */
[----:B0-----:R-:W2:Y:S04]  /*24fb0*/  LDL.LU.64 R14, [R1+0x1ba0] ;  /* 0x001ba000010e7983 */ /* 0x001ea80000300a00 */
[----:B------:R-:W3:Y:S01]  /*24fc0*/  LDL.LU.64 R12, [R1+0x1b98] ;  /* 0x001b9800010c7983 */ /* 0x000ee20000300a00 */
[C---:B--2---:R-:W-:Y:S06]  /*24fd0*/  HMMA.16816.F32 R52, R32.reuse, R14, R52 ;  /* 0x0000000e2034723c */ /* 0x044fec0000001834 */
[----:B---3--:R-:W-:-:S15]  /*24fe0*/  HMMA.16816.F32 R40, R32, R12, R40 ;  /* 0x0000000c2028723c */ /* 0x008fde0000001828 */
[----:B------:R-:W-:-:S02]  /*24ff0*/  NOP ;  /* 0x0000000000007918 */ /* 0x000fc40000000000 */
[----:B------:R-:W-:Y:S04]  /*25000*/  STL.64 [R1+0xf0], R52 ;  /* 0x0000f03401007387 */ /* 0x000fe80000100a00 */
[----:B------:R0:W-:Y:S04]  /*25010*/  STL.64 [R1+0xf8], R54 ;  /* 0x0000f83601007387 */ /* 0x0001e80000100a00 */
[----:B0-----:R-:W2:Y:S04]  /*25020*/  LDL.LU.64 R54, [R1+0x1b90] ;  /* 0x001b900001367983 */ /* 0x001ea80000300a00 */
[----:B------:R-:W2:Y:S04]  /*25030*/  LDL.LU.64 R52, [R1+0x1b88] ;  /* 0x001b880001347983 */ /* 0x000ea80000300a00 */
[----:B------:R-:W-:Y:S04]  /*25040*/  STL.64 [R1+0xe0], R40 ;  /* 0x0000e02801007387 */ /* 0x000fe80000100a00 */
[----:B------:R0:W-:Y:S04]  /*25050*/  STL.64 [R1+0xe8], R42 ;  /* 0x0000e82a01007387 */ /* 0x0001e80000100a00 */
[----:B0-----:R-:W3:Y:S04]  /*25060*/  LDL.LU.64 R42, [R1+0x1b80] ;  /* 0x001b8000012a7983 */ /* 0x001ee80000300a00 */
[----:B------:R-:W3:Y:S01]  /*25070*/  LDL.LU.64 R40, [R1+0x1b78] ;  /* 0x001b780001287983 */ /* 0x000ee20000300a00 */
[C---:B----4-:R-:W-:Y:S06]  /*25080*/  HMMA.16816.F32 R36, R32.reuse, R10, R36 ;  /* 0x0000000a2024723c */ /* 0x050fec0000001824 */
[----:B------:R-:W-:-:S15]  /*25090*/  HMMA.16816.F32 R24, R32, R6, R24 ;  /* 0x000000062018723c */ /* 0x000fde0000001818 */
[----:B------:R-:W-:-:S02]  /*250a0*/  NOP ;  /* 0x0000000000007918 */ /* 0x000fc40000000000 */
[----:B------:R0:W-:Y:S04]  /*250b0*/  STL.64 [R1+0xd0], R36 ;  /* 0x0000d02401007387 */ /* 0x0001e80000100a00 */
[----:B------:R1:W-:Y:S04]  /*250c0*/  STL.64 [R1+0xd8], R38 ;  /* 0x0000d82601007387 */ /* 0x0003e80000100a00 */
[----:B------:R-:W-:Y:S04]  /*250d0*/  STL.64 [R1+0x1b60], R10 ;  /* 0x001b600a01007387 */ /* 0x000fe80000100a00 */
[----:B------:R4:W-:Y:S01]  /*250e0*/  STL.64 [R1+0x1b58], R8 ;  /* 0x001b580801007387 */ /* 0x0009e20000100a00 */
[----:B0-----:R-:W-:-:S02]  /*250f0*/  IMAD R36, R56, 0x100, R28 ;  /* 0x0000010038247824 */ /* 0x001fc400078e021c */
[----:B------:R-:W-:Y:S02]  /*25100*/  IMAD R37, R58, 0x100, R57 ;  /* 0x000001003a257824 */ /* 0x000fe400078e0239 */
[----:B-1----:R-:W-:Y:S02]  /*25110*/  IMAD R38, R50, 0x100, R59 ;  /* 0x0000010032267824 */ /* 0x002fe400078e023b */
[----:B------:R-:W-:Y:S01]  /*25120*/  IMAD R39, R48, 0x100, R49 ;  /* 0x0000010030277824 */ /* 0x000fe200078e0231 */
[----:B------:R-:W-:Y:S02]  /*25130*/  F2FP.F16.E5M2.UNPACK_B R36, R36 ;  /* 0x00000024ff24723e */ /* 0x000fe400020004ff */
[----:B------:R-:W-:Y:S02]  /*25140*/  F2FP.F16.E5M2.UNPACK_B R37, R37 ;  /* 0x00000025ff25723e */ /* 0x000fe400020004ff */
[----:B------:R-:W-:Y:S02]  /*25150*/  F2FP.F16.E5M2.UNPACK_B R38, R38 ;  /* 0x00000026ff26723e */ /* 0x000fe400020004ff */
[----:B------:R-:W-:Y:S01]  /*25160*/  F2FP.F16.E5M2.UNPACK_B R39, R39 ;  /* 0x00000027ff27723e */ /* 0x000fe200020004ff */
[C---:B--2---:R-:W-:Y:S06]  /*25170*/  HMMA.16816.F32 R52, R32.reuse, R8, R52 ;  /* 0x000000082034723c */ /* 0x044fec0000001834 */
[----:B----4-:R-:W-:-:S15]  /*25180*/  HMMA.16816.F32 R8, R32, R4, R20 ;  /* 0x000000042008723c */ /* 0x010fde0000001814 */
[----:B------:R-:W-:-:S02]  /*25190*/  NOP ;  /* 0x0000000000007918 */ /* 0x000fc40000000000 */
[----:B------:R-:W-:Y:S04]  /*251a0*/  STL.64 [R1+0xc0], R52 ;  /* 0x0000c03401007387 */ /* 0x000fe80000100a00 */
[----:B------:R-:W-:Y:S04]  /*251b0*/  STL.64 [R1+0xc8], R54 ;  /* 0x0000c83601007387 */ /* 0x000fe80000100a00 */
[----:B------:R-:W-:Y:S04]  /*251c0*/  STL.64 [R1+0x2d0], R24 ;  /* 0x0002d01801007387 */ /* 0x000fe80000100a00 */
[----:B------:R-:W-:Y:S04]  /*251d0*/  STL.64 [R1+0x2d8], R26 ;  /* 0x0002d81a01007387 */ /* 0x000fe80000100a00 */
[----:B------:R-:W-:Y:S04]  /*251e0*/  STL.64 [R1+0x1b50], R6 ;  /* 0x001b500601007387 */ /* 0x000fe80000100a00 */
[----:B------:R-:W-:Y:S04]  /*251f0*/  STL.64 [R1+0x1b48], R4 ;  /* 0x001b480401007387 */ /* 0x000fe80000100a00 */
[----:B------:R-:W-:Y:S04]  /*25200*/  STL.64 [R1+0x2c0], R8 ;  /* 0x0002c00801007387 */ /* 0x000fe80000100a00 */
[----:B------:R3:W-:Y:S02]  /*25210*/  STL.64 [R1+0x2c8], R10 ;  /* 0x0002c80a01007387 */ /* 0x0007e40000100a00 */
[----:B---3--:R-:W-:Y:S06]  /*25220*/  HMMA.16816.F32 R8, R32, R2, R40 ;  /* 0x000000022008723c */ /* 0x008fec0000001828 */
[----:B------:R-:W-:Y:S01]  /*25230*/  HMMA.16816.F32 R4, R36, R16, R44 ;  /* 0x000000102404723c */ /* 0x000fe2000000182c */
[----:B------:R-:W-:-:S15]  /*25240*/  STL.64 [R1+0x1b70], R18 ;  /* 0x001b701201007387 */ /* 0x000fde0000100a00 */
[----:B------:R-:W-:-:S01]  /*25250*/  NOP ;  /* 0x0000000000007918 */ /* 0x000fc20000000000 */
[----:B------:R-:W-:Y:S04]  /*25260*/  STL.64 [R1+0xb0], R8 ;  /* 0x0000b00801007387 */ /* 0x000fe80000100a00 */
[----:B------:R-:W-:Y:S04]  /*25270*/  STL.64 [R1+0xb8], R10 ;  /* 0x0000b80a01007387 */ /* 0x000fe80000100a00 */
[----:B------:R-:W-:Y:S04]  /*25280*/  STL.64 [R1+0x1b68], R16 ;  /* 0x001b681001007387 */ /* 0x000fe80000100a00 */
[----:B------:R0:W-:Y:S04]  /*25290*/  STL.64 [R1+0xa0], R4 ;  /* 0x0000a00401007387 */ /* 0x0001e80000100a00 */
[----:B------:R1:W-:Y:S04]  /*252a0*/  STL.64 [R1+0xa8], R6 ;  /* 0x0000a80601007387 */ /* 0x0003e80000100a00 */
[----:B------:R-:W2:Y:S04]  /*252b0*/  LDL.LU R40, [R1+0x40] ;  /* 0x0000400001287983 */ /* 0x000ea80000300800 */
[----:B------:R-:W2:Y:S04]  /*252c0*/  LDL.LU R41, [R1+0x44] ;  /* 0x0000440001297983 */ /* 0x000ea80000300800 */
[----:B------:R-:W2:Y:S04]  /*252d0*/  LDL.LU R42, [R1+0x48] ;  /* 0x00004800012a7983 */ /* 0x000ea80000300800 */
[----:B------:R-:W2:Y:S04]  /*252e0*/  LDL.LU R43, [R1+0x4c] ;  /* 0x00004c00012b7983 */ /* 0x000ea80000300800 */
[----:B0-----:R-:W3:Y:S04]  /*252f0*/  LDL.LU R4, [R1+0x60] ;  /* 0x0000600001047983 */ /* 0x001ee80000300800 */
[----:B------:R-:W3:Y:S04]  /*25300*/  LDL.LU R5, [R1+0x64] ;  /* 0x0000640001057983 */ /* 0x000ee80000300800 */
[----:B-1----:R-:W3:Y:S04]  /*25310*/  LDL.LU R6, [R1+0x68] ;  /* 0x0000680001067983 */ /* 0x002ee80000300800 */
[----:B------:R-:W3:Y:S04]  /*25320*/  LDL.LU R7, [R1+0x6c] ;  /* 0x00006c0001077983 */ /* 0x000ee80000300800 */
[----:B------:R-:W4:Y:S04]  /*25330*/  LDL.LU R16, [R1+0x80] ;  /* 0x0000800001107983 */ /* 0x000f280000300800 */
[----:B------:R-:W4:Y:S04]  /*25340*/  LDL.LU R17, [R1+0x84] ;  /* 0x0000840001117983 */ /* 0x000f280000300800 */
[----:B------:R-:W4:Y:S04]  /*25350*/  LDL.LU R18, [R1+0x88] ;  /* 0x0000880001127983 */ /* 0x000f280000300800 */
[----:B------:R-:W4:Y:S04]  /*25360*/  LDL.LU R19, [R1+0x8c] ;  /* 0x00008c0001137983 */ /* 0x000f280000300800 */
[----:B------:R-:W2:Y:S04]  /*25370*/  LDL.LU R8, [R1+0x70] ;  /* 0x0000700001087983 */ /* 0x000ea80000300800 */
[----:B------:R-:W2:Y:S04]  /*25380*/  LDL.LU R9, [R1+0x74] ;  /* 0x0000740001097983 */ /* 0x000ea80000300800 */
[----:B------:R-:W2:Y:S04]  /*25390*/  LDL.LU R10, [R1+0x78] ;  /* 0x00007800010a7983 */ /* 0x000ea80000300800 */
[----:B------:R-:W2:Y:S04]  /*253a0*/  LDL.LU R11, [R1+0x7c] ;  /* 0x00007c00010b7983 */ /* 0x000ea80000300800 */
        /* <DEDUP_REMOVED lines=25> */
[----:B------:R-:W3:Y:S01]  /*25540*/  LDL.LU R52, [R1] ;  /* 0x0000000001347983 */ /* 0x000ee20000300800 */
[C---:B----4-:R-:W-:Y:S06]  /*25550*/  HMMA.16816.F32 R16, R36.reuse, R14, R16 ;  /* 0x0000000e2410723c */ /* 0x050fec0000001810 */
[----:B--2---:R-:W-:-:S15]  /*25560*/  HMMA.16816.F32 R8, R36, R12, R8 ;  /* 0x0000000c2408723c */ /* 0x004fde0000001808 */
[----:B------:R-:W-:-:S02]  /*25570*/  NOP ;  /* 0x0000000000007918 */ /* 0x000fc40000000000 */
[----:B------:R-:W-:Y:S01]  /*25580*/  STL.64 [R1+0x90], R16 ;  /* 0x0000901001007387 */ /* 0x000fe20000100a00 */
[----:B------:R-:W-:-:S03]  /*25590*/  IMAD.MOV.U32 R0, RZ, RZ, R19 ;  /* 0x000000ffff007224 */ /* 0x000fc600078e0013 */
[----:B------:R0:W-:Y:S04]  /*255a0*/  STL [R1+0x98], R18 ;  /* 0x0000981201007387 */ /* 0x0001e80000100800 */
[----:B0-----:R-:W2:Y:S04]  /*255b0*/  LDL.LU.64 R18, [R1+0x1b70] ;  /* 0x001b700001127983 */ /* 0x001ea80000300a00 */
[----:B------:R-:W4:Y:S04]  /*255c0*/  LDL.LU.64 R16, [R1+0x1b68] ;  /* 0x001b680001107983 */ /* 0x000f280000300a00 */
[----:B------:R-:W-:Y:S04]  /*255d0*/  STL [R1+0x1a08], R0 ;  /* 0x001a080001007387 */ /* 0x000fe80000100800 */
[----:B------:R-:W-:Y:S04]  /*255e0*/  STL.64 [R1+0x80], R8 ;  /* 0x0000800801007387 */ /* 0x000fe80000100a00 */
[----:B------:R0:W-:Y:S04]  /*255f0*/  STL.64 [R1+0x88], R10 ;  /* 0x0000880a01007387 */ /* 0x0001e80000100a00 */
[----:B0-----:R-:W3:Y:S04]  /*25600*/  LDL.LU.64 R10, [R1+0x1b60] ;  /* 0x001b6000010a7983 */ /* 0x001ee80000300a00 */
[----:B------:R-:W2:Y:S01]  /*25610*/  LDL.LU.64 R8, [R1+0x1b58] ;  /* 0x001b580001087983 */ /* 0x000ea20000300a00 */
[----:B------:R-:W-:-:S02]  /*25620*/  IMAD.MOV.U32 R53, RZ, RZ, R61 ;  /* 0x000000ffff357224 */ /* 0x000fc400078e003d */
[----:B------:R-:W-:Y:S01]  /*25630*/  IMAD.MOV.U32 R54, RZ, RZ, R60 ;  /* 0x000000ffff367224 */ /* 0x000fe200078e003c */
[----:B---3--:R-:W-:-:S15]  /*25640*/  HMMA.16816.F32 R4, R36, R10, R4 ;  /* 0x0000000a2404723c */ /* 0x008fde0000001804 */
[----:B------:R-:W-:-:S08]  /*25650*/  NOP ;  /* 0x0000000000007918 */ /* 0x000fd00000000000 */
[----:B------:R0:W-:Y:S01]  /*25660*/  STL.64 [R1+0x70], R4 ;  /* 0x0000700401007387 */ /* 0x0001e20000100a00 */
[----:B------:R-:W-:Y:S02]  /*25670*/  IMAD.MOV.U32 R61, RZ, RZ, R6 ;  /* 0x000000ffff3d7224 */ /* 0x000fe400078e0006 */
[----:B------:R-:W-:Y:S02]  /*25680*/  IMAD.MOV.U32 R60, RZ, RZ, R7 ;  /* 0x000000ffff3c7224 */ /* 0x000fe400078e0007 */
[----:B------:R-:W3:Y:S04]  /*25690*/  LDL.LU.64 R6, [R1+0x1b50] ;  /* 0x001b500001067983 */ /* 0x000ee80000300a00 */
[----:B0-----:R-:W3:Y:S01]  /*256a0*/  LDL.LU.64 R4, [R1+0x1b48] ;  /* 0x001b480001047983 */ /* 0x001ee20000300a00 */
[----:B--2---:R-:W-:Y:S01]  /*256b0*/  HMMA.16816.F32 R56, R36, R8, R56 ;  /* 0x000000082438723c */ /* 0x004fe20000001838 */
[----:B------:R-:W-:-:S02]  /*256c0*/  IMAD R32, R32, 0x100, R28 ;  /* 0x0000010020207824 */ /* 0x000fc400078e021c */
[----:B------:R-:W-:Y:S02]  /*256d0*/  IMAD R33, R33, 0x100, R48 ;  /* 0x0000010021217824 */ /* 0x000fe400078e0230 */
[----:B------:R-:W-:Y:S02]  /*256e0*/  IMAD R34, R34, 0x100, R49 ;  /* 0x0000010022227824 */ /* 0x000fe400078e0231 */
[----:B------:R-:W-:Y:S01]  /*256f0*/  IMAD R35, R35, 0x100, R50 ;  /* 0x0000010023237824 */ /* 0x000fe200078e0232 */
[----:B------:R-:W2:Y:S01]  /*25700*/  LDL.LU R0, [R1+0x8e8] ;  /* 0x0008e80001007983 */ /* 0x000ea20000300800 */
[----:B------:R-:W-:Y:S02]  /*25710*/  F2FP.F16.E5M2.UNPACK_B R32, R32 ;  /* 0x00000020ff20723e */ /* 0x000fe400020004ff */
[----:B------:R-:W-:Y:S02]  /*25720*/  F2FP.F16.E5M2.UNPACK_B R33, R33 ;  /* 0x00000021ff21723e */ /* 0x000fe400020004ff */
[----:B------:R-:W-:-:S02]  /*25730*/  F2FP.F16.E5M2.UNPACK_B R34, R34 ;  /* 0x00000022ff22723e */ /* 0x000fc400020004ff */
[----:B------:R-:W-:Y:S01]  /*25740*/  F2FP.F16.E5M2.UNPACK_B R35, R35 ;  /* 0x00000023ff23723e */ /* 0x000fe200020004ff */
[----:B------:R0:W-:Y:S06]  /*25750*/  STL [R1+0x1a24], R60 ;  /* 0x001a243c01007387 */ /* 0x0001ec0000100800 */
[----:B----4-:R-:W-:Y:S01]  /*25760*/  HMMA.16816.F32 R44, R32, R16, R44 ;  /* 0x00000010202c723c */ /* 0x010fe2000000182c */
[----:B0-----:R-:W2:Y:S04]  /*25770*/  LDL.LU R60, [R1+0x8ec] ;  /* 0x0008ec00013c7983 */ /* 0x001ea80000300800 */
[----:B------:R0:W-:Y:S04]  /*25780*/  STL [R1+0x1a20], R61 ;  /* 0x001a203d01007387 */ /* 0x0001e80000100800 */
[----:B0-----:R-:W4:Y:S04]  /*25790*/  LDL.LU R61, [R1+0x8e0] ;  /* 0x0008e000013d7983 */ /* 0x001f280000300800 */
[----:B------:R-:W2:Y:S04]  /*257a0*/  LDL.LU R28, [R1+0x1b44] ;  /* 0x001b4400011c7983 */ /* 0x000ea80000300800 */
[----:B------:R-:W4:Y:S04]  /*257b0*/  LDL.LU R48, [R1+0x1b40] ;  /* 0x001b400001307983 */ /* 0x000f280000300800 */
[----:B------:R-:W-:Y:S04]  /*257c0*/  STL.64 [R1+0x60], R56 ;  /* 0x0000603801007387 */ /* 0x000fe80000100a00 */
[----:B------:R0:W-:Y:S04]  /*257d0*/  STL.64 [R1+0x68], R58 ;  /* 0x0000683a01007387 */ /* 0x0001e80000100a00 */
[----:B0-----:R-:W4:Y:S04]  /*257e0*/  LDL.LU.64 R58, [R1+0x1b38] ;  /* 0x001b3800013a7983 */ /* 0x001f280000300a00 */
[----:B------:R-:W4:Y:S04]  /*257f0*/  LDL.LU.64 R56, [R1+0x1b30] ;  /* 0x001b300001387983 */ /* 0x000f280000300a00 */
[----:B------:R-:W4:Y:S04]  /*25800*/  LDL.LU R49, [R1+0x1b2c] ;  /* 0x001b2c0001317983 */ /* 0x000f280000300800 */
[----:B------:R-:W4:Y:S01]  /*25810*/  LDL.LU R50, [R1+0x1b28] ;  /* 0x001b280001327983 */ /* 0x000f220000300800 */
[C---:B---3--:R-:W-:Y:S06]  /*25820*/  HMMA.16816.F32 R24, R36.reuse, R6, R24 ;  /* 0x000000062418723c */ /* 0x048fec0000001818 */
[C---:B------:R-:W-:Y:S06]  /*25830*/  HMMA.16816.F32 R20, R36.reuse, R4, R20 ;  /* 0x000000042414723c */ /* 0x040fec0000001814 */
[----:B------:R-:W-:Y:S11]  /*25840*/  HMMA.16816.F32 R36, R36, R2, R40 ;  /* 0x000000022424723c */ /* 0x000ff60000001828 */
[----:B------:R-:W-:Y:S04]  /*25850*/  STL.64 [R1+0x2b0], R24 ;  /* 0x0002b01801007387 */ /* 0x000fe80000100a00 */
[----:B------:R0:W-:Y:S04]  /*25860*/  STL.64 [R1+0x2b8], R26 ;  /* 0x0002b81a01007387 */ /* 0x0001e80000100a00 */
[----:B0-----:R-:W3:Y:S04]  /*25870*/  LDL.LU.64 R26, [R1+0x1b20] ;  /* 0x001b2000011a7983 */ /* 0x001ee80000300a00 */
[----:B------:R-:W3:Y:S04]  /*25880*/  LDL.LU.64 R24, [R1+0x1b18] ;  /* 0x001b180001187983 */ /* 0x000ee80000300a00 */
[----:B------:R-:W-:Y:S04]  /*25890*/  STL.64 [R1+0x2a0], R20 ;  /* 0x0002a01401007387 */ /* 0x000fe80000100a00 */
[----:B------:R0:W-:Y:S04]  /*258a0*/  STL.64 [R1+0x2a8], R22 ;  /* 0x0002a81601007387 */ /* 0x0001e80000100a00 */
[----:B0-----:R-:W2:Y:S04]  /*258b0*/  LDL.LU.64 R22, [R1+0x1b10] ;  /* 0x001b100001167983 */ /* 0x001ea80000300a00 */
[----:B------:R-:W2:Y:S04]  /*258c0*/  LDL.LU.64 R20, [R1+0x1b08] ;  /* 0x001b080001147983 */ /* 0x000ea80000300a00 */
[----:B------:R-:W4:Y:S04]  /*258d0*/  LDL.LU.64 R42, [R1+0x1b00] ;  /* 0x001b0000012a7983 */ /* 0x000f280000300a00 */
[----:B------:R-:W4:Y:S04]  /*258e0*/  LDL.LU.64 R40, [R1+0x1af8] ;  /* 0x001af80001287983 */ /* 0x000f280000300a00 */
[----:B------:R0:W-:Y:S04]  /*258f0*/  STL.64 [R1+0x50], R36 ;  /* 0x0000502401007387 */ /* 0x0001e80000100a00 */
[----:B------:R1:W-:Y:S04]  /*25900*/  STL.64 [R1+0x58], R38 ;  /* 0x0000582601007387 */ /* 0x0003e80000100a00 */
[----:B0-----:R-:W2:Y:S04]  /*25910*/  LDL.LU R36, [R1+0x8d0] ;  /* 0x0008d00001247983 */ /* 0x001ea80000300800 */
[----:B------:R-:W2:Y:S04]  /*25920*/  LDL.LU R37, [R1+0x8dc] ;  /* 0x0008dc0001257983 */ /* 0x000ea80000300800 */
[----:B-1----:R-:W2:Y:S04]  /*25930*/  LDL.LU R38, [R1+0x8d8] ;  /* 0x0008d80001267983 */ /* 0x002ea80000300800 */
[----:B------:R-:W2:Y:S04]  /*25940*/  LDL.LU R39, [R1+0x8e4] ;  /* 0x0008e40001277983 */ /* 0x000ea80000300800 */
[----:B------:R-:W-:Y:S04]  /*25950*/  STL.64 [R1+0x390], R44 ;  /* 0x0003902c01007387 */ /* 0x000fe80000100a00 */
[----:B------:R0:W-:Y:S04]  /*25960*/  STL.64 [R1+0x398], R46 ;  /* 0x0003982e01007387 */ /* 0x0001e80000100a00 */
[----:B0-----:R-:W2:Y:S04]  /*25970*/  LDL.LU.64 R46, [R1+0x1af0] ;  /* 0x001af000012e7983 */ /* 0x001ea80000300a00 */
[----:B------:R-:W2:Y:S01]  /*25980*/  LDL.LU.64 R44, [R1+0x1ae8] ;  /* 0x001ae800012c7983 */ /* 0x000ea20000300a00 */
[----:B------:R-:W-:Y:S03]  /*25990*/  HMMA.16816.F32 R52, R32, R14, R52 ;  /* 0x0000000e2034723c */ /* 0x000fe60000001834 */
[----:B------:R-:W2:-:S15]  /*259a0*/  LDL.LU R17, [R1+0x8d4] ;  /* 0x0008d40001117983 */ /* 0x000e9e0000300800 */
[----:B------:R-:W-:-:S05]  /*259b0*/  NOP ;  /* 0x0000000000007918 */ /* 0x000fca0000000000 */
[----:B------:R-:W-:Y:S04]  /*259c0*/  STL.64 [R1+0x20], R52 ;  /* 0x0000203401007387 */ /* 0x000fe80000100a00 */
[----:B------:R4:W-:Y:S02]  /*259d0*/  STL.64 [R1+0x28], R54 ;  /* 0x0000283601007387 */ /* 0x0009e40000100a00 */
[C---:B----4-:R-:W-:Y:S06]  /*259e0*/  HMMA.16816.F32 R52, R32.reuse, R10, R40 ;  /* 0x0000000a2034723c */ /* 0x050fec0000001828 */
[C---:B---3--:R-:W-:Y:S06]  /*259f0*/  HMMA.16816.F32 R40, R32.reuse, R6, R24 ;  /* 0x000000062028723c */ /* 0x048fec0000001818 */
[C---:B--2---:R-:W-:Y:S06]  /*25a00*/  HMMA.16816.F32 R12, R32.reuse, R12, R44 ;  /* 0x0000000c200c723c */ /* 0x044fec000000182c */
[----:B------:R-:W-:Y:S05]  /*25a10*/  HMMA.16816.F32 R44, R32, R8, R20 ;  /* 0x00000008202c723c */ /* 0x000fea0000001814 */
[----:B------:R0:W-:Y:S02]  /*25a20*/  STL.64 [R1+0x1940], R54 ;  /* 0x0019403601007387 */ /* 0x0001e40000100a00 */
[----:B0-----:R-:W-:-:S10]  /*25a30*/  IMAD.MOV.U32 R54, RZ, RZ, R19 ;  /* 0x000000ffff367224 */ /* 0x001fd400078e0013 */
[----:B------:R0:W-:Y:S04]  /*25a40*/  STL.64 [R1], R12 ;  /* 0x0000000c01007387 */ /* 0x0001e80000100a00 */
[----:B------:R-:W-:Y:S04]  /*25a50*/  STL.64 [R1+0x8], R14 ;  /* 0x0000080e01007387 */ /* 0x000fe80000100a00 */
[----:B------:R1:W-:Y:S04]  /*25a60*/  STL.64 [R1+0x1938], R52 ;  /* 0x0019383401007387 */ /* 0x0003e80000100a00 */
[----:B------:R-:W-:Y:S04]  /*25a70*/  STL.64 [R1+0x1950], R46 ;  /* 0x0019502e01007387 */ /* 0x000fe80000100a00 */
[----:B------:R2:W-:Y:S04]  /*25a80*/  STL.64 [R1+0x1948], R44 ;  /* 0x0019482c01007387 */ /* 0x0005e80000100a00 */
[----:B------:R-:W-:Y:S04]  /*25a90*/  STL.64 [R1+0x1960], R42 ;  /* 0x0019602a01007387 */ /* 0x000fe80000100a00 */
[----:B------:R3:W-:Y:S04]  /*25aa0*/  STL.64 [R1+0x1958], R40 ;  /* 0x0019582801007387 */ /* 0x0007e80000100a00 */
[----:B------:R-:W4:Y:S04]  /*25ab0*/  LDL R21, [R1+0x3c8] ;  /* 0x0003c80001157983 */ /* 0x000f280000100800 */
[----:B------:R-:W2:Y:S04]  /*25ac0*/  LDL R22, [R1+0x3cc] ;  /* 0x0003cc0001167983 */ /* 0x000ea80000100800 */
[----:B------:R-:W3:Y:S04]  /*25ad0*/  LDL R23, [R1+0x3d8] ;  /* 0x0003d80001177983 */ /* 0x000ee80000100800 */
[----:B------:R-:W2:Y:S01]  /*25ae0*/  LDL R16, [R1+0x3dc] ;  /* 0x0003dc0001107983 */ /* 0x000ea20000100800 */
[----:B------:R-:W-:-:S02]  /*25af0*/  IMAD.MOV.U32 R55, RZ, RZ, R18 ;  /* 0x000000ffff377224 */ /* 0x000fc400078e0012 */
[----:B0-----:R-:W-:Y:S01]  /*25b00*/  IMAD.MOV.U32 R12, RZ, RZ, R29 ;  /* 0x000000ffff0c7224 */ /* 0x001fe200078e001d */
[----:B-1----:R-:W2:Y:S01]  /*25b10*/  LDL.LU R52, [R1+0x30] ;  /* 0x0000300001347983 */ /* 0x002ea20000300800 */
[----:B------:R-:W-:-:S03]  /*25b20*/  IMAD.MOV.U32 R53, RZ, RZ, R28 ;  /* 0x000000ffff357224 */ /* 0x000fc600078e001c */
[----:B------:R-:W4:Y:S04]  /*25b30*/  LDL.LU R28, [R1+0x1ae0] ;  /* 0x001ae000011c7983 */ /* 0x000f280000300800 */
[----:B------:R-:W2:Y:S04]  /*25b40*/  LDL R18, [R1+0x3e8] ;  /* 0x0003e80001127983 */ /* 0x000ea80000100800 */
[----:B------:R-:W4:Y:S04]  /*25b50*/  LDL R19, [R1+0x3ec] ;  /* 0x0003ec0001137983 */ /* 0x000f280000100800 */
[----:B------:R-:W4:Y:S01]  /*25b60*/  LDL.LU R29, [R1+0x1adc] ;  /* 0x001adc00011d7983 */ /* 0x000f220000300800 */
[----:B------:R-:W-:-:S02]  /*25b70*/  IMAD.MOV.U32 R13, RZ, RZ, R30 ;  /* 0x000000ffff0d7224 */ /* 0x000fc400078e001e */
[----:B------:R-:W-:Y:S01]  /*25b80*/  IMAD.MOV.U32 R14, RZ, RZ, R31 ;  /* 0x000000ffff0e7224 */ /* 0x000fe200078e001f */
[----:B------:R-:W4:Y:S04]  /*25b90*/  LDL.LU R30, [R1+0x1ad8] ;  /* 0x001ad800011e7983 */ /* 0x000f280000300800 */
[----:B------:R-:W4:Y:S01]  /*25ba0*/  LDL.LU R31, [R1+0x1ad4] ;  /* 0x001ad400011f7983 */ /* 0x000f220000300800 */
[----:B------:R-:W-:-:S03]  /*25bb0*/  IMAD.MOV.U32 R15, RZ, RZ, R51 ;  /* 0x000000ffff0f7224 */ /* 0x000fc600078e0033 */
[----:B------:R-:W4:Y:S01]  /*25bc0*/  LDL.LU R51, [R1+0x1ad0] ;  /* 0x001ad00001337983 */ /* 0x000f220000300800 */
[----:B------:R-:W-:Y:S02]  /*25bd0*/  IMAD R8, R36, 0x100, R17 ;  /* 0x0000010024087824 */ /* 0x000fe400078e0211 */
[----:B------:R-:W-:Y:S02]  /*25be0*/  IMAD R9, R38, 0x100, R37 ;  /* 0x0000010026097824 */ /* 0x000fe400078e0225 */
[----:B------:R-:W-:Y:S02]  /*25bf0*/  IMAD R10, R61, 0x100, R39 ;  /* 0x000001003d0a7824 */ /* 0x000fe400078e0227 */
[----:B------:R-:W-:Y:S01]  /*25c00*/  IMAD R11, R0, 0x100, R60 ;  /* 0x00000100000b7824 */ /* 0x000fe200078e023c */
[----:B------:R-:W4:Y:S01]  /*25c10*/  LDL R17, [R1+0x3f8] ;  /* 0x0003f80001117983 */ /* 0x000f220000100800 */
[----:B------:R-:W-:Y:S02]  /*25c20*/  F2FP.F16.E5M2.UNPACK_B R8, R8 ;  /* 0x00000008ff08723e */ /* 0x000fe400020004ff */
[----:B------:R-:W-:-:S02]  /*25c30*/  F2FP.F16.E5M2.UNPACK_B R9, R9 ;  /* 0x00000009ff09723e */ /* 0x000fc400020004ff */
[----:B------:R-:W-:Y:S02]  /*25c40*/  F2FP.F16.E5M2.UNPACK_B R10, R10 ;  /* 0x0000000aff0a723e */ /* 0x000fe400020004ff */
[----:B------:R-:W-:Y:S01]  /*25c50*/  F2FP.F16.E5M2.UNPACK_B R11, R11 ;  /* 0x0000000bff0b723e */ /* 0x000fe200020004ff */
[----:B------:R-:W4:Y:S04]  /*25c60*/  LDL R36, [R1+0x3fc] ;  /* 0x0003fc0001247983 */ /* 0x000f280000100800 */
[----:B------:R-:W4:Y:S04]  /*25c70*/  LDL.LU R37, [R1+0x8f4] ;  /* 0x0008f40001257983 */ /* 0x000f280000300800 */
[----:B------:R-:W4:Y:S04]  /*25c80*/  LDL.LU R38, [R1+0x8f0] ;  /* 0x0008f00001267983 */ /* 0x000f280000300800 */
[----:B------:R-:W4:Y:S04]  /*25c90*/  LDL.LU R39, [R1+0x8fc] ;  /* 0x0008fc0001277983 */ /* 0x000f280000300800 */
[----:B------:R-:W4:Y:S04]  /*25ca0*/  LDL.LU R61, [R1+0x8f8] ;  /* 0x0008f800013d7983 */ /* 0x000f280000300800 */
[----:B------:R-:W4:Y:S04]  /*25cb0*/  LDL.LU R60, [R1+0x904] ;  /* 0x00090400013c7983 */ /* 0x000f280000300800 */
[----:B------:R-:W4:Y:S01]  /*25cc0*/  LDL.LU R0, [R1+0x900] ;  /* 0x0009000001007983 */ /* 0x000f220000300800 */
[----:B---3--:R-:W-:-:S02]  /*25cd0*/  F2FP.F16.E5M2.UNPACK_B R20, R23 ;  /* 0x00000017ff14723e */ /* 0x008fc400020004ff */
[----:B--2---:R-:W-:Y:S02]  /*25ce0*/  F2FP.F16.E5M2.UNPACK_B R18, R18 ;  /* 0x00000012ff12723e */ /* 0x004fe400020004ff */
[----:B----4-:R-:W-:Y:S01]  /*25cf0*/  F2FP.F16.E5M2.UNPACK_B R19, R19 ;  /* 0x00000013ff13723e */ /* 0x010fe200020004ff */
[C---:B------:R-:W-:Y:S06]  /*25d00*/  HMMA.16816.F32 R28, R32.reuse, R4, R28 ;  /* 0x00000004201c723c */ /* 0x040fec000000181c */
[----:B------:R-:W-:Y:S01]  /*25d10*/  HMMA.16816.F32 R32, R32, R2, R48 ;  /* 0x000000022020723c */ /* 0x000fe20000001830 */
[----:B------:R-:W-:-:S02]  /*25d20*/  F2FP.F16.E5M2.UNPACK_B R4, R21 ;  /* 0x00000015ff04723e */ /* 0x000fc400020004ff */
[----:B------:R-:W-:Y:S02]  /*25d30*/  F2FP.F16.E5M2.UNPACK_B R5, R22 ;  /* 0x00000016ff05723e */ /* 0x000fe400020004ff */
[----:B------:R-:W-:-:S05]  /*25d40*/  F2FP.F16.E5M2.UNPACK_B R21, R16 ;  /* 0x00000010ff15723e */ /* 0x000fca00020004ff */
[C---:B------:R-:W-:Y:S06]  /*25d50*/  HMMA.16816.F32 R24, R8.reuse, R4, R56 ;  /* 0x000000040818723c */ /* 0x040fec0000001838 */
[C---:B------:R-:W-:Y:S06]  /*25d60*/  HMMA.16816.F32 R48, R8.reuse, R20, R52 ;  /* 0x000000140830723c */ /* 0x040fec0000001834 */
[----:B------:R-:W-:Y:S01]  /*25d70*/  HMMA.16816.F32 R56, R8, R18, R12 ;  /* 0x000000120838723c */ /* 0x000fe2000000180c */
[----:B------:R-:W-:Y:S04]  /*25d80*/  STL.64 [R1+0x1970], R30 ;  /* 0x0019701e01007387 */ /* 0x000fe80000100a00 */
[----:B------:R0:W-:Y:S04]  /*25d90*/  STL.64 [R1+0x1968], R28 ;  /* 0x0019681c01007387 */ /* 0x0001e80000100a00 */
[----:B------:R-:W-:Y:S04]  /*25da0*/  STL.64 [R1+0x1980], R34 ;  /* 0x0019802201007387 */ /* 0x000fe80000100a00 */
[----:B------:R-:W-:Y:S04]  /*25db0*/  STL.64 [R1+0x1978], R32 ;  /* 0x0019782001007387 */ /* 0x000fe80000100a00 */
[----:B------:R-:W-:Y:S04]  /*25dc0*/  STL [R1+0x1ab8], R5 ;  /* 0x001ab80501007387 */ /* 0x000fe80000100800 */
[----:B------:R-:W-:Y:S04]  /*25dd0*/  STL.64 [R1+0x1990], R26 ;  /* 0x0019901a01007387 */ /* 0x000fe80000100a00 */
[----:B------:R1:W-:Y:S04]  /*25de0*/  STL.64 [R1+0x1988], R24 ;  /* 0x0019881801007387 */ /* 0x0003e80000100a00 */
[----:B------:R-:W-:Y:S04]  /*25df0*/  STL.64 [R1+0x19a0], R50 ;  /* 0x0019a03201007387 */ /* 0x000fe80000100a00 */
[----:B------:R-:W-:Y:S04]  /*25e00*/  STL.64 [R1+0x1998], R48 ;  /* 0x0019983001007387 */ /* 0x000fe80000100a00 */
[----:B------:R-:W-:Y:S04]  /*25e10*/  STL.64 [R1+0x19b0], R58 ;  /* 0x0019b03a01007387 */ /* 0x000fe80000100a00 */
[----:B------:R2:W-:Y:S04]  /*25e20*/  STL.64 [R1+0x19a8], R56 ;  /* 0x0019a83801007387 */ /* 0x0005e80000100a00 */
[----:B------:R-:W3:Y:S04]  /*25e30*/  LDL.LU R44, [R1+0x240] ;  /* 0x00024000012c7983 */ /* 0x000ee80000300800 */
[----:B------:R-:W3:Y:S04]  /*25e40*/  LDL.LU R45, [R1+0x244] ;  /* 0x00024400012d7983 */ /* 0x000ee80000300800 */
[----:B------:R-:W4:Y:S04]  /*25e50*/  LDL.LU R46, [R1+0x248] ;  /* 0x00024800012e7983 */ /* 0x000f280000300800 */
[----:B------:R-:W4:Y:S04]  /*25e60*/  LDL.LU R47, [R1+0x24c] ;  /* 0x00024c00012f7983 */ /* 0x000f280000300800 */
[----:B----4-:R-:W-:Y:S04]  /*25e70*/  STL.64 [R1+0x1aa0], R46 ;  /* 0x001aa02e01007387 */ /* 0x010fe80000100a00 */
[----:B---3--:R-:W-:Y:S04]  /*25e80*/  STL.64 [R1+0x1a98], R44 ;  /* 0x001a982c01007387 */ /* 0x008fe80000100a00 */
[----:B------:R-:W3:Y:S04]  /*25e90*/  LDL.LU R40, [R1+0x250] ;  /* 0x0002500001287983 */ /* 0x000ee80000300800 */
[----:B------:R-:W3:Y:S04]  /*25ea0*/  LDL.LU R41, [R1+0x254] ;  /* 0x0002540001297983 */ /* 0x000ee80000300800 */
[----:B------:R-:W4:Y:S04]  /*25eb0*/  LDL.LU R42, [R1+0x258] ;  /* 0x00025800012a7983 */ /* 0x000f280000300800 */
[----:B------:R-:W4:Y:S04]  /*25ec0*/  LDL.LU R43, [R1+0x25c] ;  /* 0x00025c00012b7983 */ /* 0x000f280000300800 */
[----:B----4-:R-:W-:Y:S04]  /*25ed0*/  STL.64 [R1+0x1ab0], R42 ;  /* 0x001ab02a01007387 */ /* 0x010fe80000100a00 */
[----:B---3--:R3:W-:Y:S04]  /*25ee0*/  STL.64 [R1+0x1aa8], R40 ;  /* 0x001aa82801007387 */ /* 0x0087e80000100a00 */
[----:B0-----:R-:W4:Y:S04]  /*25ef0*/  LDL.LU R28, [R1+0x260] ;  /* 0x00026000011c7983 */ /* 0x001f280000300800 */
[----:B------:R-:W4:Y:S04]  /*25f00*/  LDL.LU R29, [R1+0x264] ;  /* 0x00026400011d7983 */ /* 0x000f280000300800 */
[----:B------:R-:W2:Y:S04]  /*25f10*/  LDL.LU R30, [R1+0x268] ;  /* 0x00026800011e7983 */ /* 0x000ea80000300800 */
[----:B------:R-:W2:Y:S01]  /*25f20*/  LDL.LU R31, [R1+0x26c] ;  /* 0x00026c00011f7983 */ /* 0x000ea20000300800 */
[----:B------:R-:W-:-:S02]  /*25f30*/  F2FP.F16.E5M2.UNPACK_B R16, R17 ;  /* 0x00000011ff10723e */ /* 0x000fc400020004ff */
[----:B------:R-:W-:Y:S01]  /*25f40*/  F2FP.F16.E5M2.UNPACK_B R17, R36 ;  /* 0x00000024ff11723e */ /* 0x000fe200020004ff */
[----:B------:R-:W-:Y:S02]  /*25f50*/  IMAD R36, R38, 0x100, R37 ;  /* 0x0000010026247824 */ /* 0x000fe400078e0225 */
[----:B------:R-:W-:Y:S01]  /*25f60*/  IMAD R37, R61, 0x100, R39 ;  /* 0x000001003d257824 */ /* 0x000fe200078e0227 */
[----:B--2---:R-:W-:Y:S04]  /*25f70*/  STL.64 [R1+0x1ac8], R30 ;  /* 0x001ac81e01007387 */ /* 0x004fe80000100a00 */
[----:B----4-:R0:W-:Y:S04]  /*25f80*/  STL.64 [R1+0x1ac0], R28 ;  /* 0x001ac01c01007387 */ /* 0x0101e80000100a00 */
[----:B-1----:R-:W2:Y:S04]  /*25f90*/  LDL.LU R24, [R1+0x280] ;  /* 0x0002800001187983 */ /* 0x002ea80000300800 */
[----:B------:R-:W2:Y:S04]  /*25fa0*/  LDL.LU R25, [R1+0x284] ;  /* 0x0002840001197983 */ /* 0x000ea80000300800 */
[----:B------:R-:W2:Y:S04]  /*25fb0*/  LDL.LU R26, [R1+0x288] ;  /* 0x00028800011a7983 */ /* 0x000ea80000300800 */
[----:B------:R-:W2:Y:S04]  /*25fc0*/  LDL.LU R27, [R1+0x28c] ;  /* 0x00028c00011b7983 */ /* 0x000ea80000300800 */
[----:B------:R-:W4:Y:S04]  /*25fd0*/  LDL.LU R56, [R1+0x360] ;  /* 0x0003600001387983 */ /* 0x000f280000300800 */
[----:B------:R-:W4:Y:S04]  /*25fe0*/  LDL.LU R57, [R1+0x364] ;  /* 0x0003640001397983 */ /* 0x000f280000300800 */
[----:B------:R-:W4:Y:S04]  /*25ff0*/  LDL.LU R58, [R1+0x368] ;  /* 0x00036800013a7983 */ /* 0x000f280000300800 */
[----:B------:R-:W4:Y:S04]  /*26000*/  LDL.LU R59, [R1+0x36c] ;  /* 0x00036c00013b7983 */ /* 0x000f280000300800 */
[----:B---3--:R-:W3:Y:S04]  /*26010*/  LDL.LU R40, [R1+0x3a0] ;  /* 0x0003a00001287983 */ /* 0x008ee80000300800 */
[----:B------:R-:W3:Y:S04]  /*26020*/  LDL.LU R41, [R1+0x3a4] ;  /* 0x0003a40001297983 */ /* 0x000ee80000300800 */
[----:B------:R-:W3:Y:S04]  /*26030*/  LDL.LU R42, [R1+0x3a8] ;  /* 0x0003a800012a7983 */ /* 0x000ee80000300800 */
[----:B------:R-:W3:Y:S04]  /*26040*/  LDL.LU R43, [R1+0x3ac] ;  /* 0x0003ac00012b7983 */ /* 0x000ee80000300800 */
[----:B------:R-:W2:Y:S04]  /*26050*/  LDL R14, [R1+0x408] ;  /* 0x00040800010e7983 */ /* 0x000ea80000100800 */
[----:B------:R-:W4:Y:S04]  /*26060*/  LDL R15, [R1+0x40c] ;  /* 0x00040c00010f7983 */ /* 0x000f280000100800 */
[----:B0-----:R-:W3:Y:S04]  /*26070*/  LDL.LU R28, [R1+0x380] ;  /* 0x00038000011c7983 */ /* 0x001ee80000300800 */
[----:B------:R-:W3:Y:S04]  /*26080*/  LDL.LU R29, [R1+0x384] ;  /* 0x00038400011d7983 */ /* 0x000ee80000300800 */
[----:B------:R-:W3:Y:S04]  /*26090*/  LDL.LU R30, [R1+0x388] ;  /* 0x00038800011e7983 */ /* 0x000ee80000300800 */
[----:B------:R-:W3:Y:S04]  /*260a0*/  LDL.LU R31, [R1+0x38c] ;  /* 0x00038c00011f7983 */ /* 0x000ee80000300800 */
[----:B------:R-:W4:Y:S04]  /*260b0*/  LDL.LU R5, [R1+0x90c] ;  /* 0x00090c0001057983 */ /* 0x000f280000300800 */
[----:B------:R-:W4:Y:S04]  /*260c0*/  LDL.LU R39, [R1+0x908] ;  /* 0x0009080001277983 */ /* 0x000f280000300800 */
[----:B------:R-:W4:Y:S04]  /*260d0*/  LDL R12, [R1+0x418] ;  /* 0x00041800010c7983 */ /* 0x000f280000100800 */
[----:B------:R-:W4:Y:S04]  /*260e0*/  LDL R13, [R1+0x41c] ;  /* 0x00041c00010d7983 */ /* 0x000f280000100800 */
[----:B------:R-:W4:Y:S04]  /*260f0*/  LDL.LU R44, [R1+0x370] ;  /* 0x00037000012c7983 */ /* 0x000f280000300800 */
[----:B------:R-:W4:Y:S04]  /*26100*/  LDL.LU R45, [R1+0x374] ;  /* 0x00037400012d7983 */ /* 0x000f280000300800 */
[----:B------:R-:W4:Y:S04]  /*26110*/  LDL.LU R46, [R1+0x378] ;  /* 0x00037800012e7983 */ /* 0x000f280000300800 */
[----:B------:R-:W4:Y:S04]  /*26120*/  LDL.LU R47, [R1+0x37c] ;  /* 0x00037c00012f7983 */ /* 0x000f280000300800 */
[----:B------:R-:W4:Y:S04]  /*26130*/  LDL R6, [R1+0x428] ;  /* 0x0004280001067983 */ /* 0x000f280000100800 */
[----:B------:R-:W4:Y:S04]  /*26140*/  LDL R7, [R1+0x42c] ;  /* 0x00042c0001077983 */ /* 0x000f280000100800 */
[----:B------:R-:W4:Y:S04]  /*26150*/  LDL R2, [R1+0x438] ;  /* 0x0004380001027983 */ /* 0x000f280000100800 */
[----:B------:R-:W4:Y:S04]  /*26160*/  LDL R3, [R1+0x43c] ;  /* 0x00043c0001037983 */ /* 0x000f280000100800 */
        /* <DEDUP_REMOVED lines=17> */
[----:B---3--:R-:W-:Y:S01]  /*26280*/  HMMA.16816.F32 R28, R8, R16, R28 ;  /* 0x00000010081c723c */ /* 0x008fe2000000181c */
[----:B--2---:R-:W-:-:S02]  /*26290*/  F2FP.F16.E5M2.UNPACK_B R14, R14 ;  /* 0x0000000eff0e723e */ /* 0x004fc400020004ff */
[----:B----4-:R-:W-:Y:S01]  /*262a0*/  F2FP.F16.E5M2.UNPACK_B R15, R15 ;  /* 0x0000000fff0f723e */ /* 0x010fe200020004ff */
[----:B------:R-:W-:-:S06]  /*262b0*/  IMAD R39, R39, 0x100, R5 ;  /* 0x0000010027277824 */ /* 0x000fcc00078e0205 */
[----:B------:R-:W-:-:S13]  /*262c0*/  HMMA.16816.F32 R40, R8, R14, R40 ;  /* 0x0000000e0828723c */ /* 0x000fda0000001828 */
[----:B------:R-:W-:Y:S04]  /*262d0*/  STL.64 [R1+0x10], R28 ;  /* 0x0000101c01007387 */ /* 0x000fe80000100a00 */
[----:B------:R0:W-:Y:S01]  /*262e0*/  STL [R1+0x18], R30 ;  /* 0x0000181e01007387 */ /* 0x0001e20000100800 */
[----:B------:R-:W-:-:S03]  /*262f0*/  IMAD.MOV.U32 R22, RZ, RZ, R31 ;  /* 0x000000ffff167224 */ /* 0x000fc600078e001f */
[----:B0-----:R-:W2:Y:S04]  /*26300*/  LDL.LU.64 R30, [R1+0x1ac8] ;  /* 0x001ac800011e7983 */ /* 0x001ea80000300a00 */
[----:B------:R-:W2:Y:S04]  /*26310*/  LDL.LU.64 R28, [R1+0x1ac0] ;  /* 0x001ac000011c7983 */ /* 0x000ea80000300a00 */
[----:B------:R-:W3:Y:S01]  /*26320*/  LDL.LU R5, [R1+0x1ab8] ;  /* 0x001ab80001057983 */ /* 0x000ee20000300800 */
[----:B------:R-:W-:Y:S02]  /*26330*/  F2FP.F16.E5M2.UNPACK_B R12, R12 ;  /* 0x0000000cff0c723e */ /* 0x000fe400020004ff */
[----:B------:R-:W-:Y:S01]  /*26340*/  F2FP.F16.E5M2.UNPACK_B R13, R13 ;  /* 0x0000000dff0d723e */ /* 0x000fe200020004ff */
[----:B------:R-:W-:Y:S04]  /*26350*/  STL.64 [R1+0x40], R40 ;  /* 0x0000402801007387 */ /* 0x000fe80000100a00 */
[----:B------:R0:W-:Y:S02]  /*26360*/  STL.64 [R1+0x48], R42 ;  /* 0x0000482a01007387 */ /* 0x0001e40000100a00 */
[----:B------:R-:W-:Y:S02]  /*26370*/  HMMA.16816.F32 R44, R8, R12, R44 ;  /* 0x0000000c082c723c */ /* 0x000fe4000000182c */
[----:B0-----:R-:W4:Y:S04]  /*26380*/  LDL.LU.64 R42, [R1+0x1ab0] ;  /* 0x001ab000012a7983 */ /* 0x001f280000300a00 */
[----:B------:R-:W4:-:S15]  /*26390*/  LDL.LU.64 R40, [R1+0x1aa8] ;  /* 0x001aa80001287983 */ /* 0x000f1e0000300a00 */
[----:B------:R-:W-:-:S02]  /*263a0*/  NOP ;  /* 0x0000000000007918 */ /* 0x000fc40000000000 */
[----:B------:R-:W-:Y:S04]  /*263b0*/  STL.64 [R1+0x370], R44 ;  /* 0x0003702c01007387 */ /* 0x000fe80000100a00 */
[----:B------:R0:W-:Y:S04]  /*263c0*/  STL.64 [R1+0x378], R46 ;  /* 0x0003782e01007387 */ /* 0x0001e80000100a00 */
[----:B0-----:R-:W2:Y:S04]  /*263d0*/  LDL.LU.64 R46, [R1+0x1aa0] ;  /* 0x001aa000012e7983 */ /* 0x001ea80000300a00 */
[----:B------:R-:W2:Y:S01]  /*263e0*/  LDL.LU.64 R44, [R1+0x1a98] ;  /* 0x001a9800012c7983 */ /* 0x000ea20000300a00 */
[----:B------:R-:W-:-:S02]  /*263f0*/  F2FP.F16.E5M2.UNPACK_B R6, R6 ;  /* 0x00000006ff06723e */ /* 0x000fc400020004ff */
[----:B------:R-:W-:Y:S02]  /*26400*/  F2FP.F16.E5M2.UNPACK_B R7, R7 ;  /* 0x00000007ff07723e */ /* 0x000fe400020004ff */
[----:B------:R-:W-:Y:S02]  /*26410*/  F2FP.F16.E5M2.UNPACK_B R2, R2 ;  /* 0x00000002ff02723e */ /* 0x000fe400020004ff */
[----:B------:R-:W-:Y:S02]  /*26420*/  F2FP.F16.E5M2.UNPACK_B R3, R3 ;  /* 0x00000003ff03723e */ /* 0x000fe400020004ff */
[----:B------:R-:W-:Y:S02]  /*26430*/  F2FP.F16.E5M2.UNPACK_B R36, R36 ;  /* 0x00000024ff24723e */ /* 0x000fe400020004ff */
[----:B------:R-:W-:Y:S02]  /*26440*/  F2FP.F16.E5M2.UNPACK_B R37, R37 ;  /* 0x00000025ff25723e */ /* 0x000fe400020004ff */
[----:B------:R-:W-:-:S02]  /*26450*/  F2FP.F16.E5M2.UNPACK_B R38, R38 ;  /* 0x00000026ff26723e */ /* 0x000fc400020004ff */
[----:B------:R-:W-:Y:S01]  /*26460*/  F2FP.F16.E5M2.UNPACK_B R39, R39 ;  /* 0x00000027ff27723e */ /* 0x000fe200020004ff */
[C---:B------:R-:W-:Y:S06]  /*26470*/  HMMA.16816.F32 R56, R8.reuse, R6, R56 ;  /* 0x000000060838723c */ /* 0x040fec0000001838 */
[----:B------:R-:W-:-:S15]  /*26480*/  HMMA.16816.F32 R48, R8, R2, R48 ;  /* 0x000000020830723c */ /* 0x000fde0000001830 */
[----:B------:R-:W-:-:S02]  /*26490*/  NOP ;  /* 0x0000000000007918 */ /* 0x000fc40000000000 */
[----:B------:R-:W-:Y:S04]  /*264a0*/  STL.64 [R1+0x360], R56 ;  /* 0x0003603801007387 */ /* 0x000fe80000100a00 */
[----:B------:R-:W-:Y:S04]  /*264b0*/  STL.64 [R1+0x368], R58 ;  /* 0x0003683a01007387 */ /* 0x000fe80000100a00 */
[----:B------:R-:W-:Y:S04]  /*264c0*/  STL.64 [R1+0x1a90], R6 ;  /* 0x001a900601007387 */ /* 0x000fe80000100a00 */
[----:B------:R-:W-:Y:S04]  /*264d0*/  STL.64 [R1+0x290], R48 ;  /* 0x0002903001007387 */ /* 0x000fe80000100a00 */
[----:B------:R-:W-:Y:S01]  /*264e0*/  STL.64 [R1+0x298], R50 ;  /* 0x0002983201007387 */ /* 0x000fe20000100a00 */
[C---:B---3--:R-:W-:Y:S06]  /*264f0*/  HMMA.16816.F32 R8, R36.reuse, R4, R24 ;  /* 0x000000042408723c */ /* 0x048fec0000001818 */
[----:B------:R4:W-:Y:S01]  /*26500*/  STL.64 [R1+0x1a88], R4 ;  /* 0x001a880401007387 */ /* 0x0009e20000100a00 */
[C---:B------:R-:W-:Y:S06]  /*26510*/  HMMA.16816.F32 R24, R36.reuse, R20, R32 ;  /* 0x000000142418723c */ /* 0x040fec0000001820 */
[C---:B----4-:R-:W-:Y:S10]  /*26520*/  HMMA.16816.F32 R4, R36.reuse, R16, R40 ;  /* 0x000000102404723c */ /* 0x050ff40000001828 */
[----:B------:R-:W-:Y:S04]  /*26530*/  STL.64 [R1+0x280], R8 ;  /* 0x0002800801007387 */ /* 0x000fe80000100a00 */
[----:B------:R2:W-:Y:S02]  /*26540*/  STL.64 [R1+0x288], R10 ;  /* 0x0002880a01007387 */ /* 0x0005e40000100a00 */
[----:B--2---:R-:W-:Y:S02]  /*26550*/  HMMA.16816.F32 R8, R36, R18, R28 ;  /* 0x000000122408723c */ /* 0x004fe4000000181c */
[----:B------:R-:W-:Y:S04]  /*26560*/  STL.64 [R1+0x270], R24 ;  /* 0x0002701801007387 */ /* 0x000fe80000100a00 */
[----:B------:R-:W-:Y:S04]  /*26570*/  STL.64 [R1+0x278], R26 ;  /* 0x0002781a01007387 */ /* 0x000fe80000100a00 */
[----:B------:R-:W-:-:S13]  /*26580*/  STL.64 [R1+0x1a50], R18 ;  /* 0x001a501201007387 */ /* 0x000fda0000100a00 */
[----:B------:R-:W-:Y:S04]  /*26590*/  STL.64 [R1+0x260], R8 ;  /* 0x0002600801007387 */ /* 0x000fe80000100a00 */
[----:B------:R-:W-:Y:S04]  /*265a0*/  STL.64 [R1+0x268], R10 ;  /* 0x0002680a01007387 */ /* 0x000fe80000100a00 */
[----:B------:R-:W-:Y:S04]  /*265b0*/  STL.64 [R1+0x1a48], R16 ;  /* 0x001a481001007387 */ /* 0x000fe80000100a00 */
[----:B------:R-:W-:Y:S04]  /*265c0*/  STL.64 [R1+0x250], R4 ;  /* 0x0002500401007387 */ /* 0x000fe80000100a00 */
[----:B------:R0:W-:Y:S02]  /*265d0*/  STL.64 [R1+0x258], R6 ;  /* 0x0002580601007387 */ /* 0x0001e40000100a00 */
[----:B0-----:R-:W-:-:S15]  /*265e0*/  HMMA.16816.F32 R4, R36, R14, R44 ;  /* 0x0000000e2404723c */ /* 0x001fde000000182c */
[----:B------:R-:W-:-:S08]  /*265f0*/  NOP ;  /* 0x0000000000007918 */ /* 0x000fd00000000000 */
[----:B------:R-:W-:Y:S04]  /*26600*/  STL.64 [R1+0x240], R4 ;  /* 0x0002400401007387 */ /* 0x000fe80000100a00 */
[----:B------:R-:W-:Y:S04]  /*26610*/  STL.64 [R1+0x248], R6 ;  /* 0x0002480601007387 */ /* 0x000fe80000100a00 */
        /* <DEDUP_REMOVED lines=33> */
[----:B------:R-:W2:Y:S04]  /*26830*/  LDL.LU R47, [R1+0x32c] ;  /* 0x00032c00012f7983 */ /* 0x000ea80000300800 */
[----:B--2---:R-:W-:Y:S04]  /*26840*/  STL.64 [R1+0x1a60], R46 ;  /* 0x001a602e01007387 */ /* 0x004fe80000100a00 */
[----:B----4-:R-:W-:Y:S04]  /*26850*/  STL.64 [R1+0x1a58], R44 ;  /* 0x001a582c01007387 */ /* 0x010fe80000100a00 */
[----:B-1----:R-:W2:Y:S04]  /*26860*/  LDL.LU R32, [R1+0x1e0] ;  /* 0x0001e00001207983 */ /* 0x002ea80000300800 */
[----:B------:R-:W2:Y:S04]  /*26870*/  LDL.LU R33, [R1+0x1e4] ;  /* 0x0001e40001217983 */ /* 0x000ea80000300800 */
[----:B------:R-:W4:Y:S04]  /*26880*/  LDL.LU R34, [R1+0x1e8] ;  /* 0x0001e80001227983 */ /* 0x000f280000300800 */
[----:B------:R-:W4:Y:S04]  /*26890*/  LDL.LU R35, [R1+0x1ec] ;  /* 0x0001ec0001237983 */ /* 0x000f280000300800 */
[----:B----4-:R-:W-:Y:S04]  /*268a0*/  STL.64 [R1+0x1a70], R34 ;  /* 0x001a702201007387 */ /* 0x010fe80000100a00 */
[----:B--2---:R-:W-:Y:S04]  /*268b0*/  STL.64 [R1+0x1a68], R32 ;  /* 0x001a682001007387 */ /* 0x004fe80000100a00 */
[----:B------:R-:W2:Y:S04]  /*268c0*/  LDL.LU R24, [R1+0x1f0] ;  /* 0x0001f00001187983 */ /* 0x000ea80000300800 */
[----:B------:R-:W2:Y:S04]  /*268d0*/  LDL.LU R25, [R1+0x1f4] ;  /* 0x0001f40001197983 */ /* 0x000ea80000300800 */
[----:B------:R-:W4:Y:S04]  /*268e0*/  LDL.LU R26, [R1+0x1f8] ;  /* 0x0001f800011a7983 */ /* 0x000f280000300800 */
[----:B------:R-:W4:Y:S04]  /*268f0*/  LDL.LU R27, [R1+0x1fc] ;  /* 0x0001fc00011b7983 */ /* 0x000f280000300800 */
[----:B----4-:R-:W-:Y:S04]  /*26900*/  STL.64 [R1+0x1a80], R26 ;  /* 0x001a801a01007387 */ /* 0x010fe80000100a00 */
[----:B--2---:R0:W-:Y:S04]  /*26910*/  STL.64 [R1+0x1a78], R24 ;  /* 0x001a781801007387 */ /* 0x0041e80000100a00 */
[----:B---3--:R-:W2:Y:S04]  /*26920*/  LDL.LU R48, [R1+0x200] ;  /* 0x0002000001307983 */ /* 0x008ea80000300800 */
[----:B------:R-:W2:Y:S04]  /*26930*/  LDL.LU R49, [R1+0x204] ;  /* 0x0002040001317983 */ /* 0x000ea80000300800 */
[----:B------:R-:W2:Y:S04]  /*26940*/  LDL.LU R50, [R1+0x208] ;  /* 0x0002080001327983 */ /* 0x000ea80000300800 */
[----:B------:R-:W2:Y:S04]  /*26950*/  LDL.LU R51, [R1+0x20c] ;  /* 0x00020c0001337983 */ /* 0x000ea80000300800 */
        /* <DEDUP_REMOVED lines=20> */
[----:B------:R-:W4:Y:S01]  /*26aa0*/  LDL.LU R47, [R1+0x22c] ;  /* 0x00022c00012f7983 */ /* 0x000f220000300800 */
[----:B------:R-:W-:-:S03]  /*26ab0*/  IMAD R10, R61, 0x100, R55 ;  /* 0x000001003d0a7824 */ /* 0x000fc600078e0237 */
        /* <DEDUP_REMOVED lines=16> */
[----:B------:R-:W4:Y:S01]  /*26bc0*/  LDL.LU R23, [R1+0x95c] ;  /* 0x00095c0001177983 */ /* 0x000f220000300800 */
[----:B------:R-:W-:-:S03]  /*26bd0*/  IMAD R9, R54, 0x100, R53 ;  /* 0x0000010036097824 */ /* 0x000fc600078e0235 */
[----:B------:R-:W4:Y:S04]  /*26be0*/  LDL.LU R52, [R1+0x968] ;  /* 0x0009680001347983 */ /* 0x000f280000300800 */
[----:B------:R-:W4:Y:S04]  /*26bf0*/  LDL.LU R53, [R1+0x964] ;  /* 0x0009640001357983 */ /* 0x000f280000300800 */
[----:B------:R-:W4:Y:S04]  /*26c00*/  LDL.LU R54, [R1+0x970] ;  /* 0x0009700001367983 */ /* 0x000f280000300800 */
[----:B------:R-:W4:Y:S01]  /*26c10*/  LDL.LU R55, [R1+0x96c] ;  /* 0x00096c0001377983 */ /* 0x000f220000300800 */
[----:B--2---:R-:W-:-:S15]  /*26c20*/  HMMA.16816.F32 R4, R36, R12, R4 ;  /* 0x0000000c2404723c */ /* 0x004fde0000001804 */
[----:B------:R-:W-:-:S08]  /*26c30*/  NOP ;  /* 0x0000000000007918 */ /* 0x000fd00000000000 */
[----:B------:R-:W-:Y:S04]  /*26c40*/  STL.64 [R1+0x350], R4 ;  /* 0x0003500401007387 */ /* 0x000fe80000100a00 */
[----:B------:R0:W-:Y:S04]  /*26c50*/  STL.64 [R1+0x358], R6 ;  /* 0x0003580601007387 */ /* 0x0001e80000100a00 */
[----:B0-----:R-:W4:Y:S04]  /*26c60*/  LDL.LU.64 R6, [R1+0x1a90] ;  /* 0x001a900001067983 */ /* 0x001f280000300a00 */
[----:B------:R-:W2:Y:S01]  /*26c70*/  LDL.LU.64 R4, [R1+0x1a88] ;  /* 0x001a880001047983 */ /* 0x000ea20000300a00 */
[----:B------:R-:W-:-:S02]  /*26c80*/  F2FP.F16.E5M2.UNPACK_B R8, R8 ;  /* 0x00000008ff08723e */ /* 0x000fc400020004ff */
[----:B------:R-:W-:Y:S02]  /*26c90*/  F2FP.F16.E5M2.UNPACK_B R9, R9 ;  /* 0x00000009ff09723e */ /* 0x000fe400020004ff */
[----:B------:R-:W-:Y:S02]  /*26ca0*/  F2FP.F16.E5M2.UNPACK_B R10, R10 ;  /* 0x0000000aff0a723e */ /* 0x000fe400020004ff */
[----:B------:R-:W-:-:S07]  /*26cb0*/  F2FP.F16.E5M2.UNPACK_B R11, R11 ;  /* 0x0000000bff0b723e */ /* 0x000fce00020004ff */
[----:B---3--:R-:W-:Y:S06]  /*26cc0*/  HMMA.16816.F32 R16, R8, R20, R16 ;  /* 0x000000140810723c */ /* 0x008fec0000001810 */
[C---:B----4-:R-:W-:Y:S06]  /*26cd0*/  HMMA.16816.F32 R24, R36.reuse, R6, R24 ;  /* 0x000000062418723c */ /* 0x050fec0000001818 */
[----:B------:R-:W-:Y:S06]  /*26ce0*/  HMMA.16816.F32 R36, R36, R2, R32 ;  /* 0x000000022424723c */ /* 0x000fec0000001820 */
        /* <DEDUP_REMOVED lines=11> */
[----:B-1----:R-:W2:Y:S04]  /*26da0*/  LDL.LU R38, [R1+0x944] ;  /* 0x0009440001267983 */ /* 0x002ea80000300800 */
[----:B------:R-:W2:Y:S04]  /*26db0*/  LDL.LU R39, [R1+0x950] ;  /* 0x0009500001277983 */ /* 0x000ea80000300800 */
[----:B------:R-:W-:Y:S04]  /*26dc0*/  STL.64 [R1+0x220], R44 ;  /* 0x0002202c01007387 */ /* 0x000fe80000100a00 */
[----:B------:R0:W-:Y:S04]  /*26dd0*/  STL.64 [R1+0x228], R46 ;  /* 0x0002282e01007387 */ /* 0x0001e80000100a00 */
[----:B0-----:R-:W2:Y:S04]  /*26de0*/  LDL.LU.64 R46, [R1+0x1a60] ;  /* 0x001a6000012e7983 */ /* 0x001ea80000300a00 */
[----:B------:R-:W2:Y:S04]  /*26df0*/  LDL.LU.64 R44, [R1+0x1a58] ;  /* 0x001a5800012c7983 */ /* 0x000ea80000300a00 */
[----:B------:R-:W-:Y:S04]  /*26e00*/  STL.64 [R1+0x210], R16 ;  /* 0x0002101001007387 */ /* 0x000fe80000100a00 */
[----:B------:R0:W-:Y:S04]  /*26e10*/  STL.64 [R1+0x218], R18 ;  /* 0x0002181201007387 */ /* 0x0001e80000100a00 */
[----:B0-----:R-:W2:Y:S04]  /*26e20*/  LDL.LU.64 R18, [R1+0x1a50] ;  /* 0x001a500001127983 */ /* 0x001ea80000300a00 */
[----:B------:R-:W2:Y:S01]  /*26e30*/  LDL.LU.64 R16, [R1+0x1a48] ;  /* 0x001a480001107983 */ /* 0x000ea20000300a00 */
[C---:B------:R-:W-:Y:S06]  /*26e40*/  HMMA.16816.F32 R28, R8.reuse, R12, R28 ;  /* 0x0000000c081c723c */ /* 0x040fec000000181c */
[----:B---3--:R-:W-:Y:S01]  /*26e50*/  HMMA.16816.F32 R32, R8, R14, R32 ;  /* 0x0000000e0820723c */ /* 0x008fe20000001820 */
[----:B----4-:R-:W-:-:S02]  /*26e60*/  IMAD R36, R36, 0x100, R60 ;  /* 0x0000010024247824 */ /* 0x010fc400078e023c */
[----:B--2---:R-:W-:-:S03]  /*26e70*/  IMAD R37, R37, 0x100, R61 ;  /* 0x0000010025257824 */ /* 0x004fc600078e023d */
[C---:B------:R-:W-:Y:S06]  /*26e80*/  HMMA.16816.F32 R48, R8.reuse, R18, R48 ;  /* 0x000000120830723c */ /* 0x040fec0000001830 */
        /* <DEDUP_REMOVED lines=16> */
[----:B------:R-:W-:-:S03]  /*26f90*/  IMAD R38, R38, 0x100, R0 ;  /* 0x0000010026267824 */ /* 0x000fc600078e0200 */
[----:B------:R-:W4:Y:S04]  /*26fa0*/  LDL.LU R0, [R1+0x1a08] ;  /* 0x001a080001007983 */ /* 0x000f280000300800 */
[----:B------:R-:W-:Y:S04]  /*26fb0*/  STL.64 [R1+0x330], R28 ;  /* 0x0003301c01007387 */ /* 0x000fe80000100a00 */
[----:B------:R0:W-:Y:S04]  /*26fc0*/  STL.64 [R1+0x338], R30 ;  /* 0x0003381e01007387 */ /* 0x0001e80000100a00 */
[----:B0-----:R-:W4:Y:S04]  /*26fd0*/  LDL.LU.64 R30, [R1+0x1a00] ;  /* 0x001a0000011e7983 */ /* 0x001f280000300a00 */
[----:B------:R-:W4:Y:S04]  /*26fe0*/  LDL.LU.64 R28, [R1+0x19f8] ;  /* 0x0019f800011c7983 */ /* 0x000f280000300a00 */
[----:B------:R-:W-:Y:S04]  /*26ff0*/  STL.64 [R1+0x320], R44 ;  /* 0x0003202c01007387 */ /* 0x000fe80000100a00 */
[----:B------:R0:W-:Y:S04]  /*27000*/  STL.64 [R1+0x328], R46 ;  /* 0x0003282e01007387 */ /* 0x0001e80000100a00 */
[----:B0-----:R-:W4:Y:S04]  /*27010*/  LDL.LU.64 R46, [R1+0x19f0] ;  /* 0x0019f000012e7983 */ /* 0x001f280000300a00 */
[----:B------:R-:W4:Y:S01]  /*27020*/  LDL.LU.64 R44, [R1+0x19e8] ;  /* 0x0019e800012c7983 */ /* 0x000f220000300a00 */
[----:B------:R-:W-:Y:S01]  /*27030*/  IMAD R39, R40, 0x100, R39 ;  /* 0x0000010028277824 */ /* 0x000fe200078e0227 */
[----:B------:R-:W-:-:S02]  /*27040*/  F2FP.F16.E5M2.UNPACK_B R36, R36 ;  /* 0x00000024ff24723e */ /* 0x000fc400020004ff */
[----:B------:R-:W-:Y:S02]  /*27050*/  F2FP.F16.E5M2.UNPACK_B R37, R37 ;  /* 0x00000025ff25723e */ /* 0x000fe400020004ff */
[----:B------:R-:W-:Y:S02]  /*27060*/  F2FP.F16.E5M2.UNPACK_B R38, R38 ;  /* 0x00000026ff26723e */ /* 0x000fe400020004ff */
[----:B------:R-:W-:Y:S01]  /*27070*/  F2FP.F16.E5M2.UNPACK_B R39, R39 ;  /* 0x00000027ff27723e */ /* 0x000fe200020004ff */
[----:B------:R-:W-:-:S15]  /*27080*/  HMMA.16816.F32 R56, R8, R2, R56 ;  /* 0x000000020838723c */ /* 0x000fde0000001838 */
[----:B------:R-:W-:-:S08]  /*27090*/  NOP ;  /* 0x0000000000007918 */ /* 0x000fd00000000000 */
[----:B------:R-:W-:Y:S04]  /*270a0*/  STL.64 [R1+0x1d0], R56 ;  /* 0x0001d03801007387 */ /* 0x000fe80000100a00 */
[----:B------:R-:W-:Y:S01]  /*270b0*/  STL.64 [R1+0x1d8], R58 ;  /* 0x0001d83a01007387 */ /* 0x000fe20000100a00 */
[C---:B--2---:R-:W-:Y:S06]  /*270c0*/  HMMA.16816.F32 R8, R36.reuse, R4, R48 ;  /* 0x000000042408723c */ /* 0x044fec0000001830 */
[C---:B---3--:R-:W-:Y:S06]  /*270d0*/  HMMA.16816.F32 R48, R36.reuse, R20, R24 ;  /* 0x000000142430723c */ /* 0x048fec0000001818 */
[C---:B----4-:R-:W-:Y:S11]  /*270e0*/  HMMA.16816.F32 R24, R36.reuse, R18, R32 ;  /* 0x000000122418723c */ /* 0x050ff60000001820 */
[----:B------:R-:W-:Y:S04]  /*270f0*/  STL.64 [R1+0x1c0], R8 ;  /* 0x0001c00801007387 */ /* 0x000fe80000100a00 */
[----:B------:R0:W-:Y:S04]  /*27100*/  STL.64 [R1+0x1c8], R10 ;  /* 0x0001c80a01007387 */ /* 0x0001e80000100a00 */
[----:B------:R-:W-:Y:S04]  /*27110*/  STL.64 [R1+0x1b0], R48 ;  /* 0x0001b03001007387 */ /* 0x000fe80000100a00 */
[----:B------:R-:W-:Y:S04]  /*27120*/  STL.64 [R1+0x1b8], R50 ;  /* 0x0001b83201007387 */ /* 0x000fe80000100a00 */
[----:B------:R-:W-:Y:S01]  /*27130*/  STL.64 [R1+0x19c0], R18 ;  /* 0x0019c01201007387 */ /* 0x000fe20000100a00 */
[C---:B0-----:R-:W-:Y:S03]  /*27140*/  HMMA.16816.F32 R8, R36.reuse, R16, R28 ;  /* 0x000000102408723c */ /* 0x041fe6000000181c */
[----:B------:R-:W-:Y:S04]  /*27150*/  STL.64 [R1+0x1a0], R24 ;  /* 0x0001a01801007387 */ /* 0x000fe80000100a00 */
[----:B------:R-:W-:Y:S04]  /*27160*/  STL.64 [R1+0x1a8], R26 ;  /* 0x0001a81a01007387 */ /* 0x000fe80000100a00 */
[----:B------:R0:W-:Y:S02]  /*27170*/  STL.64 [R1+0x19b8], R16 ;  /* 0x0019b81001007387 */ /* 0x0001e40000100a00 */
[----:B0-----:R-:W-:Y:S10]  /*27180*/  HMMA.16816.F32 R16, R36, R14, R44 ;  /* 0x0000000e2410723c */ /* 0x001ff4000000182c */
[----:B------:R-:W-:Y:S04]  /*27190*/  STL.64 [R1+0x190], R8 ;  /* 0x0001900801007387 */ /* 0x000fe80000100a00 */
[----:B------:R0:W-:Y:S02]  /*271a0*/  STL.64 [R1+0x198], R10 ;  /* 0x0001980a01007387 */ /* 0x0001e40000100a00 */
[----:B0-----:R-:W-:-:S02]  /*271b0*/  IMAD R10, R53, 0x100, R52 ;  /* 0x00000100350a7824 */ /* 0x001fc400078e0234 */
[----:B------:R-:W-:-:S05]  /*271c0*/  IMAD R11, R55, 0x100, R54 ;  /* 0x00000100370b7824 */ /* 0x000fca00078e0236 */
[----:B------:R-:W-:Y:S04]  /*271d0*/  STL.64 [R1+0x180], R16 ;  /* 0x0001801001007387 */ /* 0x000fe80000100a00 */
[----:B------:R-:W-:Y:S04]  /*271e0*/  STL.64 [R1+0x188], R18 ;  /* 0x0001881201007387 */ /* 0x000fe80000100a00 */
        /* <DEDUP_REMOVED lines=9> */
[----:B------:R-:W3:Y:S01]  /*27280*/  LDL.LU R47, [R1+0x14c] ;  /* 0x00014c00012f7983 */ /* 0x000ee20000300800 */
[----:B------:R-:W-:-:S02]  /*27290*/  IMAD R8, R42, 0x100, R41 ;  /* 0x000001002a087824 */ /* 0x000fc400078e0229 */
[----:B------:R-:W-:Y:S01]  /*272a0*/  IMAD R9, R23, 0x100, R43 ;  /* 0x0000010017097824 */ /* 0x000fe200078e022b */
[----:B---3--:R-:W-:Y:S04]  /*272b0*/  STL.64 [R1+0x19e0], R46 ;  /* 0x0019e02e01007387 */ /* 0x008fe80000100a00 */
[----:B--2---:R0:W-:Y:S04]  /*272c0*/  STL.64 [R1+0x19d8], R44 ;  /* 0x0019d82c01007387 */ /* 0x0041e80000100a00 */
        /* <DEDUP_REMOVED lines=25> */
[----:B------:R-:W-:-:S02]  /*27460*/  F2FP.F16.E5M2.UNPACK_B R8, R8 ;  /* 0x00000008ff08723e */ /* 0x000fc400020004ff */
[----:B------:R-:W-:Y:S02]  /*27470*/  F2FP.F16.E5M2.UNPACK_B R9, R9 ;  /* 0x00000009ff09723e */ /* 0x000fe400020004ff */
[----:B------:R-:W-:Y:S02]  /*27480*/  F2FP.F16.E5M2.UNPACK_B R10, R10 ;  /* 0x0000000aff0a723e */ /* 0x000fe400020004ff */
[----:B------:R-:W-:Y:S01]  /*27490*/  F2FP.F16.E5M2.UNPACK_B R11, R11 ;  /* 0x0000000bff0b723e */ /* 0x000fe200020004ff */
        /* <DEDUP_REMOVED lines=11> */
[C---:B---3--:R-:W-:Y:S06]  /*27550*/  HMMA.16816.F32 R28, R36.reuse, R12, R28 ;  /* 0x0000000c241c723c */ /* 0x048fec000000181c */
[C---:B----4-:R-:W-:Y:S06]  /*27560*/  HMMA.16816.F32 R44, R36.reuse, R6, R44 ;  /* 0x00000006242c723c */ /* 0x050fec000000182c */
[----:B--2---:R-:W-:Y:S06]  /*27570*/  HMMA.16816.F32 R36, R36, R2, R52 ;  /* 0x000000022424723c */ /* 0x004fec0000001834 */
[C---:B------:R-:W-:Y:S05]  /*27580*/  HMMA.16816.F32 R16, R8.reuse, R4, R16 ;  /* 0x000000040810723c */ /* 0x040fea0000001810 */
        /* <DEDUP_REMOVED lines=8> */
[----:B0-----:R-:W3:Y:S04]  /*27610*/  LDL.LU.64 R46, [R1+0x19e0] ;  /* 0x0019e000012e7983 */ /* 0x001ee80000300a00 */
[----:B------:R-:W3:Y:S04]  /*27620*/  LDL.LU.64 R44, [R1+0x19d8] ;  /* 0x0019d800012c7983 */ /* 0x000ee80000300a00 */
        /* <DEDUP_REMOVED lines=11> */
[----:B------:R-:W2:Y:S01]  /*276e0*/  LDL.LU.64 R16, [R1+0x19b8] ;  /* 0x0019b80001107983 */ /* 0x000ea20000300a00 */
[----:B------:R-:W-:-:S15]  /*276f0*/  HMMA.16816.F32 R40, R8, R20, R40 ;  /* 0x000000140828723c */ /* 0x000fde0000001828 */
[----:B------:R-:W-:-:S08]  /*27700*/  NOP ;  /* 0x0000000000007918 */ /* 0x000fd00000000000 */
[----:B------:R0:W-:Y:S04]  /*27710*/  STL.64 [R1+0x150], R40 ;  /* 0x0001502801007387 */ /* 0x0001e80000100a00 */
[----:B------:R1:W-:Y:S04]  /*27720*/  STL.64 [R1+0x158], R42 ;  /* 0x0001582a01007387 */ /* 0x0003e80000100a00 */
[----:B0-----:R-:W4:Y:S01]  /*27730*/  LDL.LU R40, [R1+0x100] ;  /* 0x0001000001287983 */ /* 0x001f220000300800 */
[C---:B------:R-:W-:Y:S06]  /*27740*/  HMMA.16816.F32 R48, R8.reuse, R14, R48 ;  /* 0x0000000e0830723c */ /* 0x040fec0000001830 */
[C---:B------:R-:W-:Y:S06]  /*27750*/  HMMA.16816.F32 R32, R8.reuse, R12, R32 ;  /* 0x0000000c0820723c */ /* 0x040fec0000001820 */
[----:B---3--:R-:W-:-:S15]  /*27760*/  HMMA.16816.F32 R44, R8, R18, R44 ;  /* 0x00000012082c723c */ /* 0x008fde000000182c */
[----:B------:R-:W-:-:S08]  /*27770*/  NOP ;  /* 0x0000000000007918 */ /* 0x000fd00000000000 */
[----:B------:R0:W-:Y:S04]  /*27780*/  STL.64 [R1+0x140], R44 ;  /* 0x0001402c01007387 */ /* 0x0001e80000100a00 */
[----:B------:R3:W-:Y:S04]  /*27790*/  STL.64 [R1+0x148], R46 ;  /* 0x0001482e01007387 */ /* 0x0007e80000100a00 */
[----:B------:R-:W4:Y:S04]  /*277a0*/  LDL.LU R41, [R1+0x104] ;  /* 0x0001040001297983 */ /* 0x000f280000300800 */
[----:B-1----:R-:W4:Y:S04]  /*277b0*/  LDL.LU R42, [R1+0x108] ;  /* 0x00010800012a7983 */ /* 0x002f280000300800 */
[----:B------:R-:W4:Y:S04]  /*277c0*/  LDL.LU R43, [R1+0x10c] ;  /* 0x00010c00012b7983 */ /* 0x000f280000300800 */
[----:B0-----:R-:W4:Y:S04]  /*277d0*/  LDL.LU R44, [R1+0xf0] ;  /* 0x0000f000012c7983 */ /* 0x001f280000300800 */
[----:B------:R-:W4:Y:S04]  /*277e0*/  LDL.LU R45, [R1+0xf4] ;  /* 0x0000f400012d7983 */ /* 0x000f280000300800 */
[----:B---3--:R-:W3:Y:S04]  /*277f0*/  LDL.LU R46, [R1+0xf8] ;  /* 0x0000f800012e7983 */ /* 0x008ee80000300800 */
[----:B------:R-:W3:Y:S01]  /*27800*/  LDL.LU R47, [R1+0xfc] ;  /* 0x0000fc00012f7983 */ /* 0x000ee20000300800 */
[----:B--2---:R-:W-:-:S15]  /*27810*/  HMMA.16816.F32 R36, R8, R16, R36 ;  /* 0x000000100824723c */ /* 0x004fde0000001824 */
[----:B------:R-:W-:-:S08]  /*27820*/  NOP ;  /* 0x0000000000007918 */ /* 0x000fd00000000000 */
[----:B------:R0:W-:Y:S04]  /*27830*/  STL.64 [R1+0x130], R36 ;  /* 0x0001302401007387 */ /* 0x0001e80000100a00 */
[----:B------:R1:W-:Y:S01]  /*27840*/  STL.64 [R1+0x138], R38 ;  /* 0x0001382601007387 */ /* 0x0003e20000100a00 */
[----:B0-----:R-:W-:Y:S02]  /*27850*/  IMAD R37, R24, 0x100, R59 ;  /* 0x0000010018257824 */ /* 0x001fe400078e023b */
[----:B-1----:R-:W-:Y:S02]  /*27860*/  IMAD R38, R26, 0x100, R25 ;  /* 0x000001001a267824 */ /* 0x002fe400078e0219 */
[----:B------:R-:W-:Y:S02]  /*27870*/  IMAD R39, R23, 0x100, R27 ;  /* 0x0000010017277824 */ /* 0x000fe400078e021b */
[C---:B----4-:R-:W-:Y:S06]  /*27880*/  HMMA.16816.F32 R24, R8.reuse, R6, R52 ;  /* 0x000000060818723c */ /* 0x050fec0000001834 */
[----:B------:R-:W-:Y:S01]  /*27890*/  HMMA.16816.F32 R8, R8, R2, R28 ;  /* 0x000000020808723c */ /* 0x000fe2000000181c */
[----:B------:R-:W-:Y:S04]  /*278a0*/  STL.64 [R1+0x120], R48 ;  /* 0x0001203001007387 */ /* 0x000fe80000100a00 */
[----:B------:R-:W-:Y:S04]  /*278b0*/  STL.64 [R1+0x128], R50 ;  /* 0x0001283201007387 */ /* 0x000fe80000100a00 */
[----:B------:R-:W-:Y:S04]  /*278c0*/  STL.64 [R1+0x2f0], R32 ;  /* 0x0002f02001007387 */ /* 0x000fe80000100a00 */
[----:B------:R-:W-:Y:S04]  /*278d0*/  STL.64 [R1+0x2f8], R34 ;  /* 0x0002f82201007387 */ /* 0x000fe80000100a00 */
[----:B------:R-:W2:Y:S04]  /*278e0*/  LDL.LU R52, [R1+0x998] ;  /* 0x0009980001347983 */ /* 0x000ea80000300800 */
[----:B------:R-:W2:Y:S01]  /*278f0*/  LDL.LU R53, [R1+0x994] ;  /* 0x0009940001357983 */ /* 0x000ea20000300800 */
[----:B------:R-:W-:-:S03]  /*27900*/  IMAD R36, R58, 0x100, R57 ;  /* 0x000001003a247824 */ /* 0x000fc600078e0239 */
[----:B------:R-:W-:Y:S04]  /*27910*/  STL.64 [R1+0x2e0], R24 ;  /* 0x0002e01801007387 */ /* 0x000fe80000100a00 */
[----:B------:R-:W-:Y:S04]  /*27920*/  STL.64 [R1+0x2e8], R26 ;  /* 0x0002e81a01007387 */ /* 0x000fe80000100a00 */
[----:B------:R-:W4:Y:S04]  /*27930*/  LDL.LU R54, [R1+0x9a0] ;  /* 0x0009a00001367983 */ /* 0x000f280000300800 */
[----:B------:R-:W4:Y:S04]  /*27940*/  LDL.LU R55, [R1+0x99c] ;  /* 0x00099c0001377983 */ /* 0x000f280000300800 */
[----:B------:R-:W2:Y:S04]  /*27950*/  LDL.LU R56, [R1+0xe0] ;  /* 0x0000e00001387983 */ /* 0x000ea80000300800 */
[----:B------:R0:W-:Y:S04]  /*27960*/  STL.64 [R1+0x110], R8 ;  /* 0x0001100801007387 */ /* 0x0001e80000100a00 */
[----:B------:R1:W-:Y:S04]  /*27970*/  STL.64 [R1+0x118], R10 ;  /* 0x0001180a01007387 */ /* 0x0003e80000100a00 */
[----:B------:R-:W2:Y:S04]  /*27980*/  LDL.LU R57, [R1+0xe4] ;  /* 0x0000e40001397983 */ /* 0x000ea80000300800 */
[----:B------:R-:W2:Y:S04]  /*27990*/  LDL.LU R58, [R1+0xe8] ;  /* 0x0000e800013a7983 */ /* 0x000ea80000300800 */
[----:B------:R-:W2:Y:S04]  /*279a0*/  LDL.LU R59, [R1+0xec] ;  /* 0x0000ec00013b7983 */ /* 0x000ea80000300800 */
[----:B0-----:R-:W4:Y:S04]  /*279b0*/  LDL.LU R8, [R1+0xd0] ;  /* 0x0000d00001087983 */ /* 0x001f280000300800 */
[----:B------:R-:W4:Y:S04]  /*279c0*/  LDL.LU R9, [R1+0xd4] ;  /* 0x0000d40001097983 */ /* 0x000f280000300800 */
[----:B-1----:R-:W4:Y:S04]  /*279d0*/  LDL.LU R10, [R1+0xd8] ;  /* 0x0000d800010a7983 */ /* 0x002f280000300800 */
[----:B------:R-:W4:Y:S01]  /*279e0*/  LDL.LU R11, [R1+0xdc] ;  /* 0x0000dc00010b7983 */ /* 0x000f220000300800 */
[----:B------:R-:W-:-:S02]  /*279f0*/  F2FP.F16.E5M2.UNPACK_B R36, R36 ;  /* 0x00000024ff24723e */ /* 0x000fc400020004ff */
[----:B------:R-:W-:Y:S02]  /*27a00*/  F2FP.F16.E5M2.UNPACK_B R37, R37 ;  /* 0x00000025ff25723e */ /* 0x000fe400020004ff */
[----:B------:R-:W-:Y:S02]  /*27a10*/  F2FP.F16.E5M2.UNPACK_B R38, R38 ;  /* 0x00000026ff26723e */ /* 0x000fe400020004ff */
[----:B------:R-:W-:Y:S01]  /*27a20*/  F2FP.F16.E5M2.UNPACK_B R39, R39 ;  /* 0x00000027ff27723e */ /* 0x000fe200020004ff */
[----:B------:R-:W4:Y:S04]  /*27a30*/  LDL.LU R28, [R1+0xc0] ;  /* 0x0000c000011c7983 */ /* 0x000f280000300800 */
[----:B------:R-:W4:Y:S04]  /*27a40*/  LDL.LU R29, [R1+0xc4] ;  /* 0x0000c400011d7983 */ /* 0x000f280000300800 */
[----:B------:R-:W4:Y:S04]  /*27a50*/  LDL.LU R30, [R1+0xc8] ;  /* 0x0000c800011e7983 */ /* 0x000f280000300800 */
[----:B------:R-:W4:Y:S01]  /*27a60*/  LDL.LU R31, [R1+0xcc] ;  /* 0x0000cc00011f7983 */ /* 0x000f220000300800 */
[C---:B------:R-:W-:Y:S03]  /*27a70*/  HMMA.16816.F32 R32, R36.reuse, R4, R40 ;  /* 0x000000042420723c */ /* 0x040fe60000001828 */
[----:B------:R-:W4:Y:S03]  /*27a80*/  LDL.LU R41, [R1+0x9a8] ;  /* 0x0009a80001297983 */ /* 0x000f260000300800 */
[----:B---3--:R-:W-:-:S15]  /*27a90*/  HMMA.16816.F32 R24, R36, R20, R44 ;  /* 0x000000142418723c */ /* 0x008fde000000182c */
[----:B------:R-:W-:-:S02]  /*27aa0*/  NOP ;  /* 0x0000000000007918 */ /* 0x000fc40000000000 */
[----:B------:R0:W-:Y:S04]  /*27ab0*/  STL.64 [R1+0x100], R32 ;  /* 0x0001002001007387 */ /* 0x0001e80000100a00 */
[----:B------:R1:W-:Y:S04]  /*27ac0*/  STL.64 [R1+0x108], R34 ;  /* 0x0001082201007387 */ /* 0x0003e80000100a00 */
[----:B------:R-:W3:Y:S04]  /*27ad0*/  LDL.LU R42, [R1+0x9a4] ;  /* 0x0009a400012a7983 */ /* 0x000ee80000300800 */
[----:B------:R1:W-:Y:S04]  /*27ae0*/  STL.64 [R1+0xf0], R24 ;  /* 0x0000f01801007387 */ /* 0x0003e80000100a00 */
[----:B------:R1:W-:Y:S04]  /*27af0*/  STL.64 [R1+0xf8], R26 ;  /* 0x0000f81a01007387 */ /* 0x0003e80000100a00 */
[----:B------:R-:W3:Y:S04]  /*27b00*/  LDL.LU R43, [R1+0x9b0] ;  /* 0x0009b000012b7983 */ /* 0x000ee80000300800 */
[----:B------:R-:W3:Y:S04]  /*27b10*/  LDL.LU R23, [R1+0x9ac] ;  /* 0x0009ac0001177983 */ /* 0x000ee80000300800 */
[----:B0-----:R-:W3:Y:S04]  /*27b20*/  LDL.LU R32, [R1+0xb0] ;  /* 0x0000b00001207983 */ /* 0x001ee80000300800 */
[----:B------:R-:W3:Y:S04]  /*27b30*/  LDL.LU R33, [R1+0xb4] ;  /* 0x0000b40001217983 */ /* 0x000ee80000300800 */
[----:B-1----:R-:W3:Y:S04]  /*27b40*/  LDL.LU R34, [R1+0xb8] ;  /* 0x0000b80001227983 */ /* 0x002ee80000300800 */
        /* <DEDUP_REMOVED lines=13> */
[C---:B--2---:R-:W-:Y:S06]  /*27c20*/  HMMA.16816.F32 R56, R36.reuse, R18, R56 ;  /* 0x000000122438723c */ /* 0x044fec0000001838 */
[----:B----4-:R-:W-:-:S15]  /*27c30*/  HMMA.16816.F32 R8, R36, R16, R8 ;  /* 0x000000102408723c */ /* 0x010fde0000001808 */
[----:B------:R-:W-:-:S02]  /*27c40*/  NOP ;  /* 0x0000000000007918 */ /* 0x000fc40000000000 */
[----:B------:R-:W-:Y:S04]  /*27c50*/  STL.64 [R1+0xe0], R56 ;  /* 0x0000e03801007387 */ /* 0x000fe80000100a00 */
[----:B------:R0:W-:Y:S04]  /*27c60*/  STL.64 [R1+0xe8], R58 ;  /* 0x0000e83a01007387 */ /* 0x0001e80000100a00 */
[----:B0-----:R-:W2:Y:S04]  /*27c70*/  LDL.LU.64 R58, [R1+0x19b0] ;  /* 0x0019b000013a7983 */ /* 0x001ea80000300a00 */
[----:B------:R-:W2:Y:S04]  /*27c80*/  LDL.LU.64 R56, [R1+0x19a8] ;  /* 0x0019a80001387983 */ /* 0x000ea80000300a00 */
[----:B------:R0:W-:Y:S04]  /*27c90*/  STL.64 [R1+0xd0], R8 ;  /* 0x0000d00801007387 */ /* 0x0001e80000100a00 */
[----:B------:R-:W-:Y:S01]  /*27ca0*/  STL.64 [R1+0xd8], R10 ;  /* 0x0000d80a01007387 */ /* 0x000fe20000100a00 */
[----:B0-----:R-:W-:-:S02]  /*27cb0*/  IMAD R8, R53, 0x100, R52 ;  /* 0x0000010035087824 */ /* 0x001fc400078e0234 */
[----:B------:R-:W-:Y:S01]  /*27cc0*/  IMAD R9, R55, 0x100, R54 ;  /* 0x0000010037097824 */ /* 0x000fe200078e0236 */
[----:B------:R-:W4:Y:S04]  /*27cd0*/  LDL.LU R52, [R1+0x90] ;  /* 0x0000900001347983 */ /* 0x000f280000300800 */
[----:B------:R-:W4:Y:S04]  /*27ce0*/  LDL.LU R53, [R1+0x94] ;  /* 0x0000940001357983 */ /* 0x000f280000300800 */
[----:B------:R-:W4:Y:S01]  /*27cf0*/  LDL.LU R54, [R1+0x98] ;  /* 0x0000980001367983 */ /* 0x000f220000300800 */
[----:B------:R-:W-:Y:S01]  /*27d00*/  HMMA.16816.F32 R28, R36, R14, R28 ;  /* 0x0000000e241c723c */ /* 0x000fe2000000181c */
[----:B------:R-:W-:-:S15]  /*27d10*/  IMAD.MOV.U32 R55, RZ, RZ, R0 ;  /* 0x000000ffff377224 */ /* 0x000fde00078e0000 */
[----:B------:R-:W-:-:S07]  /*27d20*/  NOP ;  /* 0x0000000000007918 */ /* 0x000fce0000000000 */
[----:B------:R0:W-:Y:S04]  /*27d30*/  STL.64 [R1+0xc0], R28 ;  /* 0x0000c01c01007387 */ /* 0x0001e80000100a00 */
[----:B------:R1:W-:Y:S01]  /*27d40*/  STL [R1+0xc8], R30 ;  /* 0x0000c81e01007387 */ /* 0x0003e20000100800 */
[----:B------:R-:W-:-:S03]  /*27d50*/  IMAD.MOV.U32 R0, RZ, RZ, R31 ;  /* 0x000000ffff007224 */ /* 0x000fc600078e001f */
[----:B0-----:R-:W2:Y:S04]  /*27d60*/  LDL.LU R28, [R1+0x80] ;  /* 0x00008000011c7983 */ /* 0x001ea80000300800 */
[----:B------:R-:W2:Y:S04]  /*27d70*/  LDL.LU R29, [R1+0x84] ;  /* 0x00008400011d7983 */ /* 0x000ea80000300800 */
[----:B-1----:R-:W2:Y:S04]  /*27d80*/  LDL.LU R30, [R1+0x88] ;  /* 0x00008800011e7983 */ /* 0x002ea80000300800 */
[----:B------:R-:W2:Y:S04]  /*27d90*/  LDL.LU R31, [R1+0x8c] ;  /* 0x00008c00011f7983 */ /* 0x000ea80000300800 */
[----:B------:R-:W-:Y:S04]  /*27da0*/  STL [R1+0x17b0], R0 ;  /* 0x0017b00001007387 */ /* 0x000fe80000100800 */
[----:B------:R-:W2:Y:S01]  /*27db0*/  LDL.LU R40, [R1+0x70] ;  /* 0x0000700001287983 */ /* 0x000ea20000300800 */
[----:B------:R-:W-:-:S02]  /*27dc0*/  F2FP.F16.E5M2.UNPACK_B R8, R8 ;  /* 0x00000008ff08723e */ /* 0x000fc400020004ff */
[----:B------:R-:W-:Y:S01]  /*27dd0*/  F2FP.F16.E5M2.UNPACK_B R9, R9 ;  /* 0x00000009ff09723e */ /* 0x000fe200020004ff */
[C---:B---3--:R-:W-:Y:S06]  /*27de0*/  HMMA.16816.F32 R48, R36.reuse, R12, R48 ;  /* 0x0000000c2430723c */ /* 0x048fec0000001830 */
[----:B------:R-:W-:Y:S01]  /*27df0*/  HMMA.16816.F32 R24, R36, R6, R24 ;  /* 0x000000062418723c */ /* 0x000fe20000001818 */
[----:B------:R-:W-:Y:S02]  /*27e00*/  IMAD R10, R42, 0x100, R41 ;  /* 0x000001002a0a7824 */ /* 0x000fe400078e0229 */
[----:B------:R-:W3:-:S14]  /*27e10*/  LDL.LU R41, [R1+0x74] ;  /* 0x0000740001297983 */ /* 0x000edc0000300800 */
[----:B------:R-:W-:Y:S04]  /*27e20*/  STL.64 [R1+0x2d0], R48 ;  /* 0x0002d03001007387 */ /* 0x000fe80000100a00 */
[----:B------:R0:W-:Y:S04]  /*27e30*/  STL.64 [R1+0x2d8], R50 ;  /* 0x0002d83201007387 */ /* 0x0001e80000100a00 */
[----:B0-----:R-:W3:Y:S04]  /*27e40*/  LDL.LU.64 R50, [R1+0x19a0] ;  /* 0x0019a00001327983 */ /* 0x001ee80000300a00 */
[----:B------:R-:W3:Y:S04]  /*27e50*/  LDL.LU.64 R48, [R1+0x1998] ;  /* 0x0019980001307983 */ /* 0x000ee80000300a00 */
[----:B------:R-:W-:Y:S04]  /*27e60*/  STL.64 [R1+0x2c0], R24 ;  /* 0x0002c01801007387 */ /* 0x000fe80000100a00 */
[----:B------:R0:W-:Y:S02]  /*27e70*/  STL.64 [R1+0x2c8], R26 ;  /* 0x0002c81a01007387 */ /* 0x0001e40000100a00 */
[----:B0-----:R-:W-:Y:S01]  /*27e80*/  HMMA.16816.F32 R24, R36, R2, R32 ;  /* 0x000000022418723c */ /* 0x001fe20000001820 */
[----:B------:R-:W-:Y:S01]  /*27e90*/  IMAD R11, R23, 0x100, R43 ;  /* 0x00000100170b7824 */ /* 0x000fe200078e022b */
[----:B------:R-:W-:-:S04]  /*27ea0*/  F2FP.F16.E5M2.UNPACK_B R10, R10 ;  /* 0x0000000aff0a723e */ /* 0x000fc800020004ff */
[----:B------:R-:W-:-:S15]  /*27eb0*/  F2FP.F16.E5M2.UNPACK_B R11, R11 ;  /* 0x0000000bff0b723e */ /* 0x000fde00020004ff */
[----:B------:R-:W-:-:S02]  /*27ec0*/  NOP ;  /* 0x0000000000007918 */ /* 0x000fc40000000000 */
[----:B------:R-:W-:Y:S04]  /*27ed0*/  STL [R1+0xb0], R24 ;  /* 0x0000b01801007387 */ /* 0x000fe80000100800 */
[----:B------:R0:W-:Y:S01]  /*27ee0*/  STL.64 [R1+0xb8], R26 ;  /* 0x0000b81a01007387 */ /* 0x0001e20000100a00 */
[----:B------:R-:W-:Y:S02]  /*27ef0*/  IMAD.MOV.U32 R0, RZ, RZ, R25 ;  /* 0x000000ffff007224 */ /* 0x000fe400078e0019 */
[----:B0-----:R-:W-:Y:S01]  /*27f00*/  HMMA.16816.F32 R24, R8, R4, R44 ;  /* 0x000000040818723c */ /* 0x001fe2000000182c */
[----:B------:R-:W-:Y:S02]  /*27f10*/  IMAD.MOV.U32 R42, RZ, RZ, R61 ;  /* 0x000000ffff2a7224 */ /* 0x000fe400078e003d */
[----:B------:R-:W-:Y:S01]  /*27f20*/  IMAD.MOV.U32 R43, RZ, RZ, R60 ;  /* 0x000000ffff2b7224 */ /* 0x000fe200078e003c */
[----:B------:R-:W-:-:S15]  /*27f30*/  STL [R1+0x17b4], R0 ;  /* 0x0017b40001007387 */ /* 0x000fde0000100800 */
[----:B------:R-:W-:-:S04]  /*27f40*/  NOP ;  /* 0x0000000000007918 */ /* 0x000fc80000000000 */
[----:B------:R4:W-:Y:S01]  /*27f50*/  STL.64 [R1+0xa0], R24 ;  /* 0x0000a01801007387 */ /* 0x0009e20000100a00 */
[----:B------:R-:W-:Y:S02]  /*27f60*/  IMAD.MOV.U32 R61, RZ, RZ, R26 ;  /* 0x000000ffff3d7224 */ /* 0x000fe400078e001a */
[----:B------:R-:W-:Y:S01]  /*27f70*/  IMAD.MOV.U32 R60, RZ, RZ, R27 ;  /* 0x000000ffff3c7224 */ /* 0x000fe200078e001b */
[----:B------:R-:W3:Y:S04]  /*27f80*/  LDL.LU R44, [R1+0x15a8] ;  /* 0x0015a800012c7983 */ /* 0x000ee80000300800 */
[----:B------:R-:W3:Y:S04]  /*27f90*/  LDL.LU R45, [R1+0x15a4] ;  /* 0x0015a400012d7983 */ /* 0x000ee80000300800 */
[----:B------:R-:W3:Y:S04]  /*27fa0*/  LDL.LU R46, [R1+0x15b0] ;  /* 0x0015b000012e7983 */ /* 0x000ee80000300800 */
[----:B------:R-:W3:Y:S01]  /*27fb0*/  LDL.LU R47, [R1+0x15ac] ;  /* 0x0015ac00012f7983 */ /* 0x000ee20000300800 */
[----:B----4-:R-:W-:Y:S03]  /*27fc0*/  HMMA.16816.F32 R24, R8, R20, R52 ;  /* 0x000000140818723c */ /* 0x010fe60000001834 */
[----:B------:R-:W-:Y:S04]  /*27fd0*/  STL [R1+0x17bc], R60 ;  /* 0x0017bc3c01007387 */ /* 0x000fe80000100800 */
[----:B------:R-:W-:Y:S04]  /*27fe0*/  STL [R1+0x17b8], R61 ;  /* 0x0017b83d01007387 */ /* 0x000fe80000100800 */
[----:B------:R-:W4:-:S12]  /*27ff0*/  LDL.LU R52, [R1+0x60] ;  /* 0x0000600001347983 */ /* 0x000f180000300800 */
[----:B------:R-:W-:Y:S04]  /*28000*/  STL.64 [R1+0x90], R24 ;  /* 0x0000901801007387 */ /* 0x000fe80000100a00 */
[----:B------:R2:W-:Y:S04]  /*28010*/  STL.64 [R1+0x98], R26 ;  /* 0x0000981a01007387 */ /* 0x0005e80000100a00 */
[----:B------:R-:W4:Y:S04]  /*28020*/  LDL.LU R53, [R1+0x64] ;  /* 0x0000640001357983 */ /* 0x000f280000300800 */
[----:B------:R-:W4:Y:S04]  /*28030*/  LDL.LU R54, [R1+0x68] ;  /* 0x0000680001367983 */ /* 0x000f280000300800 */
[----:B------:R-:W4:Y:S01]  /*28040*/  LDL.LU R55, [R1+0x6c] ;  /* 0x00006c0001377983 */ /* 0x000f220000300800 */
[----:B--2---:R-:W-:-:S15]  /*28050*/  HMMA.16816.F32 R24, R8, R18, R28 ;  /* 0x000000120818723c */ /* 0x004fde000000181c */
[----:B------:R-:W-:-:S08]  /*28060*/  NOP ;  /* 0x0000000000007918 */ /* 0x000fd00000000000 */
[----:B------:R3:W-:Y:S01]  /*28070*/  STL [R1+0x80], R24 ;  /* 0x0000801801007387 */ /* 0x0007e20000100800 */
[----:B------:R-:W-:Y:S02]  /*28080*/  IMAD.MOV.U32 R60, RZ, RZ, R25 ;  /* 0x000000ffff3c7224 */ /* 0x000fe400078e0019 */
[----:B------:R-:W-:Y:S02]  /*28090*/  IMAD.MOV.U32 R61, RZ, RZ, R26 ;  /* 0x000000ffff3d7224 */ /* 0x000fe400078e001a */
[----:B------:R-:W-:-:S05]  /*280a0*/  IMAD.MOV.U32 R0, RZ, RZ, R27 ;  /* 0x000000ffff007224 */ /* 0x000fca00078e001b */
[----:B------:R-:W-:Y:S04]  /*280b0*/  STL [R1+0x17c8], R0 ;  /* 0x0017c80001007387 */ /* 0x000fe80000100800 */
[----:B------:R-:W-:Y:S04]  /*280c0*/  STL [R1+0x17c4], R61 ;  /* 0x0017c43d01007387 */ /* 0x000fe80000100800 */
[----:B------:R-:W-:Y:S04]  /*280d0*/  STL [R1+0x17c0], R60 ;  /* 0x0017c03c01007387 */ /* 0x000fe80000100800 */
[----:B------:R-:W2:Y:S01]  /*280e0*/  LDL.LU R32, [R1+0x2a0] ;  /* 0x0002a00001207983 */ /* 0x000ea20000300800 */
[----:B---3--:R-:W-:-:S15]  /*280f0*/  HMMA.16816.F32 R24, R8, R16, R40 ;  /* 0x000000100818723c */ /* 0x008fde0000001828 */
[----:B------:R-:W-:-:S08]  /*28100*/  NOP ;  /* 0x0000000000007918 */ /* 0x000fd00000000000 */
[----:B------:R0:W-:Y:S04]  /*28110*/  STL.64 [R1+0x70], R24 ;  /* 0x0000701801007387 */ /* 0x0001e80000100a00 */
[----:B------:R1:W-:Y:S04]  /*28120*/  STL.64 [R1+0x78], R26 ;  /* 0x0000781a01007387 */ /* 0x0003e80000100a00 */
[----:B------:R-:W2:Y:S04]  /*28130*/  LDL.LU R33, [R1+0x2a4] ;  /* 0x0002a40001217983 */ /* 0x000ea80000300800 */
[----:B------:R-:W2:Y:S04]  /*28140*/  LDL.LU R34, [R1+0x2a8] ;  /* 0x0002a80001227983 */ /* 0x000ea80000300800 */
[----:B------:R-:W2:Y:S04]  /*28150*/  LDL.LU R35, [R1+0x2ac] ;  /* 0x0002ac0001237983 */ /* 0x000ea80000300800 */
[----:B------:R-:W3:Y:S04]  /*28160*/  LDL.LU R38, [R1+0x15b4] ;  /* 0x0015b40001267983 */ /* 0x000ee80000300800 */
        /* <DEDUP_REMOVED lines=9> */
[----:B------:R-:W3:Y:S01]  /*28200*/  LDL.LU R31, [R1+0x5c] ;  /* 0x00005c00011f7983 */ /* 0x000ee20000300800 */
[----:B------:R-:W-:-:S03]  /*28210*/  IMAD R36, R45, 0x100, R44 ;  /* 0x000001002d247824 */ /* 0x000fc600078e022c */
[----:B------:R-:W3:Y:S01]  /*28220*/  LDL.LU R44, [R1+0x20] ;  /* 0x00002000012c7983 */ /* 0x000ee20000300800 */
[----:B------:R-:W-:-:S03]  /*28230*/  IMAD R37, R47, 0x100, R46 ;  /* 0x000001002f257824 */ /* 0x000fc600078e022e */
[----:B------:R-:W3:Y:S04]  /*28240*/  LDL.LU R45, [R1+0x24] ;  /* 0x00002400012d7983 */ /* 0x000ee80000300800 */
[----:B------:R-:W3:Y:S04]  /*28250*/  LDL.LU R46, [R1+0x28] ;  /* 0x00002800012e7983 */ /* 0x000ee80000300800 */
[----:B------:R-:W3:Y:S04]  /*28260*/  LDL.LU R47, [R1+0x2c] ;  /* 0x00002c00012f7983 */ /* 0x000ee80000300800 */
[----:B------:R-:W3:Y:S04]  /*28270*/  LDL.LU R40, [R1+0x390] ;  /* 0x0003900001287983 */ /* 0x000ee80000300800 */
[----:B------:R-:W3:Y:S04]  /*28280*/  LDL.LU R41, [R1+0x394] ;  /* 0x0003940001297983 */ /* 0x000ee80000300800 */
[----:B------:R-:W3:Y:S04]  /*28290*/  LDL.LU R42, [R1+0x398] ;  /* 0x00039800012a7983 */ /* 0x000ee80000300800 */
[----:B------:R-:W3:Y:S01]  /*282a0*/  LDL.LU R43, [R1+0x39c] ;  /* 0x00039c00012b7983 */ /* 0x000ee20000300800 */
[----:B----4-:R-:W-:-:S15]  /*282b0*/  HMMA.16816.F32 R52, R8, R14, R52 ;  /* 0x0000000e0834723c */ /* 0x010fde0000001834 */
[----:B------:R-:W-:-:S08]  /*282c0*/  NOP ;  /* 0x0000000000007918 */ /* 0x000fd00000000000 */
[----:B------:R0:W-:Y:S01]  /*282d0*/  STL [R1+0x60], R52 ;  /* 0x0000603401007387 */ /* 0x0001e20000100800 */
[----:B------:R-:W-:Y:S02]  /*282e0*/  IMAD.MOV.U32 R0, RZ, RZ, R53 ;  /* 0x000000ffff007224 */ /* 0x000fe400078e0035 */
[----:B------:R-:W-:Y:S02]  /*282f0*/  IMAD.MOV.U32 R61, RZ, RZ, R54 ;  /* 0x000000ffff3d7224 */ /* 0x000fe400078e0036 */
[----:B------:R-:W-:Y:S01]  /*28300*/  IMAD.MOV.U32 R60, RZ, RZ, R55 ;  /* 0x000000ffff3c7224 */ /* 0x000fe200078e0037 */
[----:B0-----:R-:W4:Y:S04]  /*28310*/  LDL.LU R52, [R1] ;  /* 0x0000000001347983 */ /* 0x001f280000300800 */
[----:B------:R-:W4:Y:S04]  /*28320*/  LDL.LU R53, [R1+0x4] ;  /* 0x0000040001357983 */ /* 0x000f280000300800 */
[----:B------:R-:W4:Y:S04]  /*28330*/  LDL.LU R54, [R1+0x8] ;  /* 0x0000080001367983 */ /* 0x000f280000300800 */
[----:B------:R-:W4:Y:S04]  /*28340*/  LDL.LU R55, [R1+0xc] ;  /* 0x00000c0001377983 */ /* 0x000f280000300800 */
[----:B------:R0:W-:Y:S04]  /*28350*/  STL [R1+0x17d4], R0 ;  /* 0x0017d40001007387 */ /* 0x0001e80000100800 */
[----:B0-----:R-:W4:Y:S01]  /*28360*/  LDL.LU R0, [R1+0x15b8] ;  /* 0x0015b80001007983 */ /* 0x001f220000300800 */
[----:B------:R-:W-:-:S02]  /*28370*/  F2FP.F16.E5M2.UNPACK_B R36, R36 ;  /* 0x00000024ff24723e */ /* 0x000fc400020004ff */
[----:B------:R-:W-:Y:S01]  /*28380*/  F2FP.F16.E5M2.UNPACK_B R37, R37 ;  /* 0x00000025ff25723e */ /* 0x000fe200020004ff */
[----:B------:R-:W-:Y:S04]  /*28390*/  STL [R1+0x17d0], R61 ;  /* 0x0017d03d01007387 */ /* 0x000fe80000100800 */
[----:B------:R0:W-:Y:S01]  /*283a0*/  STL [R1+0x17cc], R60 ;  /* 0x0017cc3c01007387 */ /* 0x0001e20000100800 */
[----:B--2---:R-:W-:Y:S01]  /*283b0*/  HMMA.16816.F32 R32, R8, R6, R32 ;  /* 0x000000060820723c */ /* 0x004fe20000001820 */
[----:B---3--:R-:W-:-:S05]  /*283c0*/  IMAD R39, R23, 0x100, R39 ;  /* 0x0000010017277824 */ /* 0x008fca00078e0227 */
[C---:B------:R-:W-:Y:S06]  /*283d0*/  HMMA.16816.F32 R24, R8.reuse, R12, R24 ;  /* 0x0000000c0818723c */ /* 0x040fec0000001818 */
[----:B------:R-:W-:Y:S01]  /*283e0*/  HMMA.16816.F32 R8, R8, R2, R28 ;  /* 0x000000020808723c */ /* 0x000fe2000000181c */
[----:B------:R-:W-:-:S15]  /*283f0*/  F2FP.F16.E5M2.UNPACK_B R39, R39 ;  /* 0x00000027ff27723e */ /* 0x000fde00020004ff */
[----:B------:R-:W-:-:S01]  /*28400*/  NOP ;  /* 0x0000000000007918 */ /* 0x000fc20000000000 */
[----:B------:R-:W-:Y:S04]  /*28410*/  STL.64 [R1+0x2b0], R24 ;  /* 0x0002b01801007387 */ /* 0x000fe80000100a00 */
[----:B------:R1:W-:Y:S03]  /*28420*/  STL.64 [R1+0x2b8], R26 ;  /* 0x0002b81a01007387 */ /* 0x0003e60000100a00 */
[----:B0-----:R-:W-:Y:S02]  /*28430*/  IMAD.MOV.U32 R60, RZ, RZ, R10 ;  /* 0x000000ffff3c7224 */ /* 0x001fe400078e000a */
[----:B------:R-:W-:Y:S01]  /*28440*/  IMAD.MOV.U32 R61, RZ, RZ, R9 ;  /* 0x000000ffff3d7224 */ /* 0x000fe200078e0009 */
[----:B-1----:R-:W2:Y:S04]  /*28450*/  LDL.LU.64 R26, [R1+0x1990] ;  /* 0x00199000011a7983 */ /* 0x002ea80000300a00 */
[----:B------:R-:W2:Y:S04]  /*28460*/  LDL.LU.64 R24, [R1+0x1988] ;  /* 0x0019880001187983 */ /* 0x000ea80000300a00 */
[----:B------:R-:W-:Y:S04]  /*28470*/  STL.64 [R1+0x2a0], R32 ;  /* 0x0002a02001007387 */ /* 0x000fe80000100a00 */
[----:B------:R0:W-:Y:S04]  /*28480*/  STL.64 [R1+0x2a8], R34 ;  /* 0x0002a82201007387 */ /* 0x0001e80000100a00 */
[----:B0-----:R-:W3:Y:S04]  /*28490*/  LDL.LU.64 R34, [R1+0x1980] ;  /* 0x0019800001227983 */ /* 0x001ee80000300a00 */
[----:B------:R-:W3:Y:S04]  /*284a0*/  LDL.LU.64 R32, [R1+0x1978] ;  /* 0x0019780001207983 */ /* 0x000ee80000300a00 */
[----:B------:R-:W2:Y:S04]  /*284b0*/  LDL.LU R23, [R1+0x15d4] ;  /* 0x0015d40001177983 */ /* 0x000ea80000300800 */
[----:B------:R-:W3:Y:S04]  /*284c0*/  LDL.LU.64 R30, [R1+0x1970] ;  /* 0x00197000011e7983 */ /* 0x000ee80000300a00 */
[----:B------:R-:W3:Y:S04]  /*284d0*/  LDL.LU.64 R28, [R1+0x1968] ;  /* 0x00196800011c7983 */ /* 0x000ee80000300a00 */
[----:B------:R-:W-:Y:S01]  /*284e0*/  STL [R1+0x5c], R11 ;  /* 0x00005c0b01007387 */ /* 0x000fe20000100800 */
[----:B----4-:R-:W-:-:S05]  /*284f0*/  IMAD R38, R38, 0x100, R0 ;  /* 0x0000010026267824 */ /* 0x010fca00078e0200 */
[----:B------:R-:W-:-:S07]  /*28500*/  F2FP.F16.E5M2.UNPACK_B R38, R38 ;  /* 0x00000026ff26723e */ /* 0x000fce00020004ff */
[C---:B------:R-:W-:Y:S06]  /*28510*/  HMMA.16816.F32 R40, R36.reuse, R4, R40 ;  /* 0x000000042428723c */ /* 0x040fec0000001828 */
[C---:B------:R-:W-:Y:S06]  /*28520*/  HMMA.16816.F32 R44, R36.reuse, R20, R44 ;  /* 0x00000014242c723c */ /* 0x040fec000000182c */
[----:B------:R-:W-:Y:S01]  /*28530*/  HMMA.16816.F32 R52, R36, R18, R52 ;  /* 0x000000122434723c */ /* 0x000fe20000001834 */
[----:B------:R-:W-:-:S02]  /*28540*/  IMAD.MOV.U32 R0, RZ, RZ, R8 ;  /* 0x000000ffff007224 */ /* 0x000fc400078e0008 */
[----:B------:R-:W4:Y:S04]  /*28550*/  LDL.LU R8, [R1+0x15c4] ;  /* 0x0015c40001087983 */ /* 0x000f280000300800 */
[----:B------:R-:W2:Y:S04]  /*28560*/  LDL.LU R9, [R1+0x15cc] ;  /* 0x0015cc0001097983 */ /* 0x000ea80000300800 */
[----:B------:R-:W3:Y:S04]  /*28570*/  LDL.LU R10, [R1+0x15d8] ;  /* 0x0015d800010a7983 */ /* 0x000ee80000300800 */
[----:B------:R-:W-:Y:S04]  /*28580*/  STL [R1+0x17e0], R60 ;  /* 0x0017e03c01007387 */ /* 0x000fe80000100800 */
[----:B------:R0:W-:Y:S04]  /*28590*/  STL [R1+0x17dc], R61 ;  /* 0x0017dc3d01007387 */ /* 0x0001e80000100800 */
[----:B------:R1:W-:Y:S04]  /*285a0*/  STL [R1+0x17d8], R0 ;  /* 0x0017d80001007387 */ /* 0x0003e80000100800 */
[----:B------:R-:W-:Y:S04]  /*285b0*/  STL.64 [R1+0x30], R40 ;  /* 0x0000302801007387 */ /* 0x000fe80000100a00 */
[----:B------:R1:W-:Y:S01]  /*285c0*/  STL.64 [R1+0x38], R42 ;  /* 0x0000382a01007387 */ /* 0x0003e20000100a00 */
[----:B0-----:R-:W-:-:S02]  /*285d0*/  IMAD.MOV.U32 R61, RZ, RZ, R46 ;  /* 0x000000ffff3d7224 */ /* 0x001fc400078e002e */
[----:B-1----:R-:W-:Y:S02]  /*285e0*/  IMAD.MOV.U32 R0, RZ, RZ, R47 ;  /* 0x000000ffff007224 */ /* 0x002fe400078e002f */
[----:B------:R-:W-:Y:S01]  /*285f0*/  IMAD.MOV.U32 R60, RZ, RZ, R45 ;  /* 0x000000ffff3c7224 */ /* 0x000fe200078e002d */
[----:B------:R-:W4:Y:S04]  /*28600*/  LDL.LU.64 R42, [R1+0x1960] ;  /* 0x00196000012a7983 */ /* 0x000f280000300a00 */
[----:B------:R-:W4:Y:S04]  /*28610*/  LDL.LU.64 R40, [R1+0x1958] ;  /* 0x0019580001287983 */ /* 0x000f280000300a00 */
[----:B------:R0:W-:Y:S04]  /*28620*/  STL [R1+0x20], R44 ;  /* 0x0000202c01007387 */ /* 0x0001e80000100800 */
[----:B------:R-:W2:Y:S04]  /*28630*/  LDL.LU.64 R46, [R1+0x1950] ;  /* 0x00195000012e7983 */ /* 0x000ea80000300a00 */
[----:B0-----:R-:W2:Y:S04]  /*28640*/  LDL.LU.64 R44, [R1+0x1948] ;  /* 0x00194800012c7983 */ /* 0x001ea80000300a00 */
[----:B------:R-:W3:Y:S04]  /*28650*/  LDL.LU R20, [R1+0x15c8] ;  /* 0x0015c80001147983 */ /* 0x000ee80000300800 */
[----:B------:R-:W3:Y:S04]  /*28660*/  LDL.LU R21, [R1+0x15d0] ;  /* 0x0015d00001157983 */ /* 0x000ee80000300800 */
[----:B------:R-:W-:Y:S04]  /*28670*/  STL [R1+0x189c], R61 ;  /* 0x00189c3d01007387 */ /* 0x000fe80000100800 */
[----:B------:R-:W-:Y:S04]  /*28680*/  STL [R1+0x1898], R60 ;  /* 0x0018983c01007387 */ /* 0x000fe80000100800 */
[----:B------:R-:W-:Y:S04]  /*28690*/  STL.64 [R1], R52 ;  /* 0x0000003401007387 */ /* 0x000fe80000100a00 */
[----:B------:R0:W-:Y:S04]  /*286a0*/  STL.64 [R1+0x8], R54 ;  /* 0x0000083601007387 */ /* 0x0001e80000100a00 */
[----:B0-----:R-:W4:Y:S04]  /*286b0*/  LDL.LU.64 R54, [R1+0x1940] ;  /* 0x0019400001367983 */ /* 0x001f280000300a00 */
[----:B------:R-:W4:Y:S04]  /*286c0*/  LDL.LU.64 R52, [R1+0x1938] ;  /* 0x0019380001347983 */ /* 0x000f280000300a00 */
[----:B------:R-:W3:Y:S04]  /*286d0*/  LDL.LU R11, [R1+0x15dc] ;  /* 0x0015dc00010b7983 */ /* 0x000ee80000300800 */
[----:B------:R-:W3:Y:S04]  /*286e0*/  LDL.LU R4, [R1+0x3c8] ;  /* 0x0003c80001047983 */ /* 0x000ee80000300800 */
[----:B------:R-:W3:Y:S01]  /*286f0*/  LDL.LU R5, [R1+0x3cc] ;  /* 0x0003cc0001057983 */ /* 0x000ee20000300800 */
[C---:B--2---:R-:W-:Y:S06]  /*28700*/  HMMA.16816.F32 R44, R36.reuse, R14, R44 ;  /* 0x0000000e242c723c */ /* 0x044fec000000182c */
[C---:B----4-:R-:W-:Y:S06]  /*28710*/  HMMA.16816.F32 R52, R36.reuse, R16, R52 ;  /* 0x000000102434723c */ /* 0x050fec0000001834 */
[----:B------:R-:W-:-:S15]  /*28720*/  HMMA.16816.F32 R40, R36, R12, R40 ;  /* 0x0000000c2428723c */ /* 0x000fde0000001828 */
[----:B------:R-:W-:-:S02]  /*28730*/  NOP ;  /* 0x0000000000007918 */ /* 0x000fc40000000000 */
[----:B------:R-:W-:Y:S04]  /*28740*/  STL.64 [R1+0x16e0], R54 ;  /* 0x0016e03601007387 */ /* 0x000fe80000100a00 */
[----:B------:R-:W-:Y:S04]  /*28750*/  STL.64 [R1+0x16d8], R52 ;  /* 0x0016d83401007387 */ /* 0x000fe80000100a00 */
[----:B------:R-:W-:Y:S04]  /*28760*/  STL.64 [R1+0x16f0], R46 ;  /* 0x0016f02e01007387 */ /* 0x000fe80000100a00 */
[----:B------:R0:W-:Y:S04]  /*28770*/  STL.64 [R1+0x16e8], R44 ;  /* 0x0016e82c01007387 */ /* 0x0001e80000100a00 */
[----:B------:R-:W2:Y:S04]  /*28780*/  LDL.LU R13, [R1+0x15e0] ;  /* 0x0015e000010d7983 */ /* 0x000ea80000300800 */
[----:B------:R-:W-:Y:S04]  /*28790*/  STL.64 [R1+0x1700], R42 ;  /* 0x0017002a01007387 */ /* 0x000fe80000100a00 */
[----:B------:R-:W-:Y:S04]  /*287a0*/  STL.64 [R1+0x16f8], R40 ;  /* 0x0016f82801007387 */ /* 0x000fe80000100a00 */
[----:B0-----:R-:W4:Y:S04]  /*287b0*/  LDL.LU R44, [R1+0x3d8] ;  /* 0x0003d800012c7983 */ /* 0x001f280000300800 */
[----:B------:R-:W4:Y:S01]  /*287c0*/  LDL.LU R45, [R1+0x3dc] ;  /* 0x0003dc00012d7983 */ /* 0x000f220000300800 */
[----:B---3--:R-:W-:-:S02]  /*287d0*/  IMAD R8, R8, 0x100, R20 ;  /* 0x0000010008087824 */ /* 0x008fc400078e0214 */
[----:B------:R-:W-:Y:S01]  /*287e0*/  IMAD R9, R9, 0x100, R21 ;  /* 0x0000010009097824 */ /* 0x000fe200078e0215 */
[----:B------:R-:W3:Y:S04]  /*287f0*/  LDL.LU R20, [R1+0x3e8] ;  /* 0x0003e80001147983 */ /* 0x000ee80000300800 */
[----:B------:R-:W3:Y:S04]  /*28800*/  LDL.LU R21, [R1+0x3ec] ;  /* 0x0003ec0001157983 */ /* 0x000ee80000300800 */
[----:B------:R-:W3:Y:S04]  /*28810*/  LDL.LU R18, [R1+0x3f8] ;  /* 0x0003f80001127983 */ /* 0x000ee80000300800 */
        /* <DEDUP_REMOVED lines=11> */
[----:B------:R-:W-:-:S02]  /*288d0*/  F2FP.F16.E5M2.UNPACK_B R4, R4.H1 ;  /* 0x00000004ff04723e */ /* 0x000fc400030004ff */
[----:B------:R-:W-:Y:S02]  /*288e0*/  F2FP.F16.E5M2.UNPACK_B R5, R5.H1 ;  /* 0x00000005ff05723e */ /* 0x000fe400030004ff */
[----:B------:R-:W-:Y:S02]  /*288f0*/  F2FP.F16.E5M2.UNPACK_B R8, R8 ;  /* 0x00000008ff08723e */ /* 0x000fe400020004ff */
[----:B------:R-:W-:Y:S02]  /*28900*/  F2FP.F16.E5M2.UNPACK_B R9, R9 ;  /* 0x00000009ff09723e */ /* 0x000fe400020004ff */
[----:B------:R-:W-:Y:S01]  /*28910*/  F2FP.F16.E5M2.UNPACK_B R10, R10 ;  /* 0x0000000aff0a723e */ /* 0x000fe200020004ff */
[C---:B------:R-:W-:Y:S06]  /*28920*/  HMMA.16816.F32 R28, R36.reuse, R6, R28 ;  /* 0x00000006241c723c */ /* 0x040fec000000181c */
[----:B------:R-:W-:Y:S01]  /*28930*/  HMMA.16816.F32 R32, R36, R2, R32 ;  /* 0x000000022420723c */ /* 0x000fe20000001820 */
[----:B------:R-:W3:Y:S04]  /*28940*/  LDL.LU R17, [R1+0x408] ;  /* 0x0004080001117983 */ /* 0x000ee80000300800 */
[----:B------:R-:W3:Y:S01]  /*28950*/  LDL.LU R60, [R1+0x40c] ;  /* 0x00040c00013c7983 */ /* 0x000ee20000300800 */
[----:B------:R-:W-:-:S03]  /*28960*/  IMAD.MOV.U32 R55, RZ, RZ, R22 ;  /* 0x000000ffff377224 */ /* 0x000fc600078e0016 */
[----:B------:R-:W3:Y:S04]  /*28970*/  LDL.LU R61, [R1+0x1600] ;  /* 0x00160000013d7983 */ /* 0x000ee80000300800 */
[----:B------:R-:W3:Y:S04]  /*28980*/  LDL.LU R22, [R1+0x15fc] ;  /* 0x0015fc0001167983 */ /* 0x000ee80000300800 */
[----:B------:R-:W-:Y:S04]  /*28990*/  STL.64 [R1+0x1718], R30 ;  /* 0x0017181e01007387 */ /* 0x000fe80000100a00 */
[----:B------:R-:W-:Y:S04]  /*289a0*/  STL.64 [R1+0x1710], R28 ;  /* 0x0017101c01007387 */ /* 0x000fe80000100a00 */
[----:B------:R-:W-:Y:S04]  /*289b0*/  STL.64 [R1+0x1728], R34 ;  /* 0x0017282201007387 */ /* 0x000fe80000100a00 */
[----:B------:R-:W-:Y:S01]  /*289c0*/  STL.64 [R1+0x1720], R32 ;  /* 0x0017202001007387 */ /* 0x000fe20000100a00 */
[----:B--2---:R-:W-:-:S05]  /*289d0*/  IMAD R11, R11, 0x100, R13 ;  /* 0x000001000b0b7824 */ /* 0x004fca00078e020d */
[----:B------:R-:W-:-:S07]  /*289e0*/  F2FP.F16.E5M2.UNPACK_B R11, R11 ;  /* 0x0000000bff0b723e */ /* 0x000fce00020004ff */
[----:B------:R-:W-:Y:S01]  /*289f0*/  HMMA.16816.F32 R24, R8, R4, R24 ;  /* 0x000000040818723c */ /* 0x000fe20000001818 */
[----:B----4-:R-:W-:Y:S02]  /*28a00*/  F2FP.F16.E5M2.UNPACK_B R2, R44.H1 ;  /* 0x0000002cff02723e */ /* 0x010fe400030004ff */
[----:B------:R-:W-:Y:S02]  /*28a10*/  F2FP.F16.E5M2.UNPACK_B R3, R45.H1 ;  /* 0x0000002dff03723e */ /* 0x000fe400030004ff */
[----:B---3--:R-:W-:Y:S02]  /*28a20*/  F2FP.F16.E5M2.UNPACK_B R20, R20.H1 ;  /* 0x00000014ff14723e */ /* 0x008fe400030004ff */
[----:B------:R-:W-:-:S15]  /*28a30*/  F2FP.F16.E5M2.UNPACK_B R21, R21.H1 ;  /* 0x00000015ff15723e */ /* 0x000fde00030004ff */
[----:B------:R-:W-:-:S01]  /*28a40*/  NOP ;  /* 0x0000000000007918 */ /* 0x000fc20000000000 */
[----:B------:R-:W-:Y:S04]  /*28a50*/  STL.64 [R1+0x480], R24 ;  /* 0x0004801801007387 */ /* 0x000fe80000100a00 */
[----:B------:R0:W-:Y:S02]  /*28a60*/  STL.64 [R1+0x488], R26 ;  /* 0x0004881a01007387 */ /* 0x0001e40000100a00 */
[----:B0-----:R-:W-:Y:S01]  /*28a70*/  HMMA.16816.F32 R24, R8, R2, R48 ;  /* 0x000000020818723c */ /* 0x001fe20000001830 */
[----:B------:R-:W-:Y:S02]  /*28a80*/  F2FP.F16.E5M2.UNPACK_B R18, R18.H1 ;  /* 0x00000012ff12723e */ /* 0x000fe400030004ff */
[----:B------:R-:W-:-:S03]  /*28a90*/  F2FP.F16.E5M2.UNPACK_B R19, R19.H1 ;  /* 0x00000013ff13723e */ /* 0x000fc600030004ff */
[----:B------:R-:W-:-:S15]  /*28aa0*/  HMMA.16816.F32 R28, R8, R20, R56 ;  /* 0x00000014081c723c */ /* 0x000fde0000001838 */
[----:B------:R-:W-:-:S02]  /*28ab0*/  NOP ;  /* 0x0000000000007918 */ /* 0x000fc40000000000 */
[----:B------:R0:W-:Y:S04]  /*28ac0*/  STL.64 [R1+0x490], R24 ;  /* 0x0004901801007387 */ /* 0x0001e80000100a00 */
[----:B------:R1:W-:Y:S01]  /*28ad0*/  STL.64 [R1+0x498], R26 ;  /* 0x0004981a01007387 */ /* 0x0003e20000100a00 */
[----:B0-----:R-:W-:Y:S02]  /*28ae0*/  IMAD R25, R14, 0x100, R47 ;  /* 0x000001000e197824 */ /* 0x001fe400078e022f */
[----:B-1----:R-:W-:Y:S02]  /*28af0*/  IMAD R26, R16, 0x100, R15 ;  /* 0x00000100101a7824 */ /* 0x002fe400078e020f */
[----:B------:R-:W-:Y:S01]  /*28b00*/  HMMA.16816.F32 R12, R8, R18, R52 ;  /* 0x00000012080c723c */ /* 0x000fe20000001834 */
[----:B------:R-:W-:Y:S04]  /*28b10*/  STL.64 [R1+0x4a0], R28 ;  /* 0x0004a01c01007387 */ /* 0x000fe80000100a00 */
[----:B------:R-:W-:Y:S04]  /*28b20*/  STL.64 [R1+0x4a8], R30 ;  /* 0x0004a81e01007387 */ /* 0x000fe80000100a00 */
[----:B------:R-:W-:Y:S04]  /*28b30*/  STL [R1+0x1934], R26 ;  /* 0x0019341a01007387 */ /* 0x000fe80000100800 */
[----:B------:R-:W-:Y:S04]  /*28b40*/  STL [R1+0x1930], R25 ;  /* 0x0019301901007387 */ /* 0x000fe80000100800 */
[----:B------:R-:W2:Y:S06]  /*28b50*/  LDL.LU R36, [R1+0x250] ;  /* 0x0002500001247983 */ /* 0x000eac0000300800 */
        /* <DEDUP_REMOVED lines=23> */
[----:B-1----:R-:W4:Y:S04]  /*28cd0*/  LDL.LU R32, [R1+0x360] ;  /* 0x0003600001207983 */ /* 0x002f280000300800 */
[----:B------:R-:W4:Y:S04]  /*28ce0*/  LDL.LU R33, [R1+0x364] ;  /* 0x0003640001217983 */ /* 0x000f280000300800 */
[----:B------:R-:W4:Y:S04]  /*28cf0*/  LDL.LU R34, [R1+0x368] ;  /* 0x0003680001227983 */ /* 0x000f280000300800 */
[----:B------:R-:W4:Y:S04]  /*28d00*/  LDL.LU R35, [R1+0x36c] ;  /* 0x00036c0001237983 */ /* 0x000f280000300800 */
[----:B------:R-:W3:Y:S04]  /*28d10*/  LDL.LU R14, [R1+0x418] ;  /* 0x00041800010e7983 */ /* 0x000ee80000300800 */
[----:B------:R-:W4:Y:S04]  /*28d20*/  LDL.LU R15, [R1+0x41c] ;  /* 0x00041c00010f7983 */ /* 0x000f280000300800 */
[----:B------:R-:W4:Y:S04]  /*28d30*/  LDL.LU R12, [R1+0x428] ;  /* 0x00042800010c7983 */ /* 0x000f280000300800 */
[----:B------:R-:W4:Y:S04]  /*28d40*/  LDL.LU R13, [R1+0x42c] ;  /* 0x00042c00010d7983 */ /* 0x000f280000300800 */
[----:B------:R-:W3:Y:S04]  /*28d50*/  LDL.LU R24, [R1+0x40] ;  /* 0x0000400001187983 */ /* 0x000ee80000300800 */
[----:B------:R-:W3:Y:S04]  /*28d60*/  LDL.LU R25, [R1+0x44] ;  /* 0x0000440001197983 */ /* 0x000ee80000300800 */
[----:B------:R-:W3:Y:S04]  /*28d70*/  LDL.LU R26, [R1+0x48] ;  /* 0x00004800011a7983 */ /* 0x000ee80000300800 */
[----:B------:R-:W3:Y:S04]  /*28d80*/  LDL.LU R27, [R1+0x4c] ;  /* 0x00004c00011b7983 */ /* 0x000ee80000300800 */
[----:B------:R-:W4:Y:S04]  /*28d90*/  LDL.LU R6, [R1+0x438] ;  /* 0x0004380001067983 */ /* 0x000f280000300800 */
[----:B------:R-:W4:Y:S04]  /*28da0*/  LDL.LU R7, [R1+0x43c] ;  /* 0x00043c0001077983 */ /* 0x000f280000300800 */
[----:B--2---:R-:W2:Y:S04]  /*28db0*/  LDL.LU R48, [R1+0x370] ;  /* 0x0003700001307983 */ /* 0x004ea80000300800 */
[----:B------:R-:W2:Y:S04]  /*28dc0*/  LDL.LU R49, [R1+0x374] ;  /* 0x0003740001317983 */ /* 0x000ea80000300800 */
[----:B------:R-:W2:Y:S04]  /*28dd0*/  LDL.LU R50, [R1+0x378] ;  /* 0x0003780001327983 */ /* 0x000ea80000300800 */
[----:B------:R-:W2:Y:S01]  /*28de0*/  LDL.LU R51, [R1+0x37c] ;  /* 0x00037c0001337983 */ /* 0x000ea20000300800 */
[----:B------:R-:W-:-:S02]  /*28df0*/  F2FP.F16.E5M2.UNPACK_B R16, R17.H1 ;  /* 0x00000011ff10723e */ /* 0x000fc400030004ff */
[----:B------:R-:W-:Y:S01]  /*28e00*/  F2FP.F16.E5M2.UNPACK_B R17, R60.H1 ;  /* 0x0000003cff11723e */ /* 0x000fe200030004ff */
        /* <DEDUP_REMOVED lines=11> */
[----:B------:R-:W-:-:S03]  /*28ec0*/  IMAD R23, R23, 0x100, R46 ;  /* 0x0000010017177824 */ /* 0x000fc600078e022e */
[----:B------:R-:W2:Y:S04]  /*28ed0*/  LDL.LU R43, [R1+0x24c] ;  /* 0x00024c00012b7983 */ /* 0x000ea80000300800 */
[----:B------:R-:W2:Y:S04]  /*28ee0*/  LDL.LU R46, [R1+0x1618] ;  /* 0x00161800012e7983 */ /* 0x000ea80000300800 */
[----:B------:R-:W2:Y:S01]  /*28ef0*/  LDL.LU R47, [R1+0x1614] ;  /* 0x00161400012f7983 */ /* 0x000ea20000300800 */
[----:B------:R-:W-:-:S03]  /*28f00*/  IMAD R22, R22, 0x100, R61 ;  /* 0x0000010016167824 */ /* 0x000fc600078e023d */
[----:B------:R-:W2:Y:S04]  /*28f10*/  LDL.LU R60, [R1+0x1620] ;  /* 0x00162000013c7983 */ /* 0x000ea80000300800 */
[----:B------:R-:W2:Y:S04]  /*28f20*/  LDL.LU R61, [R1+0x161c] ;  /* 0x00161c00013d7983 */ /* 0x000ea80000300800 */
[----:B------:R-:W2:Y:S04]  /*28f30*/  LDL.LU R52, [R1+0x350] ;  /* 0x0003500001347983 */ /* 0x000ea80000300800 */
[----:B------:R-:W2:Y:S04]  /*28f40*/  LDL.LU R53, [R1+0x354] ;  /* 0x0003540001357983 */ /* 0x000ea80000300800 */
[----:B------:R-:W2:Y:S04]  /*28f50*/  LDL.LU R54, [R1+0x358] ;  /* 0x0003580001367983 */ /* 0x000ea80000300800 */
[----:B------:R-:W2:Y:S01]  /*28f60*/  LDL.LU R55, [R1+0x35c] ;  /* 0x00035c0001377983 */ /* 0x000ea20000300800 */
[----:B---3--:R-:W-:Y:S01]  /*28f70*/  HMMA.16816.F32 R24, R8, R16, R24 ;  /* 0x000000100818723c */ /* 0x008fe20000001818 */
[----:B------:R-:W-:-:S02]  /*28f80*/  F2FP.F16.E5M2.UNPACK_B R14, R14.H1 ;  /* 0x0000000eff0e723e */ /* 0x000fc400030004ff */
[----:B----4-:R-:W-:Y:S02]  /*28f90*/  F2FP.F16.E5M2.UNPACK_B R15, R15.H1 ;  /* 0x0000000fff0f723e */ /* 0x010fe400030004ff */
[----:B------:R-:W-:Y:S02]  /*28fa0*/  F2FP.F16.E5M2.UNPACK_B R12, R12.H1 ;  /* 0x0000000cff0c723e */ /* 0x000fe400030004ff */
[----:B------:R-:W-:-:S03]  /*28fb0*/  F2FP.F16.E5M2.UNPACK_B R13, R13.H1 ;  /* 0x0000000dff0d723e */ /* 0x000fc600030004ff */
[C---:B--2---:R-:W-:Y:S06]  /*28fc0*/  HMMA.16816.F32 R48, R8.reuse, R14, R48 ;  /* 0x0000000e0830723c */ /* 0x044fec0000001830 */
[----:B------:R-:W-:Y:S07]  /*28fd0*/  HMMA.16816.F32 R32, R8, R12, R32 ;  /* 0x0000000c0820723c */ /* 0x000fee0000001820 */
[----:B------:R-:W-:Y:S04]  /*28fe0*/  STL.64 [R1+0x700], R24 ;  /* 0x0007001801007387 */ /* 0x000fe80000100a00 */
[----:B------:R0:W-:Y:S04]  /*28ff0*/  STL.64 [R1+0x708], R26 ;  /* 0x0007081a01007387 */ /* 0x0001e80000100a00 */
[----:B0-----:R-:W2:Y:S04]  /*29000*/  LDL.LU R26, [R1+0x1934] ;  /* 0x00193400011a7983 */ /* 0x001ea80000300800 */
[----:B------:R-:W3:Y:S01]  /*29010*/  LDL.LU R25, [R1+0x1930] ;  /* 0x0019300001197983 */ /* 0x000ee20000300800 */
[----:B------:R-:W-:-:S02]  /*29020*/  F2FP.F16.E5M2.UNPACK_B R6, R6.H1 ;  /* 0x00000006ff06723e */ /* 0x000fc400030004ff */
[----:B------:R-:W-:Y:S01]  /*29030*/  F2FP.F16.E5M2.UNPACK_B R7, R7.H1 ;  /* 0x00000007ff07723e */ /* 0x000fe200030004ff */
[----:B------:R-:W-:Y:S04]  /*29040*/  STL.64 [R1+0x370], R48 ;  /* 0x0003703001007387 */ /* 0x000fe80000100a00 */
[----:B------:R0:W-:Y:S02]  /*29050*/  STL.64 [R1+0x378], R50 ;  /* 0x0003783201007387 */ /* 0x0001e40000100a00 */
[----:B------:R-:W-:Y:S02]  /*29060*/  HMMA.16816.F32 R8, R8, R6, R36 ;  /* 0x000000060808723c */ /* 0x000fe40000001824 */
[----:B0-----:R-:W4:Y:S04]  /*29070*/  LDL.LU.64 R50, [R1+0x1928] ;  /* 0x0019280001327983 */ /* 0x001f280000300a00 */
[----:B------:R-:W4:Y:S04]  /*29080*/  LDL.LU.64 R48, [R1+0x1920] ;  /* 0x0019200001307983 */ /* 0x000f280000300a00 */
[----:B------:R-:W-:Y:S04]  /*29090*/  STL.64 [R1+0x360], R32 ;  /* 0x0003602001007387 */ /* 0x000fe80000100a00 */
[----:B------:R0:W-:Y:S04]  /*290a0*/  STL.64 [R1+0x368], R34 ;  /* 0x0003682201007387 */ /* 0x0001e80000100a00 */
[----:B0-----:R-:W4:Y:S04]  /*290b0*/  LDL.LU.64 R34, [R1+0x1918] ;  /* 0x0019180001227983 */ /* 0x001f280000300a00 */
[----:B------:R-:W4:Y:S04]  /*290c0*/  LDL.LU.64 R32, [R1+0x1910] ;  /* 0x0019100001207983 */ /* 0x000f280000300a00 */
[----:B------:R-:W4:Y:S04]  /*290d0*/  LDL.LU.64 R38, [R1+0x1908] ;  /* 0x0019080001267983 */ /* 0x000f280000300a00 */
[----:B------:R-:W4:Y:S01]  /*290e0*/  LDL.LU.64 R36, [R1+0x1900] ;  /* 0x0019000001247983 */ /* 0x000f220000300a00 */
[----:B------:R-:W-:-:S02]  /*290f0*/  F2FP.F16.E5M2.UNPACK_B R24, R23 ;  /* 0x00000017ff18723e */ /* 0x000fc400020004ff */
[----:B------:R-:W-:Y:S01]  /*29100*/  F2FP.F16.E5M2.UNPACK_B R27, R22 ;  /* 0x00000016ff1b723e */ /* 0x000fe200020004ff */
[----:B------:R-:W-:Y:S04]  /*29110*/  STL.64 [R1+0x680], R8 ;  /* 0x0006800801007387 */ /* 0x000fe80000100a00 */
[----:B------:R0:W-:Y:S04]  /*29120*/  STL.64 [R1+0x688], R10 ;  /* 0x0006880a01007387 */ /* 0x0001e80000100a00 */
[----:B------:R-:W-:Y:S04]  /*29130*/  STL.64 [R1+0x18f8], R6 ;  /* 0x0018f80601007387 */ /* 0x000fe80000100a00 */
[----:B------:R1:W-:Y:S01]  /*29140*/  STL.64 [R1+0x18f0], R4 ;  /* 0x0018f00401007387 */ /* 0x0003e20000100a00 */
[----:B--2---:R-:W-:-:S02]  /*29150*/  F2FP.F16.E5M2.UNPACK_B R26, R26 ;  /* 0x0000001aff1a723e */ /* 0x004fc400020004ff */
[----:B---3--:R-:W-:-:S07]  /*29160*/  F2FP.F16.E5M2.UNPACK_B R25, R25 ;  /* 0x00000019ff19723e */ /* 0x008fce00020004ff */
[----:B0-----:R-:W-:-:S15]  /*29170*/  HMMA.16816.F32 R8, R24, R4, R56 ;  /* 0x000000041808723c */ /* 0x001fde0000001838 */
[----:B------:R-:W-:-:S08]  /*29180*/  NOP ;  /* 0x0000000000007918 */ /* 0x000fd00000000000 */
[----:B------:R-:W-:Y:S04]  /*29190*/  STL.64 [R1+0x670], R8 ;  /* 0x0006700801007387 */ /* 0x000fe80000100a00 */
[----:B------:R0:W-:Y:S01]  /*291a0*/  STL.64 [R1+0x678], R10 ;  /* 0x0006780a01007387 */ /* 0x0001e20000100a00 */
[C---:B----4-:R-:W-:Y:S06]  /*291b0*/  HMMA.16816.F32 R32, R24.reuse, R20, R32 ;  /* 0x000000141820723c */ /* 0x050fec0000001820 */
[C---:B-1----:R-:W-:Y:S06]  /*291c0*/  HMMA.16816.F32 R4, R24.reuse, R18, R36 ;  /* 0x000000121804723c */ /* 0x042fec0000001824 */
[----:B0-----:R-:W-:-:S15]  /*291d0*/  HMMA.16816.F32 R8, R24, R2, R48 ;  /* 0x000000021808723c */ /* 0x001fde0000001830 */
[----:B------:R-:W-:-:S08]  /*291e0*/  NOP ;  /* 0x0000000000007918 */ /* 0x000fd00000000000 */
[----:B------:R-:W-:Y:S04]  /*291f0*/  STL.64 [R1+0x660], R8 ;  /* 0x0006600801007387 */ /* 0x000fe80000100a00 */
[----:B------:R-:W-:Y:S04]  /*29200*/  STL.64 [R1+0x668], R10 ;  /* 0x0006680a01007387 */ /* 0x000fe80000100a00 */
[----:B------:R-:W-:Y:S04]  /*29210*/  STL.64 [R1+0x650], R32 ;  /* 0x0006502001007387 */ /* 0x000fe80000100a00 */
[----:B------:R-:W-:Y:S04]  /*29220*/  STL.64 [R1+0x658], R34 ;  /* 0x0006582201007387 */ /* 0x000fe80000100a00 */
[----:B------:R-:W-:Y:S04]  /*29230*/  STL.64 [R1+0x640], R4 ;  /* 0x0006400401007387 */ /* 0x000fe80000100a00 */
[----:B------:R0:W-:Y:S02]  /*29240*/  STL.64 [R1+0x648], R6 ;  /* 0x0006480601007387 */ /* 0x0001e40000100a00 */
[----:B0-----:R-:W-:Y:S02]  /*29250*/  HMMA.16816.F32 R4, R24, R16, R40 ;  /* 0x000000101804723c */ /* 0x001fe40000001828 */
[----:B------:R-:W-:Y:S04]  /*29260*/  STL.64 [R1+0x18b8], R18 ;  /* 0x0018b81201007387 */ /* 0x000fe80000100a00 */
[----:B------:R-:W-:-:S15]  /*29270*/  STL.64 [R1+0x18b0], R16 ;  /* 0x0018b01001007387 */ /* 0x000fde0000100a00 */
[----:B------:R-:W-:-:S02]  /*29280*/  NOP ;  /* 0x0000000000007918 */ /* 0x000fc40000000000 */
[----:B------:R-:W-:Y:S04]  /*29290*/  STL.64 [R1+0x6f0], R4 ;  /* 0x0006f00401007387 */ /* 0x000fe80000100a00 */
[----:B------:R0:W-:Y:S02]  /*292a0*/  STL.64 [R1+0x6f8], R6 ;  /* 0x0006f80601007387 */ /* 0x0001e40000100a00 */
[----:B0-----:R-:W-:Y:S01]  /*292b0*/  HMMA.16816.F32 R4, R24, R14, R52 ;  /* 0x0000000e1804723c */ /* 0x001fe20000001834 */
[----:B------:R-:W-:Y:S02]  /*292c0*/  IMAD R9, R45, 0x100, R44 ;  /* 0x000001002d097824 */ /* 0x000fe400078e022c */
[----:B------:R-:W2:Y:S01]  /*292d0*/  LDL.LU R44, [R1+0x180] ;  /* 0x00018000012c7983 */ /* 0x000ea20000300800 */
[----:B------:R-:W-:-:S15]  /*292e0*/  IMAD R10, R47, 0x100, R46 ;  /* 0x000001002f0a7824 */ /* 0x000fde00078e022e */
[----:B------:R-:W-:-:S04]  /*292f0*/  NOP ;  /* 0x0000000000007918 */ /* 0x000fc80000000000 */
[----:B------:R-:W-:Y:S04]  /*29300*/  STL.64 [R1+0x350], R4 ;  /* 0x0003500401007387 */ /* 0x000fe80000100a00 */
[----:B------:R-:W-:Y:S04]  /*29310*/  STL.64 [R1+0x358], R6 ;  /* 0x0003580601007387 */ /* 0x000fe80000100a00 */
[----:B------:R-:W2:Y:S04]  /*29320*/  LDL.LU R45, [R1+0x184] ;  /* 0x00018400012d7983 */ /* 0x000ea80000300800 */
[----:B------:R-:W3:Y:S04]  /*29330*/  LDL.LU R46, [R1+0x188] ;  /* 0x00018800012e7983 */ /* 0x000ee80000300800 */
[----:B------:R-:W3:Y:S01]  /*29340*/  LDL.LU R47, [R1+0x18c] ;  /* 0x00018c00012f7983 */ /* 0x000ee20000300800 */
[----:B------:R-:W-:-:S03]  /*29350*/  IMAD R8, R31, 0x100, R30 ;  /* 0x000001001f087824 */ /* 0x000fc600078e021e */
        /* <DEDUP_REMOVED lines=31> */
[----:B---3--:R-:W-:Y:S04]  /*29550*/  STL.64 [R1+0x18d0], R36 ;  /* 0x0018d02401007387 */ /* 0x008fe80000100a00 */
[----:B--2---:R-:W2:Y:S04]  /*29560*/  LDL.LU R48, [R1+0x1f0] ;  /* 0x0001f00001307983 */ /* 0x004ea80000300800 */
[----:B------:R-:W2:Y:S04]  /*29570*/  LDL.LU R49, [R1+0x1f4] ;  /* 0x0001f40001317983 */ /* 0x000ea80000300800 */
[----:B------:R-:W3:Y:S04]  /*29580*/  LDL.LU R50, [R1+0x1f8] ;  /* 0x0001f80001327983 */ /* 0x000ee80000300800 */
[----:B------:R-:W3:Y:S04]  /*29590*/  LDL.LU R51, [R1+0x1fc] ;  /* 0x0001fc0001337983 */ /* 0x000ee80000300800 */
[----:B---3--:R-:W-:Y:S04]  /*295a0*/  STL.64 [R1+0x18e8], R50 ;  /* 0x0018e83201007387 */ /* 0x008fe80000100a00 */
[----:B--2---:R1:W-:Y:S04]  /*295b0*/  STL.64 [R1+0x18e0], R48 ;  /* 0x0018e03001007387 */ /* 0x0043e80000100a00 */
[----:B------:R-:W2:Y:S04]  /*295c0*/  LDL.LU R16, [R1+0x200] ;  /* 0x0002000001107983 */ /* 0x000ea80000300800 */
[----:B------:R-:W2:Y:S04]  /*295d0*/  LDL.LU R17, [R1+0x204] ;  /* 0x0002040001117983 */ /* 0x000ea80000300800 */
[----:B------:R-:W2:Y:S04]  /*295e0*/  LDL.LU R18, [R1+0x208] ;  /* 0x0002080001127983 */ /* 0x000ea80000300800 */
[----:B------:R-:W2:Y:S04]  /*295f0*/  LDL.LU R19, [R1+0x20c] ;  /* 0x00020c0001137983 */ /* 0x000ea80000300800 */
        /* <DEDUP_REMOVED lines=8> */
[----:B-1----:R-:W2:Y:S04]  /*29680*/  LDL.LU R48, [R1+0x230] ;  /* 0x0002300001307983 */ /* 0x002ea80000300800 */
        /* <DEDUP_REMOVED lines=32> */
[----:B----4-:R-:W-:-:S15]  /*29890*/  HMMA.16816.F32 R4, R24, R12, R4 ;  /* 0x0000000c1804723c */ /* 0x010fde0000001804 */
[----:B------:R-:W-:-:S08]  /*298a0*/  NOP ;  /* 0x0000000000007918 */ /* 0x000fd00000000000 */
[----:B------:R-:W-:Y:S04]  /*298b0*/  STL.64 [R1+0x340], R4 ;  /* 0x0003400401007387 */ /* 0x000fe80000100a00 */
[----:B------:R0:W-:Y:S04]  /*298c0*/  STL.64 [R1+0x348], R6 ;  /* 0x0003480601007387 */ /* 0x0001e80000100a00 */
[----:B0-----:R-:W4:Y:S04]  /*298d0*/  LDL.LU.64 R6, [R1+0x18f8] ;  /* 0x0018f80001067983 */ /* 0x001f280000300a00 */
[----:B------:R-:W4:Y:S01]  /*298e0*/  LDL.LU.64 R4, [R1+0x18f0] ;  /* 0x0018f00001047983 */ /* 0x000f220000300a00 */
[----:B------:R-:W-:-:S02]  /*298f0*/  F2FP.F16.E5M2.UNPACK_B R8, R8 ;  /* 0x00000008ff08723e */ /* 0x000fc400020004ff */
[----:B------:R-:W-:Y:S02]  /*29900*/  F2FP.F16.E5M2.UNPACK_B R9, R9 ;  /* 0x00000009ff09723e */ /* 0x000fe400020004ff */
[----:B------:R-:W-:Y:S02]  /*29910*/  F2FP.F16.E5M2.UNPACK_B R10, R10 ;  /* 0x0000000aff0a723e */ /* 0x000fe400020004ff */
[----:B------:R-:W-:-:S07]  /*29920*/  F2FP.F16.E5M2.UNPACK_B R11, R11 ;  /* 0x0000000bff0b723e */ /* 0x000fce00020004ff */
[C---:B---3--:R-:W-:Y:S06]  /*29930*/  HMMA.16816.F32 R44, R8.reuse, R2, R44 ;  /* 0x00000002082c723c */ /* 0x048fec000000182c */
[----:B--2---:R-:W-:Y:S06]  /*29940*/  HMMA.16816.F32 R16, R8, R20, R16 ;  /* 0x000000140810723c */ /* 0x004fec0000001810 */
[----:B----4-:R-:W-:Y:S06]  /*29950*/  HMMA.16816.F32 R24, R24, R6, R48 ;  /* 0x000000061818723c */ /* 0x010fec0000001830 */
[----:B------:R-:W-:Y:S01]  /*29960*/  HMMA.16816.F32 R36, R8, R4, R36 ;  /* 0x000000040824723c */ /* 0x000fe20000001824 */
[----:B------:R-:W2:Y:S04]  /*29970*/  LDL.LU.64 R50, [R1+0x18e8] ;  /* 0x0018e80001327983 */ /* 0x000ea80000300a00 */
[----:B------:R-:W2:-:S12]  /*29980*/  LDL.LU.64 R48, [R1+0x18e0] ;  /* 0x0018e00001307983 */ /* 0x000e980000300a00 */
[----:B------:R0:W-:Y:S04]  /*29990*/  STL.64 [R1+0x630], R24 ;  /* 0x0006301801007387 */ /* 0x0001e80000100a00 */
[----:B------:R1:W-:Y:S04]  /*299a0*/  STL.64 [R1+0x638], R26 ;  /* 0x0006381a01007387 */ /* 0x0003e80000100a00 */
[----:B0-----:R-:W3:Y:S04]  /*299b0*/  LDL.LU R24, [R1+0x1624] ;  /* 0x0016240001187983 */ /* 0x001ee80000300800 */
[----:B------:R-:W4:Y:S04]  /*299c0*/  LDL.LU R25, [R1+0x162c] ;  /* 0x00162c0001197983 */ /* 0x000f280000300800 */
        /* <DEDUP_REMOVED lines=14> */
[----:B------:R-:W-:Y:S01]  /*29ab0*/  HMMA.16816.F32 R28, R8, R14, R28 ;  /* 0x0000000e081c723c */ /* 0x000fe2000000181c */
[----:B---3--:R-:W-:-:S02]  /*29ac0*/  IMAD R24, R24, 0x100, R61 ;  /* 0x0000010018187824 */ /* 0x008fc400078e023d */
[----:B----4-:R-:W-:-:S03]  /*29ad0*/  IMAD R25, R25, 0x100, R60 ;  /* 0x0000010019197824 */ /* 0x010fc600078e023c */
[C---:B--2---:R-:W-:Y:S06]  /*29ae0*/  HMMA.16816.F32 R48, R8.reuse, R18, R48 ;  /* 0x000000120830723c */ /* 0x044fec0000001830 */
[----:B------:R-:W-:-:S15]  /*29af0*/  HMMA.16816.F32 R36, R8, R16, R36 ;  /* 0x000000100824723c */ /* 0x000fde0000001824 */
[----:B------:R-:W-:-:S02]  /*29b00*/  NOP ;  /* 0x0000000000007918 */ /* 0x000fc40000000000 */
[----:B------:R-:W-:Y:S04]  /*29b10*/  STL.64 [R1+0x5f0], R48 ;  /* 0x0005f03001007387 */ /* 0x000fe80000100a00 */
[----:B------:R0:W-:Y:S04]  /*29b20*/  STL.64 [R1+0x5f8], R50 ;  /* 0x0005f83201007387 */ /* 0x0001e80000100a00 */
[----:B0-----:R-:W2:Y:S04]  /*29b30*/  LDL.LU.64 R50, [R1+0x18a8] ;  /* 0x0018a80001327983 */ /* 0x001ea80000300a00 */
[----:B------:R-:W2:Y:S04]  /*29b40*/  LDL.LU.64 R48, [R1+0x18a0] ;  /* 0x0018a00001307983 */ /* 0x000ea80000300a00 */
[----:B------:R-:W3:Y:S04]  /*29b50*/  LDL.LU R61, [R1+0x189c] ;  /* 0x00189c00013d7983 */ /* 0x000ee80000300800 */
[----:B------:R-:W4:Y:S04]  /*29b60*/  LDL.LU R60, [R1+0x1898] ;  /* 0x00189800013c7983 */ /* 0x000f280000300800 */
[----:B------:R-:W-:Y:S04]  /*29b70*/  STL.64 [R1+0x6e0], R36 ;  /* 0x0006e02401007387 */ /* 0x000fe80000100a00 */
[----:B------:R0:W-:Y:S01]  /*29b80*/  STL.64 [R1+0x6e8], R38 ;  /* 0x0006e82601007387 */ /* 0x0001e20000100a00 */
[----:B------:R-:W-:Y:S03]  /*29b90*/  HMMA.16816.F32 R44, R8, R12, R44 ;  /* 0x0000000c082c723c */ /* 0x000fe6000000182c */
[----:B0-----:R-:W3:Y:S04]  /*29ba0*/  LDL.LU.64 R38, [R1+0x1890] ;  /* 0x0018900001267983 */ /* 0x001ee80000300a00 */
[----:B------:R-:W3:Y:S04]  /*29bb0*/  LDL.LU.64 R36, [R1+0x1888] ;  /* 0x0018880001247983 */ /* 0x000ee80000300a00 */
[----:B------:R-:W-:Y:S04]  /*29bc0*/  STL.64 [R1+0x330], R28 ;  /* 0x0003301c01007387 */ /* 0x000fe80000100a00 */
[----:B------:R0:W-:Y:S04]  /*29bd0*/  STL.64 [R1+0x338], R30 ;  /* 0x0003381e01007387 */ /* 0x0001e80000100a00 */
[----:B0-----:R-:W4:Y:S04]  /*29be0*/  LDL.LU.64 R30, [R1+0x1880] ;  /* 0x00188000011e7983 */ /* 0x001f280000300a00 */
[----:B------:R-:W4:Y:S04]  /*29bf0*/  LDL.LU.64 R28, [R1+0x1878] ;  /* 0x00187800011c7983 */ /* 0x000f280000300a00 */
[----:B------:R-:W-:Y:S04]  /*29c00*/  STL.64 [R1+0x320], R44 ;  /* 0x0003202c01007387 */ /* 0x000fe80000100a00 */
[----:B------:R0:W-:Y:S04]  /*29c10*/  STL.64 [R1+0x328], R46 ;  /* 0x0003282e01007387 */ /* 0x0001e80000100a00 */
[----:B0-----:R-:W3:Y:S04]  /*29c20*/  LDL.LU.64 R46, [R1+0x1870] ;  /* 0x00187000012e7983 */ /* 0x001ee80000300a00 */
[----:B------:R-:W3:Y:S01]  /*29c30*/  LDL.LU.64 R44, [R1+0x1868] ;  /* 0x00186800012c7983 */ /* 0x000ee20000300a00 */
[----:B------:R-:W-:-:S02]  /*29c40*/  IMAD R22, R22, 0x100, R26 ;  /* 0x0000010016167824 */ /* 0x000fc400078e021a */
[----:B------:R-:W-:Y:S01]  /*29c50*/  IMAD R23, R23, 0x100, R27 ;  /* 0x0000010017177824 */ /* 0x000fe200078e021b */
[----:B------:R-:W-:Y:S02]  /*29c60*/  F2FP.F16.E5M2.UNPACK_B R24, R24 ;  /* 0x00000018ff18723e */ /* 0x000fe400020004ff */
[----:B------:R-:W-:Y:S02]  /*29c70*/  F2FP.F16.E5M2.UNPACK_B R25, R25 ;  /* 0x00000019ff19723e */ /* 0x000fe400020004ff */
[----:B------:R-:W-:Y:S02]  /*29c80*/  F2FP.F16.E5M2.UNPACK_B R26, R22 ;  /* 0x00000016ff1a723e */ /* 0x000fe400020004ff */
[----:B------:R-:W-:Y:S01]  /*29c90*/  F2FP.F16.E5M2.UNPACK_B R27, R23 ;  /* 0x00000017ff1b723e */ /* 0x000fe200020004ff */
[----:B------:R-:W-:Y:S06]  /*29ca0*/  HMMA.16816.F32 R56, R8, R6, R56 ;  /* 0x000000060838723c */ /* 0x000fec0000001838 */
[----:B------:R-:W-:-:S15]  /*29cb0*/  STL.64 [R1+0x1850], R6 ;  /* 0x0018500601007387 */ /* 0x000fde0000100a00 */
[----:B------:R-:W-:-:S02]  /*29cc0*/  NOP ;  /* 0x0000000000007918 */ /* 0x000fc40000000000 */
[----:B------:R-:W-:Y:S04]  /*29cd0*/  STL.64 [R1+0x5e0], R56 ;  /* 0x0005e03801007387 */ /* 0x000fe80000100a00 */
[----:B------:R-:W-:Y:S04]  /*29ce0*/  STL.64 [R1+0x5e8], R58 ;  /* 0x0005e83a01007387 */ /* 0x000fe80000100a00 */
[----:B------:R4:W-:Y:S01]  /*29cf0*/  STL.64 [R1+0x1848], R4 ;  /* 0x0018480401007387 */ /* 0x0009e20000100a00 */
[----:B--2---:R-:W-:-:S15]  /*29d00*/  HMMA.16816.F32 R8, R24, R4, R48 ;  /* 0x000000041808723c */ /* 0x004fde0000001830 */
[----:B------:R-:W-:-:S08]  /*29d10*/  NOP ;  /* 0x0000000000007918 */ /* 0x000fd00000000000 */
[----:B------:R-:W-:Y:S04]  /*29d20*/  STL.64 [R1+0x5d0], R8 ;  /* 0x0005d00801007387 */ /* 0x000fe80000100a00 */
[----:B------:R0:W-:Y:S01]  /*29d30*/  STL.64 [R1+0x5d8], R10 ;  /* 0x0005d80a01007387 */ /* 0x0001e20000100a00 */
[C---:B----4-:R-:W-:Y:S06]  /*29d40*/  HMMA.16816.F32 R4, R24.reuse, R18, R28 ;  /* 0x000000121804723c */ /* 0x050fec000000181c */
[C---:B0-----:R-:W-:Y:S06]  /*29d50*/  HMMA.16816.F32 R8, R24.reuse, R2, R32 ;  /* 0x000000021808723c */ /* 0x041fec0000001820 */
[----:B---3--:R-:W-:-:S15]  /*29d60*/  HMMA.16816.F32 R32, R24, R20, R36 ;  /* 0x000000141820723c */ /* 0x008fde0000001824 */
[----:B------:R-:W-:-:S02]  /*29d70*/  NOP ;  /* 0x0000000000007918 */ /* 0x000fc40000000000 */
        /* <DEDUP_REMOVED lines=8> */
[----:B------:R-:W-:Y:S01]  /*29e00*/  STL.64 [R1+0x1808], R16 ;  /* 0x0018081001007387 */ /* 0x000fe20000100a00 */
[----:B------:R-:W-:-:S02]  /*29e10*/  IMAD R10, R53, 0x100, R52 ;  /* 0x00000100350a7824 */ /* 0x000fc400078e0234 */
[----:B------:R-:W-:-:S14]  /*29e20*/  IMAD R11, R55, 0x100, R54 ;  /* 0x00000100370b7824 */ /* 0x000fdc00078e0236 */
[----:B------:R-:W-:Y:S04]  /*29e30*/  STL.64 [R1+0x6d0], R4 ;  /* 0x0006d00401007387 */ /* 0x000fe80000100a00 */
[----:B------:R-:W-:Y:S04]  /*29e40*/  STL.64 [R1+0x6d8], R6 ;  /* 0x0006d80601007387 */ /* 0x000fe80000100a00 */
        /* <DEDUP_REMOVED lines=38> */
[----:B--2---:R-:W2:Y:S04]  /*2a0b0*/  LDL.LU R36, [R1+0x150] ;  /* 0x0001500001247983 */ /* 0x004ea80000300800 */
[----:B------:R-:W2:Y:S04]  /*2a0c0*/  LDL.LU R37, [R1+0x154] ;  /* 0x0001540001257983 */ /* 0x000ea80000300800 */
[----:B------:R-:W2:Y:S04]  /*2a0d0*/  LDL.LU R38, [R1+0x158] ;  /* 0x0001580001267983 */ /* 0x000ea80000300800 */
[----:B------:R-:W2:Y:S04]  /*2a0e0*/  LDL.LU R39, [R1+0x15c] ;  /* 0x00015c0001277983 */ /* 0x000ea80000300800 */
        /* <DEDUP_REMOVED lines=48> */
[----:B------:R-:W4:Y:S01]  /*2a3f0*/  LDL.LU.64 R4, [R1+0x1848] ;  /* 0x0018480001047983 */ /* 0x000f220000300a00 */
[----:B------:R-:W-:-:S02]  /*2a400*/  F2FP.F16.E5M2.UNPACK_B R8, R8 ;  /* 0x00000008ff08723e */ /* 0x000fc400020004ff */
[----:B------:R-:W-:Y:S02]  /*2a410*/  F2FP.F16.E5M2.UNPACK_B R9, R9 ;  /* 0x00000009ff09723e */ /* 0x000fe400020004ff */
[----:B------:R-:W-:Y:S02]  /*2a420*/  F2FP.F16.E5M2.UNPACK_B R10, R10 ;  /* 0x0000000aff0a723e */ /* 0x000fe400020004ff */
[----:B------:R-:W-:-:S07]  /*2a430*/  F2FP.F16.E5M2.UNPACK_B R11, R11 ;  /* 0x0000000bff0b723e */ /* 0x000fce00020004ff */
[C---:B------:R-:W-:Y:S06]  /*2a440*/  HMMA.16816.F32 R36, R8.reuse, R2, R36 ;  /* 0x000000020824723c */ /* 0x040fec0000001824 */
[----:B--2---:R-:W-:Y:S06]  /*2a450*/  HMMA.16816.F32 R16, R8, R20, R16 ;  /* 0x000000140810723c */ /* 0x004fec0000001810 */
[----:B---3--:R-:W-:Y:S06]  /*2a460*/  HMMA.16816.F32 R24, R24, R6, R40 ;  /* 0x000000061818723c */ /* 0x008fec0000001828 */
[----:B----4-:R-:W-:Y:S01]  /*2a470*/  HMMA.16816.F32 R52, R8, R4, R52 ;  /* 0x000000040834723c */ /* 0x010fe20000001834 */
[----:B------:R-:W2:Y:S04]  /*2a480*/  LDL.LU.64 R42, [R1+0x1840] ;  /* 0x00184000012a7983 */ /* 0x000ea80000300a00 */
[----:B------:R-:W2:-:S12]  /*2a490*/  LDL.LU.64 R40, [R1+0x1838] ;  /* 0x0018380001287983 */ /* 0x000e980000300a00 */
[----:B------:R-:W-:Y:S04]  /*2a4a0*/  STL.64 [R1+0x590], R24 ;  /* 0x0005901801007387 */ /* 0x000fe80000100a00 */
[----:B------:R0:W-:Y:S04]  /*2a4b0*/  STL.64 [R1+0x598], R26 ;  /* 0x0005981a01007387 */ /* 0x0001e80000100a00 */
[----:B0-----:R-:W3:Y:S04]  /*2a4c0*/  LDL.LU R26, [R1+0x1668] ;  /* 0x00166800011a7983 */ /* 0x001ee80000300800 */
[----:B------:R-:W3:Y:S04]  /*2a4d0*/  LDL.LU R27, [R1+0x1664] ;  /* 0x00166400011b7983 */ /* 0x000ee80000300800 */
[----:B------:R-:W-:Y:S04]  /*2a4e0*/  STL.64 [R1+0x580], R52 ;  /* 0x0005803401007387 */ /* 0x000fe80000100a00 */
[----:B------:R0:W-:Y:S04]  /*2a4f0*/  STL.64 [R1+0x588], R54 ;  /* 0x0005883601007387 */ /* 0x0001e80000100a00 */
[----:B0-----:R-:W4:Y:S04]  /*2a500*/  LDL.LU.64 R54, [R1+0x1830] ;  /* 0x0018300001367983 */ /* 0x001f280000300a00 */
[----:B------:R-:W4:Y:S04]  /*2a510*/  LDL.LU.64 R52, [R1+0x1828] ;  /* 0x0018280001347983 */ /* 0x000f280000300a00 */
[----:B------:R-:W-:Y:S04]  /*2a520*/  STL.64 [R1+0x570], R36 ;  /* 0x0005702401007387 */ /* 0x000fe80000100a00 */
[----:B------:R0:W-:Y:S04]  /*2a530*/  STL.64 [R1+0x578], R38 ;  /* 0x0005782601007387 */ /* 0x0001e80000100a00 */
[----:B0-----:R-:W3:Y:S04]  /*2a540*/  LDL.LU.64 R38, [R1+0x1820] ;  /* 0x0018200001267983 */ /* 0x001ee80000300a00 */
[----:B------:R-:W3:Y:S04]  /*2a550*/  LDL.LU.64 R36, [R1+0x1818] ;  /* 0x0018180001247983 */ /* 0x000ee80000300a00 */
[----:B------:R-:W-:Y:S04]  /*2a560*/  STL.64 [R1+0x560], R16 ;  /* 0x0005601001007387 */ /* 0x000fe80000100a00 */
[----:B------:R0:W-:Y:S04]  /*2a570*/  STL.64 [R1+0x568], R18 ;  /* 0x0005681201007387 */ /* 0x0001e80000100a00 */
[----:B0-----:R-:W2:Y:S04]  /*2a580*/  LDL.LU.64 R18, [R1+0x1810] ;  /* 0x0018100001127983 */ /* 0x001ea80000300a00 */
[----:B------:R-:W4:Y:S01]  /*2a590*/  LDL.LU.64 R16, [R1+0x1808] ;  /* 0x0018080001107983 */ /* 0x000f220000300a00 */
[C---:B------:R-:W-:Y:S06]  /*2a5a0*/  HMMA.16816.F32 R48, R8.reuse, R14, R48 ;  /* 0x0000000e0830723c */ /* 0x040fec0000001830 */
[----:B--2---:R-:W-:-:S15]  /*2a5b0*/  HMMA.16816.F32 R40, R8, R18, R40 ;  /* 0x000000120828723c */ /* 0x004fde0000001828 */
[----:B------:R-:W-:-:S08]  /*2a5c0*/  NOP ;  /* 0x0000000000007918 */ /* 0x000fd00000000000 */
[----:B------:R-:W-:Y:S04]  /*2a5d0*/  STL.64 [R1+0x550], R40 ;  /* 0x0005502801007387 */ /* 0x000fe80000100a00 */
[----:B------:R0:W-:Y:S04]  /*2a5e0*/  STL.64 [R1+0x558], R42 ;  /* 0x0005582a01007387 */ /* 0x0001e80000100a00 */
[----:B0-----:R-:W2:Y:S04]  /*2a5f0*/  LDL.LU.64 R42, [R1+0x1800] ;  /* 0x00180000012a7983 */ /* 0x001ea80000300a00 */
[----:B------:R-:W2:Y:S01]  /*2a600*/  LDL.LU.64 R40, [R1+0x17f8] ;  /* 0x0017f80001287983 */ /* 0x000ea20000300a00 */
[----:B----4-:R-:W-:Y:S01]  /*2a610*/  HMMA.16816.F32 R52, R8, R16, R52 ;  /* 0x000000100834723c */ /* 0x010fe20000001834 */
[----:B------:R-:W-:-:S02]  /*2a620*/  IMAD R25, R22, 0x100, R23 ;  /* 0x0000010016197824 */ /* 0x000fc400078e0217 */
[----:B---3--:R-:W-:Y:S02]  /*2a630*/  IMAD R24, R27, 0x100, R26 ;  /* 0x000001001b187824 */ /* 0x008fe400078e021a */
[----:B------:R-:W-:Y:S02]  /*2a640*/  IMAD R22, R57, 0x100, R56 ;  /* 0x0000010039167824 */ /* 0x000fe400078e0238 */
[----:B------:R-:W-:Y:S01]  /*2a650*/  IMAD R23, R59, 0x100, R58 ;  /* 0x000001003b177824 */ /* 0x000fe200078e023a */
[----:B------:R-:W-:Y:S02]  /*2a660*/  F2FP.F16.E5M2.UNPACK_B R25, R25 ;  /* 0x00000019ff19723e */ /* 0x000fe400020004ff */
[----:B------:R-:W-:Y:S02]  /*2a670*/  F2FP.F16.E5M2.UNPACK_B R24, R24 ;  /* 0x00000018ff18723e */ /* 0x000fe400020004ff */
[----:B------:R-:W-:Y:S02]  /*2a680*/  F2FP.F16.E5M2.UNPACK_B R26, R22 ;  /* 0x00000016ff1a723e */ /* 0x000fe400020004ff */
[----:B------:R-:W-:-:S09]  /*2a690*/  F2FP.F16.E5M2.UNPACK_B R27, R23 ;  /* 0x00000017ff1b723e */ /* 0x000fd200020004ff */
[----:B------:R-:W-:Y:S04]  /*2a6a0*/  STL.64 [R1+0x6c0], R52 ;  /* 0x0006c03401007387 */ /* 0x000fe80000100a00 */
[----:B------:R0:W-:Y:S04]  /*2a6b0*/  STL.64 [R1+0x6c8], R54 ;  /* 0x0006c83601007387 */ /* 0x0001e80000100a00 */
[----:B0-----:R-:W3:Y:S04]  /*2a6c0*/  LDL.LU.64 R54, [R1+0x17f0] ;  /* 0x0017f00001367983 */ /* 0x001ee80000300a00 */
[----:B------:R-:W3:Y:S04]  /*2a6d0*/  LDL.LU.64 R52, [R1+0x17e8] ;  /* 0x0017e80001347983 */ /* 0x000ee80000300a00 */
[----:B------:R-:W-:Y:S04]  /*2a6e0*/  STL [R1+0x17ac], R16 ;  /* 0x0017ac1001007387 */ /* 0x000fe80000100800 */
[----:B------:R-:W-:Y:S04]  /*2a6f0*/  STL [R1+0x17a8], R17 ;  /* 0x0017a81101007387 */ /* 0x000fe80000100800 */
[----:B------:R-:W-:Y:S04]  /*2a700*/  STL [R1+0x1794], R15 ;  /* 0x0017940f01007387 */ /* 0x000fe80000100800 */
[----:B------:R-:W-:Y:S04]  /*2a710*/  STL.64 [R1+0x2f0], R48 ;  /* 0x0002f03001007387 */ /* 0x000fe80000100a00 */
[----:B------:R0:W-:Y:S02]  /*2a720*/  STL.64 [R1+0x2f8], R50 ;  /* 0x0002f83201007387 */ /* 0x0001e40000100a00 */
[C---:B0-----:R-:W-:Y:S06]  /*2a730*/  HMMA.16816.F32 R48, R8.reuse, R12, R32 ;  /* 0x0000000c0830723c */ /* 0x041fec0000001820 */
[----:B------:R-:W-:Y:S06]  /*2a740*/  HMMA.16816.F32 R32, R8, R6, R36 ;  /* 0x000000060820723c */ /* 0x000fec0000001824 */
[C---:B------:R-:W-:Y:S11]  /*2a750*/  HMMA.16816.F32 R8, R24.reuse, R4, R28 ;  /* 0x000000041808723c */ /* 0x040ff6000000181c */
[----:B------:R0:W-:Y:S04]  /*2a760*/  STL.64 [R1+0x2e0], R48 ;  /* 0x0002e03001007387 */ /* 0x0001e80000100a00 */
[----:B------:R-:W-:Y:S04]  /*2a770*/  STL.64 [R1+0x2e8], R50 ;  /* 0x0002e83201007387 */ /* 0x000fe80000100a00 */
[----:B------:R-:W-:Y:S04]  /*2a780*/  STL.64 [R1+0x1778], R6 ;  /* 0x0017780601007387 */ /* 0x000fe80000100a00 */
[----:B------:R-:W-:Y:S04]  /*2a790*/  STL.64 [R1+0x540], R32 ;  /* 0x0005402001007387 */ /* 0x000fe80000100a00 */
[----:B------:R-:W-:Y:S04]  /*2a7a0*/  STL.64 [R1+0x548], R34 ;  /* 0x0005482201007387 */ /* 0x000fe80000100a00 */
[----:B------:R-:W-:Y:S04]  /*2a7b0*/  STL.64 [R1+0x1770], R4 ;  /* 0x0017700401007387 */ /* 0x000fe80000100a00 */
[----:B------:R-:W-:Y:S04]  /*2a7c0*/  STL.64 [R1+0x530], R8 ;  /* 0x0005300801007387 */ /* 0x000fe80000100a00 */
[----:B------:R1:W-:Y:S01]  /*2a7d0*/  STL.64 [R1+0x538], R10 ;  /* 0x0005380a01007387 */ /* 0x0003e20000100a00 */
[----:B--2---:R-:W-:-:S15]  /*2a7e0*/  HMMA.16816.F32 R28, R24, R2, R40 ;  /* 0x00000002181c723c */ /* 0x004fde0000001828 */
[----:B------:R-:W-:-:S08]  /*2a7f0*/  NOP ;  /* 0x0000000000007918 */ /* 0x000fd00000000000 */
[----:B------:R2:W-:Y:S04]  /*2a800*/  STL.64 [R1+0x520], R28 ;  /* 0x0005201c01007387 */ /* 0x0005e80000100a00 */
[----:B------:R4:W-:Y:S04]  /*2a810*/  STL.64 [R1+0x528], R30 ;  /* 0x0005281e01007387 */ /* 0x0009e80000100a00 */
[----:B0-----:R-:W2:Y:S01]  /*2a820*/  LDL.LU R48, [R1+0x20] ;  /* 0x0000200001307983 */ /* 0x001ea20000300800 */
[C---:B-1----:R-:W-:Y:S06]  /*2a830*/  HMMA.16816.F32 R8, R24.reuse, R20, R44 ;  /* 0x000000141808723c */ /* 0x042fec000000182c */
[----:B---3--:R-:W-:Y:S01]  /*2a840*/  HMMA.16816.F32 R4, R24, R18, R52 ;  /* 0x000000121804723c */ /* 0x008fe20000001834 */
[----:B------:R-:W-:-:S02]  /*2a850*/  IMAD.MOV.U32 R50, RZ, RZ, R61 ;  /* 0x000000ffff327224 */ /* 0x000fc400078e003d */
[----:B------:R-:W-:Y:S02]  /*2a860*/  IMAD.MOV.U32 R51, RZ, RZ, R0 ;  /* 0x000000ffff337224 */ /* 0x000fe400078e0000 */
[----:B------:R-:W-:-:S12]  /*2a870*/  IMAD.MOV.U32 R49, RZ, RZ, R60 ;  /* 0x000000ffff317224 */ /* 0x000fd800078e003c */
[----:B------:R-:W-:Y:S04]  /*2a880*/  STL.64 [R1+0x510], R8 ;  /* 0x0005100801007387 */ /* 0x000fe80000100a00 */
[----:B------:R-:W-:Y:S04]  /*2a890*/  STL.64 [R1+0x518], R10 ;  /* 0x0005180a01007387 */ /* 0x000fe80000100a00 */
[----:B------:R-:W-:Y:S04]  /*2a8a0*/  STL.64 [R1+0x500], R4 ;  /* 0x0005000401007387 */ /* 0x000fe80000100a00 */
[----:B------:R-:W-:Y:S04]  /*2a8b0*/  STL.64 [R1+0x508], R6 ;  /* 0x0005080601007387 */ /* 0x000fe80000100a00 */
[----:B------:R-:W3:Y:S04]  /*2a8c0*/  LDL.LU R60, [R1+0x17e0] ;  /* 0x0017e000013c7983 */ /* 0x000ee80000300800 */
[----:B------:R-:W4:Y:S04]  /*2a8d0*/  LDL.LU R61, [R1+0x17dc] ;  /* 0x0017dc00013d7983 */ /* 0x000f280000300800 */
[----:B------:R-:W4:Y:S04]  /*2a8e0*/  LDL.LU R0, [R1+0x17d8] ;  /* 0x0017d80001007983 */ /* 0x000f280000300800 */
[----:B------:R0:W-:Y:S04]  /*2a8f0*/  STL.64 [R1+0x1738], R50 ;  /* 0x0017383201007387 */ /* 0x0001e80000100a00 */
[----:B--2---:R1:W-:Y:S04]  /*2a900*/  STL.64 [R1+0x1730], R48 ;  /* 0x0017303001007387 */ /* 0x0043e80000100a00 */
[----:B------:R-:W2:Y:S04]  /*2a910*/  LDL.LU R56, [R1+0x30] ;  /* 0x0000300001387983 */ /* 0x000ea80000300800 */
[----:B------:R-:W2:Y:S04]  /*2a920*/  LDL.LU R57, [R1+0x34] ;  /* 0x0000340001397983 */ /* 0x000ea80000300800 */
[----:B------:R-:W2:Y:S04]  /*2a930*/  LDL.LU R58, [R1+0x38] ;  /* 0x00003800013a7983 */ /* 0x000ea80000300800 */
[----:B------:R-:W2:Y:S01]  /*2a940*/  LDL.LU R59, [R1+0x3c] ;  /* 0x00003c00013b7983 */ /* 0x000ea20000300800 */
[----:B---3--:R-:W-:-:S02]  /*2a950*/  IMAD.MOV.U32 R54, RZ, RZ, R60 ;  /* 0x000000ffff367224 */ /* 0x008fc400078e003c */
[----:B----4-:R-:W-:Y:S02]  /*2a960*/  IMAD.MOV.U32 R53, RZ, RZ, R61 ;  /* 0x000000ffff357224 */ /* 0x010fe400078e003d */
[----:B------:R-:W-:Y:S01]  /*2a970*/  IMAD.MOV.U32 R52, RZ, RZ, R0 ;  /* 0x000000ffff347224 */ /* 0x000fe200078e0000 */
[----:B--2---:R-:W-:Y:S04]  /*2a980*/  STL.64 [R1+0x1748], R58 ;  /* 0x0017483a01007387 */ /* 0x004fe80000100a00 */
[----:B------:R2:W-:Y:S04]  /*2a990*/  STL.64 [R1+0x1740], R56 ;  /* 0x0017403801007387 */ /* 0x0005e80000100a00 */
[----:B------:R-:W3:Y:S04]  /*2a9a0*/  LDL.LU R0, [R1+0x17d4] ;  /* 0x0017d40001007983 */ /* 0x000ee80000300800 */
[----:B------:R-:W4:Y:S04]  /*2a9b0*/  LDL.LU R61, [R1+0x17d0] ;  /* 0x0017d000013d7983 */ /* 0x000f280000300800 */
[----:B------:R-:W2:Y:S04]  /*2a9c0*/  LDL.LU R60, [R1+0x17cc] ;  /* 0x0017cc00013c7983 */ /* 0x000ea80000300800 */
[----:B------:R-:W3:Y:S04]  /*2a9d0*/  LDL.LU R55, [R1+0x5c] ;  /* 0x00005c0001377983 */ /* 0x000ee80000300800 */
[----:B---3--:R-:W-:Y:S04]  /*2a9e0*/  STL.64 [R1+0x1758], R54 ;  /* 0x0017583601007387 */ /* 0x008fe80000100a00 */
[----:B------:R-:W-:Y:S04]  /*2a9f0*/  STL.64 [R1+0x1750], R52 ;  /* 0x0017503401007387 */ /* 0x000fe80000100a00 */
[----:B------:R-:W3:Y:S01]  /*2aa00*/  LDL.LU R28, [R1+0x60] ;  /* 0x00006000011c7983 */ /* 0x000ee20000300800 */
[----:B----4-:R-:W-:-:S02]  /*2aa10*/  IMAD.MOV.U32 R30, RZ, RZ, R61 ;  /* 0x000000ffff1e7224 */ /* 0x010fc400078e003d */
[----:B--2---:R-:W-:Y:S02]  /*2aa20*/  IMAD.MOV.U32 R31, RZ, RZ, R60 ;  /* 0x000000ffff1f7224 */ /* 0x004fe400078e003c */
[----:B------:R-:W-:Y:S02]  /*2aa30*/  IMAD.MOV.U32 R29, RZ, RZ, R0 ;  /* 0x000000ffff1d7224 */ /* 0x000fe400078e0000 */
[----:B------:R-:W2:Y:S04]  /*2aa40*/  LDL.LU R0, [R1+0x17c8] ;  /* 0x0017c80001007983 */ /* 0x000ea80000300800 */
[----:B------:R-:W0:Y:S04]  /*2aa50*/  LDL.LU R61, [R1+0x17c4] ;  /* 0x0017c400013d7983 */ /* 0x000e280000300800 */
[----:B------:R-:W1:Y:S04]  /*2aa60*/  LDL.LU R60, [R1+0x17c0] ;  /* 0x0017c000013c7983 */ /* 0x000e680000300800 */
[----:B------:R-:W-:Y:S04]  /*2aa70*/  STL.64 [R1+0x1768], R30 ;  /* 0x0017681e01007387 */ /* 0x000fe80000100a00 */
[----:B---3--:R3:W-:Y:S04]  /*2aa80*/  STL.64 [R1+0x1760], R28 ;  /* 0x0017601c01007387 */ /* 0x0087e80000100a00 */
[----:B------:R-:W4:Y:S04]  /*2aa90*/  LDL.LU R32, [R1+0x70] ;  /* 0x0000700001207983 */ /* 0x000f280000300800 */
[----:B------:R-:W4:Y:S04]  /*2aaa0*/  LDL.LU R33, [R1+0x74] ;  /* 0x0000740001217983 */ /* 0x000f280000300800 */
[----:B------:R-:W3:Y:S04]  /*2aab0*/  LDL.LU R34, [R1+0x78] ;  /* 0x0000780001227983 */ /* 0x000ee80000300800 */
[----:B------:R-:W3:Y:S01]  /*2aac0*/  LDL.LU R35, [R1+0x7c] ;  /* 0x00007c0001237983 */ /* 0x000ee20000300800 */
[----:B0-----:R-:W-:-:S02]  /*2aad0*/  IMAD.MOV.U32 R50, RZ, RZ, R61 ;  /* 0x000000ffff327224 */ /* 0x001fc400078e003d */
[----:B-1----:R-:W-:Y:S02]  /*2aae0*/  IMAD.MOV.U32 R49, RZ, RZ, R60 ;  /* 0x000000ffff317224 */ /* 0x002fe400078e003c */
[----:B--2---:R-:W-:Y:S01]  /*2aaf0*/  IMAD.MOV.U32 R51, RZ, RZ, R0 ;  /* 0x000000ffff337224 */ /* 0x004fe200078e0000 */
[----:B---3--:R-:W-:Y:S04]  /*2ab00*/  STL.64 [R1+0x1788], R34 ;  /* 0x0017882201007387 */ /* 0x008fe80000100a00 */
[----:B----4-:R-:W-:Y:S04]  /*2ab10*/  STL.64 [R1+0x1780], R32 ;  /* 0x0017802001007387 */ /* 0x010fe80000100a00 */
[----:B------:R-:W2:Y:S04]  /*2ab20*/  LDL.LU R48, [R1+0x80] ;  /* 0x0000800001307983 */ /* 0x000ea80000300800 */
[----:B------:R-:W3:Y:S04]  /*2ab30*/  LDL.LU R60, [R1+0x17bc] ;  /* 0x0017bc00013c7983 */ /* 0x000ee80000300800 */
[----:B------:R-:W4:Y:S04]  /*2ab40*/  LDL.LU R61, [R1+0x17b8] ;  /* 0x0017b800013d7983 */ /* 0x000f280000300800 */
[----:B------:R-:W3:Y:S04]  /*2ab50*/  LDL.LU R0, [R1+0x17b4] ;  /* 0x0017b40001007983 */ /* 0x000ee80000300800 */
[----:B------:R-:W-:Y:S04]  /*2ab60*/  STL.64 [R1+0x17a0], R50 ;  /* 0x0017a03201007387 */ /* 0x000fe80000100a00 */
[----:B--2---:R0:W-:Y:S04]  /*2ab70*/  STL.64 [R1+0x1798], R48 ;  /* 0x0017983001007387 */ /* 0x0041e80000100a00 */
[----:B------:R-:W2:Y:S04]  /*2ab80*/  LDL.LU R56, [R1+0x90] ;  /* 0x0000900001387983 */ /* 0x000ea80000300800 */
[----:B------:R-:W2:Y:S04]  /*2ab90*/  LDL.LU R57, [R1+0x94] ;  /* 0x0000940001397983 */ /* 0x000ea80000300800 */
[----:B------:R-:W2:Y:S04]  /*2aba0*/  LDL.LU R58, [R1+0x98] ;  /* 0x00009800013a7983 */ /* 0x000ea80000300800 */
[----:B------:R-:W2:Y:S04]  /*2abb0*/  LDL.LU R59, [R1+0x9c] ;  /* 0x00009c00013b7983 */ /* 0x000ea80000300800 */
[----:B------:R-:W2:Y:S01]  /*2abc0*/  LDL.LU R28, [R1+0xb0] ;  /* 0x0000b000011c7983 */ /* 0x000ea20000300800 */
[----:B---3--:R-:W-:-:S03]  /*2abd0*/  IMAD.MOV.U32 R29, RZ, RZ, R0 ;  /* 0x000000ffff1d7224 */ /* 0x008fc600078e0000 */
[----:B------:R-:W3:Y:S04]  /*2abe0*/  LDL.LU R0, [R1+0x17b0] ;  /* 0x0017b00001007983 */ /* 0x000ee80000300800 */
[----:B------:R-:W2:Y:S04]  /*2abf0*/  LDL.LU R30, [R1+0xb8] ;  /* 0x0000b800011e7983 */ /* 0x000ea80000300800 */
[----:B------:R-:W2:Y:S04]  /*2ac00*/  LDL.LU R31, [R1+0xbc] ;  /* 0x0000bc00011f7983 */ /* 0x000ea80000300800 */
[----:B0-----:R-:W2:Y:S04]  /*2ac10*/  LDL.LU R48, [R1+0xc0] ;  /* 0x0000c00001307983 */ /* 0x001ea80000300800 */
        /* <DEDUP_REMOVED lines=8> */
[----:B------:R-:W-:-:S02]  /*2aca0*/  IMAD.MOV.U32 R55, RZ, RZ, R60 ;  /* 0x000000ffff377224 */ /* 0x000fc400078e003c */
[----:B----4-:R-:W-:Y:S02]  /*2acb0*/  IMAD.MOV.U32 R54, RZ, RZ, R61 ;  /* 0x000000ffff367224 */ /* 0x010fe400078e003d */
[----:B---3--:R-:W-:Y:S02]  /*2acc0*/  IMAD.MOV.U32 R51, RZ, RZ, R0 ;  /* 0x000000ffff337224 */ /* 0x008fe400078e0000 */
[----:B------:R-:W3:Y:S04]  /*2acd0*/  LDL.LU R0, [R1+0x16a0] ;  /* 0x0016a00001007983 */ /* 0x000ee80000300800 */
[----:B------:R-:W3:Y:S04]  /*2ace0*/  LDL.LU R11, [R1+0x169c] ;  /* 0x00169c00010b7983 */ /* 0x000ee80000300800 */
[----:B------:R-:W4:Y:S04]  /*2acf0*/  LDL.LU R32, [R1+0x2d0] ;  /* 0x0002d00001207983 */ /* 0x000f280000300800 */
        /* <DEDUP_REMOVED lines=21> */
[----:B------:R-:W4:Y:S04]  /*2ae50*/  LDL.LU R36, [R1] ;  /* 0x0000000001247983 */ /* 0x000f280000300800 */
[----:B------:R-:W4:Y:S04]  /*2ae60*/  LDL.LU R37, [R1+0x4] ;  /* 0x0000040001257983 */ /* 0x000f280000300800 */
[----:B------:R-:W4:Y:S04]  /*2ae70*/  LDL.LU R38, [R1+0x8] ;  /* 0x0000080001267983 */ /* 0x000f280000300800 */
[----:B------:R-:W4:Y:S01]  /*2ae80*/  LDL.LU R39, [R1+0xc] ;  /* 0x00000c0001277983 */ /* 0x000f220000300800 */
[----:B--2---:R-:W-:-:S02]  /*2ae90*/  IMAD R8, R8, 0x100, R16 ;  /* 0x0000010008087824 */ /* 0x004fc400078e0210 */
[----:B------:R-:W-:Y:S01]  /*2aea0*/  IMAD R9, R9, 0x100, R17 ;  /* 0x0000010009097824 */ /* 0x000fe200078e0211 */
[----:B------:R-:W2:Y:S04]  /*2aeb0*/  LDL.LU R16, [R1+0x17ac] ;  /* 0x0017ac0001107983 */ /* 0x000ea80000300800 */
[----:B------:R-:W2:Y:S01]  /*2aec0*/  LDL.LU R17, [R1+0x17a8] ;  /* 0x0017a80001117983 */ /* 0x000ea20000300800 */
[----:B------:R-:W-:Y:S01]  /*2aed0*/  IMAD R10, R10, 0x100, R15 ;  /* 0x000001000a0a7824 */ /* 0x000fe200078e020f */
[----:B--2---:R-:W-:-:S15]  /*2aee0*/  HMMA.16816.F32 R48, R24, R16, R48 ;  /* 0x000000101830723c */ /* 0x004fde0000001830 */
[----:B------:R-:W-:-:S08]  /*2aef0*/  NOP ;  /* 0x0000000000007918 */ /* 0x000fd00000000000 */
[----:B------:R-:W-:Y:S04]  /*2af00*/  STL.64 [R1+0x6b0], R48 ;  /* 0x0006b03001007387 */ /* 0x000fe80000100a00 */
[----:B------:R0:W-:Y:S04]  /*2af10*/  STL.64 [R1+0x6b8], R50 ;  /* 0x0006b83201007387 */ /* 0x0001e80000100a00 */
[----:B0-----:R-:W2:Y:S04]  /*2af20*/  LDL.LU.64 R50, [R1+0x17a0] ;  /* 0x0017a00001327983 */ /* 0x001ea80000300a00 */
[----:B------:R-:W2:Y:S04]  /*2af30*/  LDL.LU.64 R48, [R1+0x1798] ;  /* 0x0017980001307983 */ /* 0x000ea80000300a00 */
[----:B------:R-:W4:Y:S01]  /*2af40*/  LDL.LU R15, [R1+0x1794] ;  /* 0x00179400010f7983 */ /* 0x000f220000300800 */
[----:B---3--:R-:W-:Y:S01]  /*2af50*/  HMMA.16816.F32 R4, R24, R12, R4 ;  /* 0x0000000c1804723c */ /* 0x008fe20000001804 */
[----:B------:R-:W-:-:S02]  /*2af60*/  IMAD R11, R11, 0x100, R0 ;  /* 0x000001000b0b7824 */ /* 0x000fc400078e0200 */
[----:B------:R-:W3:Y:S03]  /*2af70*/  LDL.LU R0, [R1+0x1790] ;  /* 0x0017900001007983 */ /* 0x000ee60000300800 */
[----:B----4-:R-:W-:-:S15]  /*2af80*/  HMMA.16816.F32 R32, R24, R14, R32 ;  /* 0x0000000e1820723c */ /* 0x010fde0000001820 */
[----:B------:R-:W-:-:S08]  /*2af90*/  NOP ;  /* 0x0000000000007918 */ /* 0x000fd00000000000 */
[----:B------:R-:W-:Y:S04]  /*2afa0*/  STL.64 [R1+0x2d0], R32 ;  /* 0x0002d02001007387 */ /* 0x000fe80000100a00 */
[----:B------:R0:W-:Y:S04]  /*2afb0*/  STL.64 [R1+0x2d8], R34 ;  /* 0x0002d82201007387 */ /* 0x0001e80000100a00 */
[----:B0-----:R-:W4:Y:S04]  /*2afc0*/  LDL.LU.64 R34, [R1+0x1788] ;  /* 0x0017880001227983 */ /* 0x001f280000300a00 */
[----:B------:R-:W4:Y:S04]  /*2afd0*/  LDL.LU.64 R32, [R1+0x1780] ;  /* 0x0017800001207983 */ /* 0x000f280000300a00 */
[----:B------:R-:W-:Y:S04]  /*2afe0*/  STL.64 [R1+0x2c0], R4 ;  /* 0x0002c00401007387 */ /* 0x000fe80000100a00 */
[----:B------:R0:W-:Y:S04]  /*2aff0*/  STL.64 [R1+0x2c8], R6 ;  /* 0x0002c80601007387 */ /* 0x0001e80000100a00 */
[----:B0-----:R-:W2:Y:S04]  /*2b000*/  LDL.LU.64 R6, [R1+0x1778] ;  /* 0x0017780001067983 */ /* 0x001ea80000300a00 */
[----:B------:R-:W3:Y:S01]  /*2b010*/  LDL.LU.64 R4, [R1+0x1770] ;  /* 0x0017700001047983 */ /* 0x000ee20000300a00 */
[----:B------:R-:W-:-:S02]  /*2b020*/  F2FP.F16.E5M2.UNPACK_B R8, R8 ;  /* 0x00000008ff08723e */ /* 0x000fc400020004ff */
[----:B------:R-:W-:Y:S02]  /*2b030*/  F2FP.F16.E5M2.UNPACK_B R9, R9 ;  /* 0x00000009ff09723e */ /* 0x000fe400020004ff */
[----:B------:R-:W-:Y:S02]  /*2b040*/  F2FP.F16.E5M2.UNPACK_B R10, R10 ;  /* 0x0000000aff0a723e */ /* 0x000fe400020004ff */
[----:B------:R-:W-:Y:S01]  /*2b050*/  F2FP.F16.E5M2.UNPACK_B R11, R11 ;  /* 0x0000000bff0b723e */ /* 0x000fe200020004ff */
[----:B--2---:R-:W-:Y:S01]  /*2b060*/  HMMA.16816.F32 R24, R24, R6, R28 ;  /* 0x000000061818723c */ /* 0x004fe2000000181c */
[----:B------:R-:W2:Y:S04]  /*2b070*/  LDL.LU.64 R30, [R1+0x1768] ;  /* 0x00176800011e7983 */ /* 0x000ea80000300a00 */
[----:B------:R-:W2:Y:S01]  /*2b080*/  LDL.LU.64 R28, [R1+0x1760] ;  /* 0x00176000011c7983 */ /* 0x000ea20000300a00 */
[----:B---3--:R-:W-:-:S15]  /*2b090*/  HMMA.16816.F32 R52, R8, R4, R52 ;  /* 0x000000040834723c */ /* 0x008fde0000001834 */
[----:B------:R-:W-:-:S02]  /*2b0a0*/  NOP ;  /* 0x0000000000007918 */ /* 0x000fc40000000000 */
[----:B------:R0:W-:Y:S04]  /*2b0b0*/  STL.64 [R1+0x4f0], R24 ;  /* 0x0004f01801007387 */ /* 0x0001e80000100a00 */
[----:B------:R1:W-:Y:S04]  /*2b0c0*/  STL.64 [R1+0x4f8], R26 ;  /* 0x0004f81a01007387 */ /* 0x0003e80000100a00 */
[----:B0-----:R-:W3:Y:S04]  /*2b0d0*/  LDL.LU R25, [R1+0x16a8] ;  /* 0x0016a80001197983 */ /* 0x001ee80000300800 */
[----:B-1----:R-:W3:Y:S04]  /*2b0e0*/  LDL.LU R26, [R1+0x16a4] ;  /* 0x0016a400011a7983 */ /* 0x002ee80000300800 */
[----:B------:R-:W3:Y:S04]  /*2b0f0*/  LDL.LU R27, [R1+0x16b0] ;  /* 0x0016b000011b7983 */ /* 0x000ee80000300800 */
[----:B------:R-:W-:Y:S04]  /*2b100*/  STL.64 [R1+0x4e0], R52 ;  /* 0x0004e03401007387 */ /* 0x000fe80000100a00 */
[----:B------:R0:W-:Y:S04]  /*2b110*/  STL.64 [R1+0x4e8], R54 ;  /* 0x0004e83601007387 */ /* 0x0001e80000100a00 */
[----:B0-----:R-:W3:Y:S04]  /*2b120*/  LDL.LU.64 R54, [R1+0x1758] ;  /* 0x0017580001367983 */ /* 0x001ee80000300a00 */
[----:B------:R-:W3:Y:S01]  /*2b130*/  LDL.LU.64 R52, [R1+0x1750] ;  /* 0x0017500001347983 */ /* 0x000ee20000300a00 */
[C---:B------:R-:W-:Y:S06]  /*2b140*/  HMMA.16816.F32 R56, R8.reuse, R2, R56 ;  /* 0x000000020838723c */ /* 0x040fec0000001838 */
[C---:B------:R-:W-:Y:S06]  /*2b150*/  HMMA.16816.F32 R48, R8.reuse, R20, R48 ;  /* 0x000000140830723c */ /* 0x040fec0000001830 */
[C---:B----4-:R-:W-:Y:S06]  /*2b160*/  HMMA.16816.F32 R32, R8.reuse, R18, R32 ;  /* 0x000000120820723c */ /* 0x050fec0000001820 */
[C---:B------:R-:W-:Y:S06]  /*2b170*/  HMMA.16816.F32 R40, R8.reuse, R14, R40 ;  /* 0x0000000e0828723c */ /* 0x040fec0000001828 */
[C---:B------:R-:W-:Y:S01]  /*2b180*/  HMMA.16816.F32 R44, R8.reuse, R12, R44 ;  /* 0x0000000c082c723c */ /* 0x040fe2000000182c */
[----:B------:R-:W-:Y:S04]  /*2b190*/  STL.64 [R1+0x4d0], R56 ;  /* 0x0004d03801007387 */ /* 0x000fe80000100a00 */
[----:B------:R0:W-:Y:S04]  /*2b1a0*/  STL.64 [R1+0x4d8], R58 ;  /* 0x0004d83a01007387 */ /* 0x0001e80000100a00 */
[----:B0-----:R-:W4:Y:S04]  /*2b1b0*/  LDL.LU.64 R58, [R1+0x1748] ;  /* 0x00174800013a7983 */ /* 0x001f280000300a00 */
[----:B------:R-:W4:Y:S04]  /*2b1c0*/  LDL.LU.64 R56, [R1+0x1740] ;  /* 0x0017400001387983 */ /* 0x000f280000300a00 */
        /* <DEDUP_REMOVED lines=8> */
[----:B--2---:R-:W-:-:S15]  /*2b250*/  HMMA.16816.F32 R28, R8, R16, R28 ;  /* 0x00000010081c723c */ /* 0x004fde000000181c */
[----:B------:R-:W-:-:S08]  /*2b260*/  NOP ;  /* 0x0000000000007918 */ /* 0x000fd00000000000 */
[----:B------:R-:W-:Y:S04]  /*2b270*/  STL.64 [R1+0x6a0], R28 ;  /* 0x0006a01c01007387 */ /* 0x000fe80000100a00 */
[----:B------:R0:W-:Y:S01]  /*2b280*/  STL.64 [R1+0x6a8], R30 ;  /* 0x0006a81e01007387 */ /* 0x0001e20000100a00 */
[----:B---3--:R-:W-:Y:S02]  /*2b290*/  IMAD R24, R26, 0x100, R25 ;  /* 0x000001001a187824 */ /* 0x008fe400078e0219 */
[----:B------:R-:W-:Y:S01]  /*2b2a0*/  IMAD R25, R23, 0x100, R27 ;  /* 0x0000010017197824 */ /* 0x000fe200078e021b */
[----:B0-----:R-:W2:Y:S04]  /*2b2b0*/  LDL.LU.64 R30, [R1+0x1718] ;  /* 0x00171800011e7983 */ /* 0x001ea80000300a00 */
[----:B------:R-:W2:Y:S01]  /*2b2c0*/  LDL.LU.64 R28, [R1+0x1710] ;  /* 0x00171000011c7983 */ /* 0x000ea20000300a00 */
[----:B------:R-:W-:-:S03]  /*2b2d0*/  IMAD R23, R0, 0x100, R61 ;  /* 0x0000010000177824 */ /* 0x000fc600078e023d */
[----:B------:R1:W5:Y:S04]  /*2b2e0*/  LDL.LU R0, [R1+0x1708] ;  /* 0x0017080001007983 */ /* 0x0003680000300800 */
[----:B------:R-:W-:Y:S04]  /*2b2f0*/  STL.64 [R1+0x2b0], R40 ;  /* 0x0002b02801007387 */ /* 0x000fe80000100a00 */
[----:B------:R0:W-:Y:S04]  /*2b300*/  STL.64 [R1+0x2b8], R42 ;  /* 0x0002b82a01007387 */ /* 0x0001e80000100a00 */
[----:B0-----:R-:W3:Y:S04]  /*2b310*/  LDL.LU.64 R42, [R1+0x1700] ;  /* 0x00170000012a7983 */ /* 0x001ee80000300a00 */
[----:B------:R-:W3:Y:S04]  /*2b320*/  LDL.LU.64 R40, [R1+0x16f8] ;  /* 0x0016f80001287983 */ /* 0x000ee80000300a00 */
[----:B------:R-:W-:Y:S04]  /*2b330*/  STL.64 [R1+0x2a0], R44 ;  /* 0x0002a02c01007387 */ /* 0x000fe80000100a00 */
[----:B------:R0:W-:Y:S01]  /*2b340*/  STL.64 [R1+0x2a8], R46 ;  /* 0x0002a82e01007387 */ /* 0x0001e20000100a00 */
[----:B------:R-:W-:Y:S03]  /*2b350*/  HMMA.16816.F32 R8, R8, R6, R52 ;  /* 0x000000060808723c */ /* 0x000fe60000001834 */
[----:B0-----:R-:W2:Y:S04]  /*2b360*/  LDL.LU.64 R46, [R1+0x16f0] ;  /* 0x0016f000012e7983 */ /* 0x001ea80000300a00 */
[----:B------:R-:W2:Y:S04]  /*2b370*/  LDL.LU.64 R44, [R1+0x16e8] ;  /* 0x0016e800012c7983 */ /* 0x000ea80000300a00 */
[----:B------:R-:W3:Y:S04]  /*2b380*/  LDL.LU.64 R54, [R1+0x16e0] ;  /* 0x0016e00001367983 */ /* 0x000ee80000300a00 */
[----:B------:R-:W3:Y:S01]  /*2b390*/  LDL.LU.64 R52, [R1+0x16d8] ;  /* 0x0016d80001347983 */ /* 0x000ee20000300a00 */
[----:B------:R-:W-:Y:S01]  /*2b3a0*/  IMAD R22, R60, 0x100, R22 ;  /* 0x000001003c167824 */ /* 0x000fe200078e0216 */
[----:B------:R-:W-:-:S02]  /*2b3b0*/  F2FP.F16.E5M2.UNPACK_B R24, R24 ;  /* 0x00000018ff18723e */ /* 0x000fc400020004ff */
[----:B------:R-:W-:Y:S02]  /*2b3c0*/  F2FP.F16.E5M2.UNPACK_B R25, R25 ;  /* 0x00000019ff19723e */ /* 0x000fe400020004ff */
[----:B------:R-:W-:Y:S02]  /*2b3d0*/  F2FP.F16.E5M2.UNPACK_B R27, R23 ;  /* 0x00000017ff1b723e */ /* 0x000fe400020004ff */
[----:B------:R-:W-:Y:S01]  /*2b3e0*/  F2FP.F16.E5M2.UNPACK_B R26, R22 ;  /* 0x00000016ff1a723e */ /* 0x000fe200020004ff */
[----:B------:R-:W-:Y:S04]  /*2b3f0*/  STL.64 [R1+0x470], R8 ;  /* 0x0004700801007387 */ /* 0x000fe80000100a00 */
[----:B------:R0:W-:Y:S02]  /*2b400*/  STL.64 [R1+0x478], R10 ;  /* 0x0004780a01007387 */ /* 0x0001e40000100a00 */
[C---:B----4-:R-:W-:Y:S06]  /*2b410*/  HMMA.16816.F32 R56, R24.reuse, R4, R56 ;  /* 0x000000041838723c */ /* 0x050fec0000001838 */
[C---:B0-----:R-:W-:Y:S06]  /*2b420*/  HMMA.16816.F32 R8, R24.reuse, R20, R36 ;  /* 0x000000141808723c */ /* 0x041fec0000001824 */
[C---:B------:R-:W-:Y:S11]  /*2b430*/  HMMA.16816.F32 R48, R24.reuse, R2, R48 ;  /* 0x000000021830723c */ /* 0x040ff60000001830 */
[----:B------:R-:W-:Y:S04]  /*2b440*/  STL.64 [R1+0x460], R56 ;  /* 0x0004603801007387 */ /* 0x000fe80000100a00 */
[----:B------:R-:W-:Y:S04]  /*2b450*/  STL.64 [R1+0x468], R58 ;  /* 0x0004683a01007387 */ /* 0x000fe80000100a00 */
[----:B------:R-:W4:Y:S04]  /*2b460*/  LDL.LU R21, [R1+0x910] ;  /* 0x0009100001157983 */ /* 0x000f280000300800 */
[----:B------:R-:W-:Y:S04]  /*2b470*/  STL.64 [R1+0x450], R48 ;  /* 0x0004503001007387 */ /* 0x000fe80000100a00 */
[----:B------:R-:W-:Y:S04]  /*2b480*/  STL.64 [R1+0x458], R50 ;  /* 0x0004583201007387 */ /* 0x000fe80000100a00 */
[----:B------:R-:W4:Y:S04]  /*2b490*/  LDL.LU R2, [R1+0x78c] ;  /* 0x00078c0001027983 */ /* 0x000f280000300800 */
[----:B------:R0:W-:Y:S04]  /*2b4a0*/  STL.64 [R1+0x440], R8 ;  /* 0x0004400801007387 */ /* 0x0001e80000100a00 */
[----:B------:R1:W-:Y:S04]  /*2b4b0*/  STL.64 [R1+0x448], R10 ;  /* 0x0004480a01007387 */ /* 0x0003e80000100a00 */
[----:B------:R-:W4:Y:S04]  /*2b4c0*/  LDL.LU R3, [R1+0x794] ;  /* 0x0007940001037983 */ /* 0x000f280000300800 */
[----:B------:R-:W4:Y:S04]  /*2b4d0*/  LDL.LU R4, [R1+0x79c] ;  /* 0x00079c0001047983 */ /* 0x000f280000300800 */
[----:B------:R-:W4:Y:S04]  /*2b4e0*/  LDL.LU R5, [R1+0x7a4] ;  /* 0x0007a40001057983 */ /* 0x000f280000300800 */
[----:B------:R-:W4:Y:S04]  /*2b4f0*/  LDL.LU R60, [R1+0x11a4] ;  /* 0x0011a400013c7983 */ /* 0x000f280000300800 */
[----:B0-----:R-:W4:Y:S04]  /*2b500*/  LDL.LU R8, [R1+0x119c] ;  /* 0x00119c0001087983 */ /* 0x001f280000300800 */
[----:B------:R-:W4:Y:S01]  /*2b510*/  LDL.LU R9, [R1+0x788] ;  /* 0x0007880001097983 */ /* 0x000f220000300800 */
[C---:B---3--:R-:W-:Y:S06]  /*2b520*/  HMMA.16816.F32 R36, R24.reuse, R18, R52 ;  /* 0x000000121824723c */ /* 0x048fec0000001834 */
[----:B--2---:R-:W-:Y:S01]  /*2b530*/  HMMA.16816.F32 R16, R24, R16, R44 ;  /* 0x000000101810723c */ /* 0x004fe2000000182c */
[----:B------:R-:W0:-:S15]  /*2b540*/  LDC R55, c[0x0][0x230] ;  /* 0x00008c00ff377b82 */ /* 0x000e1e0000000800 */
[----:B------:R-:W-:-:S01]  /*2b550*/  NOP ;  /* 0x0000000000007918 */ /* 0x000fc20000000000 */
[----:B------:R2:W-:Y:S04]  /*2b560*/  STL.64 [R1+0x3b0], R36 ;  /* 0x0003b02401007387 */ /* 0x0005e80000100a00 */
[----:B------:R3:W-:Y:S04]  /*2b570*/  STL.64 [R1+0x3b8], R38 ;  /* 0x0003b82601007387 */ /* 0x0007e80000100a00 */
        /* <DEDUP_REMOVED lines=13> */
[----:B--2---:R-:W2:Y:S04]  /*2b650*/  LDL.LU R36, [R1+0x1188] ;  /* 0x0011880001247983 */ /* 0x004ea80000300800 */
[----:B------:R-:W-:Y:S04]  /*2b660*/  STL.64 [R1+0x3a0], R16 ;  /* 0x0003a01001007387 */ /* 0x000fe80000100a00 */
[----:B------:R1:W-:Y:S04]  /*2b670*/  STL.64 [R1+0x3a8], R18 ;  /* 0x0003a81201007387 */ /* 0x0003e80000100a00 */
[----:B------:R-:W2:Y:S04]  /*2b680*/  LDL.LU R37, [R1+0x115c] ;  /* 0x00115c0001257983 */ /* 0x000ea80000300800 */
[----:B---3--:R-:W3:Y:S04]  /*2b690*/  LDL.LU R38, [R1+0x1180] ;  /* 0x0011800001267983 */ /* 0x008ee80000300800 */
[----:B------:R-:W3:Y:S01]  /*2b6a0*/  LDL.LU R39, [R1+0x1154] ;  /* 0x0011540001277983 */ /* 0x000ee20000300800 */
[C---:B-1----:R-:W-:Y:S06]  /*2b6b0*/  HMMA.16816.F32 R16, R24.reuse, R14, R40 ;  /* 0x0000000e1810723c */ /* 0x042fec0000001828 */
[----:B------:R-:W-:Y:S01]  /*2b6c0*/  HMMA.16816.F32 R12, R24, R12, R28 ;  /* 0x0000000c180c723c */ /* 0x000fe2000000181c */
[----:B----4-:R-:W-:-:S15]  /*2b6d0*/  VIADD R21, R21, 0x1 ;  /* 0x0000000115157836 */ /* 0x010fde0000000000 */
[----:B------:R-:W-:-:S01]  /*2b6e0*/  NOP ;  /* 0x0000000000007918 */ /* 0x000fc20000000000 */
[----:B------:R-:W-:Y:S04]  /*2b6f0*/  STL.64 [R1+0x390], R16 ;  /* 0x0003901001007387 */ /* 0x000fe80000100a00 */
[----:B------:R-:W-:Y:S04]  /*2b700*/  STL.64 [R1+0x398], R18 ;  /* 0x0003981201007387 */ /* 0x000fe80000100a00 */
[----:B------:R-:W-:Y:S04]  /*2b710*/  STL.64 [R1+0x380], R12 ;  /* 0x0003800c01007387 */ /* 0x000fe80000100a00 */
[----:B------:R1:W-:Y:S02]  /*2b720*/  STL.64 [R1+0x388], R14 ;  /* 0x0003880e01007387 */ /* 0x0003e40000100a00 */
[----:B-1----:R-:W-:Y:S01]  /*2b730*/  HMMA.16816.F32 R12, R24, R6, R32 ;  /* 0x00000006180c723c */ /* 0x002fe20000001820 */
[----:B------:R-:W-:-:S02]  /*2b740*/  IADD3 R2, P4, R2, UR38, RZ ;  /* 0x0000002602027c10 */ /* 0x000fc4000ff9e0ff */
[----:B------:R-:W-:Y:S01]  /*2b750*/  IADD3 R3, P5, R3, UR38, RZ ;  /* 0x0000002603037c10 */ /* 0x000fe2000ffbe0ff */
[----:B------:R-:W-:Y:S01]  /*2b760*/  STL [R1+0x910], R21 ;  /* 0x0009101501007387 */ /* 0x000fe20000100800 */
[----:B------:R-:W-:Y:S02]  /*2b770*/  IADD3 R60, P2, R60, UR38, RZ ;  /* 0x000000263c3c7c10 */ /* 0x000fe4000ff5e0ff */
[----:B------:R-:W-:Y:S02]  /*2b780*/  IADD3 R4, P6, R4, UR38, RZ ;  /* 0x0000002604047c10 */ /* 0x000fe4000ffde0ff */
[----:B------:R-:W-:Y:S02]  /*2b790*/  IADD3 R5, P1, R5, UR38, RZ ;  /* 0x0000002605057c10 */ /* 0x000fe4000ff3e0ff */
[----:B------:R-:W-:Y:S02]  /*2b7a0*/  IADD3 R8, P3, R8, UR38, RZ ;  /* 0x0000002608087c10 */ /* 0x000fe4000ff7e0ff */
[----:B------:R-:W-:-:S10]  /*2b7b0*/  IADD3.X R9, R9, UR54, RZ, P4, !PT ;  /* 0x0000003609097c10 */ /* 0x000fd4000a7fe4ff */
[----:B------:R-:W-:Y:S04]  /*2b7c0*/  STL.64 [R1+0x290], R12 ;  /* 0x0002900c01007387 */ /* 0x000fe80000100a00 */
[----:B------:R-:W-:Y:S04]  /*2b7d0*/  STL.64 [R1+0x298], R14 ;  /* 0x0002980e01007387 */ /* 0x000fe80000100a00 */
[----:B------:R-:W-:Y:S04]  /*2b7e0*/  STL [R1+0x78c], R2 ;  /* 0x00078c0201007387 */ /* 0x000fe80000100800 */
[----:B------:R-:W-:Y:S04]  /*2b7f0*/  STL [R1+0x794], R3 ;  /* 0x0007940301007387 */ /* 0x000fe80000100800 */
[----:B------:R1:W-:Y:S04]  /*2b800*/  STL [R1+0x11a4], R60 ;  /* 0x0011a43c01007387 */ /* 0x0003e80000100800 */
[----:B------:R-:W-:Y:S04]  /*2b810*/  STL [R1+0x79c], R4 ;  /* 0x00079c0401007387 */ /* 0x000fe80000100800 */
[----:B-1----:R-:W4:Y:S04]  /*2b820*/  LDL.LU R60, [R1+0x1178] ;  /* 0x00117800013c7983 */ /* 0x002f280000300800 */
[----:B------:R-:W-:Y:S04]  /*2b830*/  STL [R1+0x7a4], R5 ;  /* 0x0007a40501007387 */ /* 0x000fe80000100800 */
[----:B------:R-:W-:Y:S04]  /*2b840*/  STL [R1+0x119c], R8 ;  /* 0x00119c0801007387 */ /* 0x000fe80000100800 */
[----:B------:R-:W-:Y:S01]  /*2b850*/  STL [R1+0x788], R9 ;  /* 0x0007880901007387 */ /* 0x000fe20000100800 */
[----:B------:R-:W-:-:S02]  /*2b860*/  IADD3 R10, P4, R10, UR38, RZ ;  /* 0x000000260a0a7c10 */ /* 0x000fc4000ff9e0ff */
[----:B------:R-:W-:Y:S02]  /*2b870*/  IADD3.X R11, R11, UR54, RZ, P5, !PT ;  /* 0x000000360b0b7c10 */ /* 0x000fe4000affe4ff */
[----:B------:R-:W-:Y:S02]  /*2b880*/  IADD3 R23, P5, R23, UR38, RZ ;  /* 0x0000002617177c10 */ /* 0x000fe4000ffbe0ff */
[----:B------:R-:W-:Y:S02]  /*2b890*/  IADD3.X R22, R22, UR54, RZ, P6, !PT ;  /* 0x0000003616167c10 */ /* 0x000fe4000b7fe4ff */
[----:B------:R-:W-:Y:S01]  /*2b8a0*/  IADD3 R56, P6, R56, UR38, RZ ;  /* 0x0000002638387c10 */ /* 0x000fe2000ffde0ff */
[----:B------:R-:W-:Y:S01]  /*2b8b0*/  STL [R1+0x1194], R10 ;  /* 0x0011940a01007387 */ /* 0x000fe20000100800 */
[----:B------:R-:W-:-:S03]  /*2b8c0*/  IADD3.X R57, R57, UR54, RZ, P1, !PT ;  /* 0x0000003639397c10 */ /* 0x000fc60008ffe4ff */
[----:B------:R-:W-:Y:S01]  /*2b8d0*/  STL [R1+0x790], R11 ;  /* 0x0007900b01007387 */ /* 0x000fe20000100800 */
[----:B------:R-:W-:-:S03]  /*2b8e0*/  IADD3 R58, P1, R58, UR38, RZ ;  /* 0x000000263a3a7c10 */ /* 0x000fc6000ff3e0ff */
[----:B------:R-:W-:Y:S01]  /*2b8f0*/  STL [R1+0x118c], R23 ;  /* 0x00118c1701007387 */ /* 0x000fe20000100800 */
[----:B------:R-:W-:-:S03]  /*2b900*/  IADD3.X R59, R59, UR54, RZ, P2, !PT ;  /* 0x000000363b3b7c10 */ /* 0x000fc600097fe4ff */
[----:B------:R-:W-:Y:S01]  /*2b910*/  STL [R1+0x798], R22 ;  /* 0x0007981601007387 */ /* 0x000fe20000100800 */
[----:B------:R-:W-:-:S03]  /*2b920*/  IADD3 R48, P2, R48, UR38, RZ ;  /* 0x0000002630307c10 */ /* 0x000fc6000ff5e0ff */
[----:B------:R-:W-:Y:S01]  /*2b930*/  STL [R1+0x1184], R56 ;  /* 0x0011843801007387 */ /* 0x000fe20000100800 */
[----:B------:R-:W-:-:S03]  /*2b940*/  IADD3.X R61, R61, UR54, RZ, P4, !PT ;  /* 0x000000363d3d7c10 */ /* 0x000fc6000a7fe4ff */
[----:B------:R-:W-:Y:S01]  /*2b950*/  STL [R1+0x7a0], R57 ;  /* 0x0007a03901007387 */ /* 0x000fe20000100800 */
[----:B------:R-:W-:-:S03]  /*2b960*/  IADD3.X R49, R49, UR54, RZ, P3, !PT ;  /* 0x0000003631317c10 */ /* 0x000fc60009ffe4ff */
[----:B------:R-:W-:Y:S04]  /*2b970*/  STL [R1+0x117c], R58 ;  /* 0x00117c3a01007387 */ /* 0x000fe80000100800 */
[----:B------:R-:W-:Y:S04]  /*2b980*/  STL [R1+0x11a0], R59 ;  /* 0x0011a03b01007387 */ /* 0x000fe80000100800 */
[----:B------:R-:W-:Y:S04]  /*2b990*/  STL [R1+0x1174], R48 ;  /* 0x0011743001007387 */ /* 0x000fe80000100800 */
[----:B------:R1:W-:Y:S04]  /*2b9a0*/  STL [R1+0x1190], R61 ;  /* 0x0011903d01007387 */ /* 0x0003e80000100800 */
[----:B------:R-:W-:Y:S04]  /*2b9b0*/  STL [R1+0x1198], R49 ;  /* 0x0011983101007387 */ /* 0x000fe80000100800 */
[----:B-1----:R-:W4:Y:S01]  /*2b9c0*/  LDL.LU R61, [R1+0x114c] ;  /* 0x00114c00013d7983 */ /* 0x002f220000300800 */
[----:B0-----:R-:W-:Y:S01]  /*2b9d0*/  VIADD R55, R55, 0x3f ;  /* 0x0000003f37377836 */ /* 0x001fe20000000000 */
[----:B------:R-:W-:-:S02]  /*2b9e0*/  IADD3 R50, P3, R50, UR38, RZ ;  /* 0x0000002632327c10 */ /* 0x000fc4000ff7e0ff */
[----:B------:R-:W-:Y:S02]  /*2b9f0*/  IADD3 R51, P4, R51, UR38, RZ ;  /* 0x0000002633337c10 */ /* 0x000fe4000ff9e0ff */
[----:B--2---:R-:W-:Y:S02]  /*2ba00*/  IADD3.X R36, R36, UR54, RZ, P5, !PT ;  /* 0x0000003624247c10 */ /* 0x004fe4000affe4ff */
[----:B------:R-:W-:Y:S02]  /*2ba10*/  SHF.R.S32.HI R20, RZ, 0x1f, R55 ;  /* 0x0000001fff147819 */ /* 0x000fe40000011437 */
[----:B------:R-:W-:Y:S01]  /*2ba20*/  IADD3 R37, P5, R37, UR38, RZ ;  /* 0x0000002625257c10 */ /* 0x000fe2000ffbe0ff */
[----:B------:R-:W-:Y:S01]  /*2ba30*/  STL [R1+0x116c], R50 ;  /* 0x00116c3201007387 */ /* 0x000fe20000100800 */
[----:B------:R-:W-:Y:S02]  /*2ba40*/  LEA.HI R20, R20, R55, RZ, 0x6 ;  /* 0x0000003714147211 */ /* 0x000fe400078f30ff */
[----:B---3--:R-:W-:Y:S01]  /*2ba50*/  IADD3.X R38, R38, UR54, RZ, P6, !PT ;  /* 0x0000003626267c10 */ /* 0x008fe2000b7fe4ff */
[----:B------:R-:W-:Y:S04]  /*2ba60*/  STL [R1+0x1164], R51 ;  /* 0x0011643301007387 */ /* 0x000fe80000100800 */
[----:B------:R-:W-:Y:S01]  /*2ba70*/  STL [R1+0x1188], R36 ;  /* 0x0011882401007387 */ /* 0x000fe20000100800 */
[----:B------:R-:W-:-:S02]  /*2ba80*/  SHF.R.S32.HI R20, RZ, 0x6, R20 ;  /* 0x00000006ff147819 */ /* 0x000fc40000011414 */
[----:B------:R-:W-:Y:S01]  /*2ba90*/  IADD3 R39, P6, R39, UR38, RZ ;  /* 0x0000002627277c10 */ /* 0x000fe2000ffde0ff */
[----:B------:R-:W2:Y:S04]  /*2baa0*/  LDL.LU R53, [R1+0x1170] ;  /* 0x0011700001357983 */ /* 0x000ea80000300800 */
[----:B------:R-:W-:Y:S04]  /*2bab0*/  STL [R1+0x115c], R37 ;  /* 0x00115c2501007387 */ /* 0x000fe80000100800 */
[----:B------:R-:W3:Y:S04]  /*2bac0*/  LDL.LU R54, [R1+0x1144] ;  /* 0x0011440001367983 */ /* 0x000ee80000300800 */
[----:B------:R-:W-:Y:S04]  /*2bad0*/  STL [R1+0x1180], R38 ;  /* 0x0011802601007387 */ /* 0x000fe80000100800 */
[----:B------:R-:W3:Y:S01]  /*2bae0*/  LDL.LU R55, [R1+0x1168] ;  /* 0x0011680001377983 */ /* 0x000ee20000300800 */
[----:B------:R-:W-:-:S03]  /*2baf0*/  ISETP.NE.U32.AND P0, PT, R21, R20, PT ;  /* 0x000000141500720c */ /* 0x000fc60003f05070 */
[----:B------:R0:W-:Y:S04]  /*2bb00*/  STL [R1+0x1154], R39 ;  /* 0x0011542701007387 */ /* 0x0001e80000100800 */
[----:B------:R-:W3:Y:S04]  /*2bb10*/  LDL.LU R20, [R1+0x113c] ;  /* 0x00113c0001147983 */ /* 0x000ee80000300800 */
[----:B------:R-:W3:Y:S04]  /*2bb20*/  LDL.LU R21, [R1+0x1160] ;  /* 0x0011600001157983 */ /* 0x000ee80000300800 */
[----:B------:R-:W3:Y:S04]  /*2bb30*/  LDL.LU R2, [R1+0x1134] ;  /* 0x0011340001027983 */ /* 0x000ee80000300800 */
[----:B------:R-:W3:Y:S04]  /*2bb40*/  LDL.LU R3, [R1+0x1158] ;  /* 0x0011580001037983 */ /* 0x000ee80000300800 */
[----:B------:R-:W3:Y:S04]  /*2bb50*/  LDL.LU R4, [R1+0x112c] ;  /* 0x00112c0001047983 */ /* 0x000ee80000300800 */
[----:B------:R-:W3:Y:S04]  /*2bb60*/  LDL.LU R5, [R1+0x1150] ;  /* 0x0011500001057983 */ /* 0x000ee80000300800 */
[----:B0-----:R-:W3:Y:S04]  /*2bb70*/  LDL.LU R39, [R1+0x1124] ;  /* 0x0011240001277983 */ /* 0x001ee80000300800 */
[----:B------:R-:W3:Y:S04]  /*2bb80*/  LDL.LU R8, [R1+0x1148] ;  /* 0x0011480001087983 */ /* 0x000ee80000300800 */
[----:B------:R-:W3:Y:S04]  /*2bb90*/  LDL.LU R9, [R1+0x111c] ;  /* 0x00111c0001097983 */ /* 0x000ee80000300800 */
[----:B------:R-:W3:Y:S01]  /*2bba0*/  LDL.LU R10, [R1+0x1140] ;  /* 0x00114000010a7983 */ /* 0x000ee20000300800 */
[----:B----4-:R-:W-:-:S05]  /*2bbb0*/  IADD3.X R60, R60, UR54, RZ, P1, !PT ;  /* 0x000000363c3c7c10 */ /* 0x010fca0008ffe4ff */
[----:B------:R0:W-:Y:S04]  /*2bbc0*/  STL [R1+0x1178], R60 ;  /* 0x0011783c01007387 */ /* 0x0001e80000100800 */
        /* <DEDUP_REMOVED lines=13> */
[----:B------:R-:W4:Y:S01]  /*2bca0*/  LDL.LU R37, [R1+0x1108] ;  /* 0x0011080001257983 */ /* 0x000f220000300800 */
[----:B------:R-:W-:-:S05]  /*2bcb0*/  IADD3 R61, P1, R61, UR38, RZ ;  /* 0x000000263d3d7c10 */ /* 0x000fca000ff3e0ff */
[----:B------:R0:W-:Y:S04]  /*2bcc0*/  STL [R1+0x114c], R61 ;  /* 0x00114c3d01007387 */ /* 0x0001e80000100800 */
[----:B------:R-:W4:Y:S04]  /*2bcd0*/  LDL.LU R38, [R1+0x10dc] ;  /* 0x0010dc0001267983 */ /* 0x000f280000300800 */
[----:B0-----:R-:W4:Y:S01]  /*2bce0*/  LDL.LU R61, [R1+0x1100] ;  /* 0x00110000013d7983 */ /* 0x001f220000300800 */
[----:B--2---:R-:W-:Y:S02]  /*2bcf0*/  IADD3.X R53, R53, UR54, RZ, P2, !PT ;  /* 0x0000003635357c10 */ /* 0x004fe400097fe4ff */
[----:B---3--:R-:W-:-:S02]  /*2bd00*/  IADD3 R54, P2, R54, UR38, RZ ;  /* 0x0000002636367c10 */ /* 0x008fc4000ff5e0ff */
[----:B------:R-:W-:Y:S01]  /*2bd10*/  IADD3.X R55, R55, UR54, RZ, P3, !PT ;  /* 0x0000003637377c10 */ /* 0x000fe20009ffe4ff */
[----:B------:R-:W-:Y:S01]  /*2bd20*/  STL [R1+0x1170], R53 ;  /* 0x0011703501007387 */ /* 0x000fe20000100800 */
[----:B------:R-:W-:Y:S02]  /*2bd30*/  IADD3 R20, P3, R20, UR38, RZ ;  /* 0x0000002614147c10 */ /* 0x000fe4000ff7e0ff */
[----:B------:R-:W-:Y:S02]  /*2bd40*/  IADD3.X R21, R21, UR54, RZ, P4, !PT ;  /* 0x0000003615157c10 */ /* 0x000fe4000a7fe4ff */
[----:B------:R-:W-:Y:S01]  /*2bd50*/  IADD3 R2, P4, R2, UR38, RZ ;  /* 0x0000002602027c10 */ /* 0x000fe2000ff9e0ff */
[----:B------:R-:W-:Y:S01]  /*2bd60*/  STL [R1+0x1144], R54 ;  /* 0x0011443601007387 */ /* 0x000fe20000100800 */
[----:B------:R-:W-:Y:S02]  /*2bd70*/  IADD3.X R3, R3, UR54, RZ, P5, !PT ;  /* 0x0000003603037c10 */ /* 0x000fe4000affe4ff */
[----:B------:R-:W-:Y:S01]  /*2bd80*/  IADD3.X R5, R5, UR54, RZ, P6, !PT ;  /* 0x0000003605057c10 */ /* 0x000fe2000b7fe4ff */
[----:B------:R-:W-:Y:S04]  /*2bd90*/  STL [R1+0x1168], R55 ;  /* 0x0011683701007387 */ /* 0x000fe80000100800 */
[----:B------:R-:W-:Y:S01]  /*2bda0*/  STL [R1+0x113c], R20 ;  /* 0x00113c1401007387 */ /* 0x000fe20000100800 */
[----:B------:R-:W-:-:S02]  /*2bdb0*/  IADD3 R4, P5, R4, UR38, RZ ;  /* 0x0000002604047c10 */ /* 0x000fc4000ffbe0ff */
[----:B------:R-:W-:Y:S01]  /*2bdc0*/  IADD3 R39, P6, R39, UR38, RZ ;  /* 0x0000002627277c10 */ /* 0x000fe2000ffde0ff */
[----:B------:R-:W-:Y:S04]  /*2bdd0*/  STL [R1+0x1160], R21 ;  /* 0x0011601501007387 */ /* 0x000fe80000100800 */
[----:B------:R-:W-:Y:S04]  /*2bde0*/  STL [R1+0x1134], R2 ;  /* 0x0011340201007387 */ /* 0x000fe80000100800 */
[----:B------:R-:W-:Y:S04]  /*2bdf0*/  STL [R1+0x1158], R3 ;  /* 0x0011580301007387 */ /* 0x000fe80000100800 */
[----:B------:R0:W-:Y:S04]  /*2be00*/  STL [R1+0x1124], R39 ;  /* 0x0011242701007387 */ /* 0x0001e80000100800 */
[----:B------:R-:W-:Y:S04]  /*2be10*/  STL [R1+0x112c], R4 ;  /* 0x00112c0401007387 */ /* 0x000fe80000100800 */
[----:B0-----:R-:W2:Y:S01]  /*2be20*/  LDL.LU R39, [R1+0x10d4] ;  /* 0x0010d40001277983 */ /* 0x001ea20000300800 */
[----:B------:R-:W-:-:S02]  /*2be30*/  IADD3.X R8, R8, UR54, RZ, P1, !PT ;  /* 0x0000003608087c10 */ /* 0x000fc40008ffe4ff */
[----:B------:R-:W-:Y:S02]  /*2be40*/  IADD3 R9, P1, R9, UR38, RZ ;  /* 0x0000002609097c10 */ /* 0x000fe4000ff3e0ff */
[----:B------:R-:W-:Y:S01]  /*2be50*/  IADD3.X R10, R10, UR54, RZ, P2, !PT ;  /* 0x000000360a0a7c10 */ /* 0x000fe200097fe4ff */
[----:B------:R-:W-:Y:S04]  /*2be60*/  STL [R1+0x1150], R5 ;  /* 0x0011500501007387 */ /* 0x000fe80000100800 */
[----:B------:R-:W-:Y:S04]  /*2be70*/  STL [R1+0x1148], R8 ;  /* 0x0011480801007387 */ /* 0x000fe80000100800 */
[----:B------:R-:W-:Y:S04]  /*2be80*/  STL [R1+0x111c], R9 ;  /* 0x00111c0901007387 */ /* 0x000fe80000100800 */
[----:B------:R-:W-:Y:S01]  /*2be90*/  STL [R1+0x1140], R10 ;  /* 0x0011400a01007387 */ /* 0x000fe20000100800 */
[----:B----4-:R-:W-:-:S02]  /*2bea0*/  IADD3 R11, P2, R11, UR38, RZ ;  /* 0x000000260b0b7c10 */ /* 0x010fc4000ff5e0ff */
        /* <DEDUP_REMOVED lines=9> */
[----:B------:R-:W-:Y:S02]  /*2bf40*/  IADD3.X R48, R48, UR54, RZ, P6, !PT ;  /* 0x0000003630307c10 */ /* 0x000fe4000b7fe4ff */
[----:B------:R-:W-:Y:S01]  /*2bf50*/  IADD3.X R50, R50, UR54, RZ, P1, !PT ;  /* 0x0000003632327c10 */ /* 0x000fe20008ffe4ff */
[----:B------:R-:W-:Y:S01]  /*2bf60*/  STL [R1+0x1130], R56 ;  /* 0x0011303801007387 */ /* 0x000fe20000100800 */
[----:B------:R-:W-:-:S03]  /*2bf70*/  IADD3 R60, P1, R60, UR38, RZ ;  /* 0x000000263c3c7c10 */ /* 0x000fc6000ff3e0ff */
[----:B------:R-:W-:Y:S01]  /*2bf80*/  STL [R1+0x1104], R57 ;  /* 0x0011043901007387 */ /* 0x000fe20000100800 */
[----:B------:R-:W-:-:S03]  /*2bf90*/  IADD3 R49, P6, R49, UR38, RZ ;  /* 0x0000002631317c10 */ /* 0x000fc6000ffde0ff */
[----:B------:R-:W-:Y:S04]  /*2bfa0*/  STL [R1+0x1128], R58 ;  /* 0x0011283a01007387 */ /* 0x000fe80000100800 */
[----:B------:R-:W-:Y:S04]  /*2bfb0*/  STL [R1+0x10fc], R59 ;  /* 0x0010fc3b01007387 */ /* 0x000fe80000100800 */
[----:B------:R-:W-:Y:S01]  /*2bfc0*/  STL [R1+0x1120], R48 ;  /* 0x0011203001007387 */ /* 0x000fe20000100800 */
[----:B------:R-:W-:-:S03]  /*2bfd0*/  IADD3.X R51, R51, UR54, RZ, P2, !PT ;  /* 0x0000003633337c10 */ /* 0x000fc600097fe4ff */
[----:B------:R0:W-:Y:S01]  /*2bfe0*/  STL [R1+0x10ec], R60 ;  /* 0x0010ec3c01007387 */ /* 0x0001e20000100800 */
[----:B------:R-:W-:-:S03]  /*2bff0*/  IADD3 R36, P2, R36, UR38, RZ ;  /* 0x0000002624247c10 */ /* 0x000fc6000ff5e0ff */
[----:B------:R-:W-:Y:S01]  /*2c000*/  STL [R1+0x10f4], R49 ;  /* 0x0010f43101007387 */ /* 0x000fe20000100800 */
[----:B------:R-:W-:-:S03]  /*2c010*/  IADD3.X R37, R37, UR54, RZ, P3, !PT ;  /* 0x0000003625257c10 */ /* 0x000fc60009ffe4ff */
[----:B0-----:R-:W3:Y:S04]  /*2c020*/  LDL.LU R60, [R1+0x10f8] ;  /* 0x0010f800013c7983 */ /* 0x001ee80000300800 */
[----:B------:R-:W-:Y:S04]  /*2c030*/  STL [R1+0x1118], R50 ;  /* 0x0011183201007387 */ /* 0x000fe80000100800 */
[----:B------:R-:W-:Y:S04]  /*2c040*/  STL [R1+0x1110], R51 ;  /* 0x0011103301007387 */ /* 0x000fe80000100800 */
[----:B------:R-:W-:Y:S04]  /*2c050*/  STL [R1+0x10e4], R36 ;  /* 0x0010e42401007387 */ /* 0x000fe80000100800 */
[----:B------:R-:W4:Y:S04]  /*2c060*/  LDL.LU R53, [R1+0x10cc] ;  /* 0x0010cc0001357983 */ /* 0x000f280000300800 */
[----:B------:R-:W-:Y:S04]  /*2c070*/  STL [R1+0x1108], R37 ;  /* 0x0011082501007387 */ /* 0x000fe80000100800 */
[----:B------:R-:W4:Y:S01]  /*2c080*/  LDL.LU R54, [R1+0x10f0] ;  /* 0x0010f00001367983 */ /* 0x000f220000300800 */
[----:B------:R-:W-:-:S05]  /*2c090*/  IADD3 R38, P3, R38, UR38, RZ ;  /* 0x0000002626267c10 */ /* 0x000fca000ff7e0ff */
[----:B------:R-:W-:Y:S04]  /*2c0a0*/  STL [R1+0x10dc], R38 ;  /* 0x0010dc2601007387 */ /* 0x000fe80000100800 */
[----:B------:R-:W4:Y:S01]  /*2c0b0*/  LDL.LU R55, [R1+0x10c4] ;  /* 0x0010c40001377983 */ /* 0x000f220000300800 */
[----:B------:R-:W-:-:S05]  /*2c0c0*/  IADD3.X R61, R61, UR54, RZ, P4, !PT ;  /* 0x000000363d3d7c10 */ /* 0x000fca000a7fe4ff */
[----:B------:R0:W-:Y:S04]  /*2c0d0*/  STL [R1+0x1100], R61 ;  /* 0x0011003d01007387 */ /* 0x0001e80000100800 */
        /* <DEDUP_REMOVED lines=10> */
[----:B--2---:R-:W-:-:S05]  /*2c180*/  IADD3 R39, P4, R39, UR38, RZ ;  /* 0x0000002627277c10 */ /* 0x004fca000ff9e0ff */
[----:B------:R0:W-:Y:S04]  /*2c190*/  STL [R1+0x10d4], R39 ;  /* 0x0010d42701007387 */ /* 0x0001e80000100800 */
        /* <DEDUP_REMOVED lines=10> */
[----:B0-----:R-:W2:Y:S04]  /*2c240*/  LDL.LU R39, [R1+0x1098] ;  /* 0x0010980001277983 */ /* 0x001ea80000300800 */
[----:B------:R-:W2:Y:S04]  /*2c250*/  LDL.LU R51, [R1+0x106c] ;  /* 0x00106c0001337983 */ /* 0x000ea80000300800 */
[----:B------:R-:W2:Y:S04]  /*2c260*/  LDL.LU R36, [R1+0x1090] ;  /* 0x0010900001247983 */ /* 0x000ea80000300800 */
[----:B------:R-:W2:Y:S01]  /*2c270*/  LDL.LU R37, [R1+0x1064] ;  /* 0x0010640001257983 */ /* 0x000ea20000300800 */
[----:B---3--:R-:W-:-:S05]  /*2c280*/  IADD3.X R60, R60, UR54, RZ, P5, !PT ;  /* 0x000000363c3c7c10 */ /* 0x008fca000affe4ff */
[----:B------:R0:W-:Y:S04]  /*2c290*/  STL [R1+0x10f8], R60 ;  /* 0x0010f83c01007387 */ /* 0x0001e80000100800 */
[----:B------:R-:W3:Y:S01]  /*2c2a0*/  LDL.LU R38, [R1+0x1088] ;  /* 0x0010880001267983 */ /* 0x000ee20000300800 */
[----:B----4-:R-:W-:Y:S02]  /*2c2b0*/  IADD3 R53, P5, R53, UR38, RZ ;  /* 0x0000002635357c10 */ /* 0x010fe4000ffbe0ff */
[----:B------:R-:W-:Y:S01]  /*2c2c0*/  IADD3.X R54, R54, UR54, RZ, P6, !PT ;  /* 0x0000003636367c10 */ /* 0x000fe2000b7fe4ff */
[----:B0-----:R-:W4:Y:S04]  /*2c2d0*/  LDL.LU R60, [R1+0x105c] ;  /* 0x00105c00013c7983 */ /* 0x001f280000300800 */
[----:B------:R-:W-:Y:S04]  /*2c2e0*/  STL [R1+0x10cc], R53 ;  /* 0x0010cc3501007387 */ /* 0x000fe80000100800 */
[----:B------:R-:W-:Y:S01]  /*2c2f0*/  STL [R1+0x10f0], R54 ;  /* 0x0010f03601007387 */ /* 0x000fe20000100800 */
[----:B------:R-:W-:-:S05]  /*2c300*/  IADD3 R55, P6, R55, UR38, RZ ;  /* 0x0000002637377c10 */ /* 0x000fca000ffde0ff */
[----:B------:R-:W-:Y:S01]  /*2c310*/  STL [R1+0x10c4], R55 ;  /* 0x0010c43701007387 */ /* 0x000fe20000100800 */
[----:B------:R-:W-:Y:S02]  /*2c320*/  IADD3.X R20, R20, UR54, RZ, P1, !PT ;  /* 0x0000003614147c10 */ /* 0x000fe40008ffe4ff */
[----:B------:R-:W-:Y:S02]  /*2c330*/  IADD3 R21, P1, R21, UR38, RZ ;  /* 0x0000002615157c10 */ /* 0x000fe4000ff3e0ff */
[----:B------:R-:W-:Y:S02]  /*2c340*/  IADD3.X R2, R2, UR54, RZ, P2, !PT ;  /* 0x0000003602027c10 */ /* 0x000fe400097fe4ff */
[----:B------:R-:W-:Y:S02]  /*2c350*/  IADD3 R3, P2, R3, UR38, RZ ;  /* 0x0000002603037c10 */ /* 0x000fe4000ff5e0ff */
[----:B------:R-:W-:Y:S01]  /*2c360*/  IADD3.X R4, R4, UR54, RZ, P3, !PT ;  /* 0x0000003604047c10 */ /* 0x000fe20009ffe4ff */
[----:B------:R-:W-:Y:S04]  /*2c370*/  STL [R1+0x10e8], R20 ;  /* 0x0010e81401007387 */ /* 0x000fe80000100800 */
[----:B------:R-:W-:Y:S01]  /*2c380*/  STL [R1+0x10bc], R21 ;  /* 0x0010bc1501007387 */ /* 0x000fe20000100800 */
[----:B------:R-:W-:-:S03]  /*2c390*/  IADD3.X R61, R61, UR54, RZ, P4, !PT ;  /* 0x000000363d3d7c10 */ /* 0x000fc6000a7fe4ff */
[----:B------:R-:W-:Y:S04]  /*2c3a0*/  STL [R1+0x10e0], R2 ;  /* 0x0010e00201007387 */ /* 0x000fe80000100800 */
[----:B------:R-:W-:Y:S04]  /*2c3b0*/  STL [R1+0x10b4], R3 ;  /* 0x0010b40301007387 */ /* 0x000fe80000100800 */
[----:B------:R0:W-:Y:S04]  /*2c3c0*/  STL [R1+0x10d0], R61 ;  /* 0x0010d03d01007387 */ /* 0x0001e80000100800 */
[----:B------:R-:W-:Y:S04]  /*2c3d0*/  STL [R1+0x10d8], R4 ;  /* 0x0010d80401007387 */ /* 0x000fe80000100800 */
[----:B0-----:R-:W4:Y:S01]  /*2c3e0*/  LDL.LU R61, [R1+0x1080] ;  /* 0x00108000013d7983 */ /* 0x001f220000300800 */
[----:B------:R-:W-:-:S02]  /*2c3f0*/  IADD3 R5, P3, R5, UR38, RZ ;  /* 0x0000002605057c10 */ /* 0x000fc4000ff7e0ff */
[----:B------:R-:W-:Y:S02]  /*2c400*/  IADD3 R8, P4, R8, UR38, RZ ;  /* 0x0000002608087c10 */ /* 0x000fe4000ff9e0ff */
[----:B------:R-:W-:Y:S02]  /*2c410*/  IADD3.X R9, R9, UR54, RZ, P5, !PT ;  /* 0x0000003609097c10 */ /* 0x000fe4000affe4ff */
[----:B------:R-:W-:Y:S01]  /*2c420*/  IADD3 R10, P5, R10, UR38, RZ ;  /* 0x000000260a0a7c10 */ /* 0x000fe2000ffbe0ff */
[----:B------:R-:W-:Y:S01]  /*2c430*/  STL [R1+0x10ac], R5 ;  /* 0x0010ac0501007387 */ /* 0x000fe20000100800 */
[----:B--2---:R-:W-:Y:S02]  /*2c440*/  IADD3.X R11, R11, UR54, RZ, P6, !PT ;  /* 0x000000360b0b7c10 */ /* 0x004fe4000b7fe4ff */
        /* <DEDUP_REMOVED lines=22> */
[----:B0-----:R-:W2:Y:S01]  /*2c5b0*/  LDL.LU R39, [R1+0x1054] ;  /* 0x0010540001277983 */ /* 0x001ea20000300800 */
[----:B------:R-:W-:-:S02]  /*2c5c0*/  IADD3 R50, P4, R50, UR38, RZ ;  /* 0x0000002632327c10 */ /* 0x000fc4000ff9e0ff */
[----:B------:R-:W-:Y:S02]  /*2c5d0*/  IADD3 R51, P5, R51, UR38, RZ ;  /* 0x0000002633337c10 */ /* 0x000fe4000ffbe0ff */
[----:B------:R-:W-:Y:S02]  /*2c5e0*/  IADD3.X R36, R36, UR54, RZ, P6, !PT ;  /* 0x0000003624247c10 */ /* 0x000fe4000b7fe4ff */
[----:B------:R-:W-:Y:S01]  /*2c5f0*/  IADD3 R37, P6, R37, UR38, RZ ;  /* 0x0000002625257c10 */ /* 0x000fe2000ffde0ff */
[----:B------:R-:W-:Y:S04]  /*2c600*/  STL [R1+0x1074], R50 ;  /* 0x0010743201007387 */ /* 0x000fe80000100800 */
[----:B------:R-:W-:Y:S04]  /*2c610*/  STL [R1+0x106c], R51 ;  /* 0x00106c3301007387 */ /* 0x000fe80000100800 */
[----:B------:R-:W-:Y:S04]  /*2c620*/  STL [R1+0x1090], R36 ;  /* 0x0010902401007387 */ /* 0x000fe80000100800 */
[----:B------:R-:W2:Y:S04]  /*2c630*/  LDL.LU R53, [R1+0x1078] ;  /* 0x0010780001357983 */ /* 0x000ea80000300800 */
[----:B------:R-:W-:Y:S04]  /*2c640*/  STL [R1+0x1064], R37 ;  /* 0x0010642501007387 */ /* 0x000fe80000100800 */
[----:B------:R-:W2:Y:S01]  /*2c650*/  LDL.LU R54, [R1+0x104c] ;  /* 0x00104c0001367983 */ /* 0x000ea20000300800 */
[----:B---3--:R-:W-:-:S05]  /*2c660*/  IADD3.X R38, R38, UR54, RZ, P1, !PT ;  /* 0x0000003626267c10 */ /* 0x008fca0008ffe4ff */
[----:B------:R-:W-:Y:S04]  /*2c670*/  STL [R1+0x1088], R38 ;  /* 0x0010882601007387 */ /* 0x000fe80000100800 */
[----:B------:R-:W3:Y:S01]  /*2c680*/  LDL.LU R55, [R1+0x1070] ;  /* 0x0010700001377983 */ /* 0x000ee20000300800 */
[----:B----4-:R-:W-:-:S05]  /*2c690*/  IADD3 R60, P1, R60, UR38, RZ ;  /* 0x000000263c3c7c10 */ /* 0x010fca000ff3e0ff */
        /* <DEDUP_REMOVED lines=30> */
[----:B0-----:R-:W2:Y:S01]  /*2c880*/  LDL.LU R39, [R1+0x1008] ;  /* 0x0010080001277983 */ /* 0x001ea20000300800 */
[----:B------:R-:W-:Y:S02]  /*2c890*/  IADD3.X R53, R53, UR54, RZ, P3, !PT ;  /* 0x0000003635357c10 */ /* 0x000fe40009ffe4ff */
[----:B------:R-:W-:-:S03]  /*2c8a0*/  IADD3 R54, P3, R54, UR38, RZ ;  /* 0x0000002636367c10 */ /* 0x000fc6000ff7e0ff */
[----:B------:R-:W-:Y:S04]  /*2c8b0*/  STL [R1+0x1078], R53 ;  /* 0x0010783501007387 */ /* 0x000fe80000100800 */
[----:B------:R-:W-:Y:S01]  /*2c8c0*/  STL [R1+0x104c], R54 ;  /* 0x00104c3601007387 */ /* 0x000fe20000100800 */
[----:B---3--:R-:W-:-:S05]  /*2c8d0*/  IADD3.X R55, R55, UR54, RZ, P4, !PT ;  /* 0x0000003637377c10 */ /* 0x008fca000a7fe4ff */
[----:B------:R-:W-:Y:S01]  /*2c8e0*/  STL [R1+0x1070], R55 ;  /* 0x0010703701007387 */ /* 0x000fe20000100800 */
[----:B----4-:R-:W-:Y:S02]  /*2c8f0*/  IADD3 R20, P4, R20, UR38, RZ ;  /* 0x0000002614147c10 */ /* 0x010fe4000ff9e0ff */
[----:B------:R-:W-:Y:S02]  /*2c900*/  IADD3.X R21, R21, UR54, RZ, P5, !PT ;  /* 0x0000003615157c10 */ /* 0x000fe4000affe4ff */
[----:B------:R-:W-:Y:S02]  /*2c910*/  IADD3 R2, P5, R2, UR38, RZ ;  /* 0x0000002602027c10 */ /* 0x000fe4000ffbe0ff */
[----:B------:R-:W-:Y:S02]  /*2c920*/  IADD3.X R3, R3, UR54, RZ, P6, !PT ;  /* 0x0000003603037c10 */ /* 0x000fe4000b7fe4ff */
[----:B------:R-:W-:Y:S01]  /*2c930*/  IADD3.X R5, R5, UR54, RZ, P1, !PT ;  /* 0x0000003605057c10 */ /* 0x000fe20008ffe4ff */
[----:B------:R-:W-:Y:S01]  /*2c940*/  STL [R1+0x1044], R20 ;  /* 0x0010441401007387 */ /* 0x000fe20000100800 */
[----:B------:R-:W-:-:S02]  /*2c950*/  IADD3 R4, P6, R4, UR38, RZ ;  /* 0x0000002604047c10 */ /* 0x000fc4000ffde0ff */
[----:B------:R-:W-:Y:S01]  /*2c960*/  IADD3 R60, P1, R60, UR38, RZ ;  /* 0x000000263c3c7c10 */ /* 0x000fe2000ff3e0ff */
[----:B------:R-:W-:Y:S04]  /*2c970*/  STL [R1+0x1068], R21 ;  /* 0x0010681501007387 */ /* 0x000fe80000100800 */
[----:B------:R-:W-:Y:S04]  /*2c980*/  STL [R1+0x103c], R2 ;  /* 0x00103c0201007387 */ /* 0x000fe80000100800 */
[----:B------:R-:W-:Y:S04]  /*2c990*/  STL [R1+0x1060], R3 ;  /* 0x0010600301007387 */ /* 0x000fe80000100800 */
[----:B------:R0:W-:Y:S04]  /*2c9a0*/  STL [R1+0x102c], R60 ;  /* 0x00102c3c01007387 */ /* 0x0001e80000100800 */
[----:B------:R-:W-:Y:S01]  /*2c9b0*/  STL [R1+0x1034], R4 ;  /* 0x0010340401007387 */ /* 0x000fe20000100800 */
[----:B------:R-:W-:-:S02]  /*2c9c0*/  IADD3.X R8, R8, UR54, RZ, P2, !PT ;  /* 0x0000003608087c10 */ /* 0x000fc400097fe4ff */
[----:B------:R-:W-:Y:S02]  /*2c9d0*/  IADD3 R9, P2, R9, UR38, RZ ;  /* 0x0000002609097c10 */ /* 0x000fe4000ff5e0ff */
[----:B------:R-:W-:Y:S01]  /*2c9e0*/  IADD3.X R10, R10, UR54, RZ, P3, !PT ;  /* 0x000000360a0a7c10 */ /* 0x000fe20009ffe4ff */
[----:B0-----:R-:W3:Y:S04]  /*2c9f0*/  LDL.LU R60, [R1+0xfdc] ;  /* 0x000fdc00013c7983 */ /* 0x001ee80000300800 */
[----:B------:R-:W-:Y:S04]  /*2ca00*/  STL [R1+0x1058], R5 ;  /* 0x0010580501007387 */ /* 0x000fe80000100800 */
        /* <DEDUP_REMOVED lines=21> */
[----:B------:R-:W-:Y:S04]  /*2cb60*/  STL [R1+0x1028], R48 ;  /* 0x0010283001007387 */ /* 0x000fe80000100800 */
[----:B------:R0:W-:Y:S04]  /*2cb70*/  STL [R1+0xff4], R61 ;  /* 0x000ff43d01007387 */ /* 0x0001e80000100800 */
[----:B------:R-:W-:Y:S04]  /*2cb80*/  STL [R1+0xffc], R49 ;  /* 0x000ffc3101007387 */ /* 0x000fe80000100800 */
[----:B0-----:R-:W4:Y:S01]  /*2cb90*/  LDL.LU R61, [R1+0x1000] ;  /* 0x00100000013d7983 */ /* 0x001f220000300800 */
[----:B------:R-:W-:-:S02]  /*2cba0*/  IADD3.X R51, R51, UR54, RZ, P3, !PT ;  /* 0x0000003633337c10 */ /* 0x000fc40009ffe4ff */
[----:B------:R-:W-:Y:S02]  /*2cbb0*/  IADD3 R36, P3, R36, UR38, RZ ;  /* 0x0000002624247c10 */ /* 0x000fe4000ff7e0ff */
[----:B------:R-:W-:Y:S01]  /*2cbc0*/  IADD3.X R37, R37, UR54, RZ, P4, !PT ;  /* 0x0000003625257c10 */ /* 0x000fe2000a7fe4ff */
[----:B------:R-:W-:Y:S04]  /*2cbd0*/  STL [R1+0x1020], R50 ;  /* 0x0010203201007387 */ /* 0x000fe80000100800 */
[----:B------:R-:W-:Y:S04]  /*2cbe0*/  STL [R1+0x1018], R51 ;  /* 0x0010183301007387 */ /* 0x000fe80000100800 */
[----:B------:R-:W-:Y:S04]  /*2cbf0*/  STL [R1+0xfec], R36 ;  /* 0x000fec2401007387 */ /* 0x000fe80000100800 */
[----:B------:R-:W4:Y:S01]  /*2cc00*/  LDL.LU R53, [R1+0xfd4] ;  /* 0x000fd40001357983 */ /* 0x000f220000300800 */
[----:B--2---:R-:W-:-:S03]  /*2cc10*/  IADD3 R38, P4, R38, UR38, RZ ;  /* 0x0000002626267c10 */ /* 0x004fc6000ff9e0ff */
[----:B------:R-:W-:Y:S04]  /*2cc20*/  STL [R1+0x1010], R37 ;  /* 0x0010102501007387 */ /* 0x000fe80000100800 */
[----:B------:R-:W2:Y:S04]  /*2cc30*/  LDL.LU R54, [R1+0xff8] ;  /* 0x000ff80001367983 */ /* 0x000ea80000300800 */
[----:B------:R-:W-:Y:S04]  /*2cc40*/  STL [R1+0xfe4], R38 ;  /* 0x000fe42601007387 */ /* 0x000fe80000100800 */
[----:B------:R-:W2:Y:S01]  /*2cc50*/  LDL.LU R55, [R1+0xfcc] ;  /* 0x000fcc0001377983 */ /* 0x000ea20000300800 */
[----:B------:R-:W-:-:S05]  /*2cc60*/  IADD3.X R39, R39, UR54, RZ, P5, !PT ;  /* 0x0000003627277c10 */ /* 0x000fca000affe4ff */
[----:B------:R0:W-:Y:S04]  /*2cc70*/  STL [R1+0x1008], R39 ;  /* 0x0010082701007387 */ /* 0x0001e80000100800 */
        /* <DEDUP_REMOVED lines=10> */
[----:B---3--:R-:W-:-:S05]  /*2cd20*/  IADD3 R60, P5, R60, UR38, RZ ;  /* 0x000000263c3c7c10 */ /* 0x008fca000ffbe0ff */
[----:B------:R0:W-:Y:S04]  /*2cd30*/  STL [R1+0xfdc], R60 ;  /* 0x000fdc3c01007387 */ /* 0x0001e80000100800 */
        /* <DEDUP_REMOVED lines=17> */
[----:B0-----:R-:W4:Y:S01]  /*2ce50*/  LDL.LU R61, [R1+0xf64] ;  /* 0x000f6400013d7983 */ /* 0x001f220000300800 */
[----:B------:R-:W-:Y:S02]  /*2ce60*/  IADD3 R53, P6, R53, UR38, RZ ;  /* 0x0000002635357c10 */ /* 0x000fe4000ffde0ff */
[----:B--2---:R-:W-:-:S02]  /*2ce70*/  IADD3.X R54, R54, UR54, RZ, P1, !PT ;  /* 0x0000003636367c10 */ /* 0x004fc40008ffe4ff */
[----:B------:R-:W-:Y:S01]  /*2ce80*/  IADD3 R55, P1, R55, UR38, RZ ;  /* 0x0000002637377c10 */ /* 0x000fe2000ff3e0ff */
[----:B------:R-:W-:Y:S01]  /*2ce90*/  STL [R1+0xfd4], R53 ;  /* 0x000fd43501007387 */ /* 0x000fe20000100800 */
[----:B------:R-:W-:Y:S02]  /*2cea0*/  IADD3.X R20, R20, UR54, RZ, P2, !PT ;  /* 0x0000003614147c10 */ /* 0x000fe400097fe4ff */
[----:B------:R-:W-:Y:S02]  /*2ceb0*/  IADD3 R21, P2, R21, UR38, RZ ;  /* 0x0000002615157c10 */ /* 0x000fe4000ff5e0ff */
[----:B------:R-:W-:Y:S01]  /*2cec0*/  IADD3.X R2, R2, UR54, RZ, P3, !PT ;  /* 0x0000003602027c10 */ /* 0x000fe20009ffe4ff */
[----:B------:R-:W-:Y:S01]  /*2ced0*/  STL [R1+0xff8], R54 ;  /* 0x000ff83601007387 */ /* 0x000fe20000100800 */
[----:B------:R-:W-:-:S03]  /*2cee0*/  IADD3 R3, P3, R3, UR38, RZ ;  /* 0x0000002603037c10 */ /* 0x000fc6000ff7e0ff */
[----:B------:R-:W-:Y:S04]  /*2cef0*/  STL [R1+0xfcc], R55 ;  /* 0x000fcc3701007387 */ /* 0x000fe80000100800 */
[----:B------:R-:W-:Y:S01]  /*2cf00*/  STL [R1+0xff0], R20 ;  /* 0x000ff01401007387 */ /* 0x000fe20000100800 */
[----:B------:R-:W-:Y:S02]  /*2cf10*/  IADD3.X R4, R4, UR54, RZ, P4, !PT ;  /* 0x0000003604047c10 */ /* 0x000fe4000a7fe4ff */
[----:B------:R-:W-:Y:S01]  /*2cf20*/  IADD3.X R39, R39, UR54, RZ, P5, !PT ;  /* 0x0000003627277c10 */ /* 0x000fe2000affe4ff */
        /* <DEDUP_REMOVED lines=13> */
[----:B------:R-:W-:Y:S01]  /*2d000*/  STL [R1+0xfa4], R10 ;  /* 0x000fa40a01007387 */ /* 0x000fe20000100800 */
[----:B---3--:R-:W-:-:S02]  /*2d010*/  IADD3.X R11, R11, UR54, RZ, P1, !PT ;  /* 0x000000360b0b7c10 */ /* 0x008fc40008ffe4ff */
[----:B------:R-:W-:Y:S02]  /*2d020*/  IADD3 R23, P1, R23, UR38, RZ ;  /* 0x0000002617177c10 */ /* 0x000fe4000ff3e0ff */
[----:B------:R-:W-:Y:S02]  /*2d030*/  IADD3.X R22, R22, UR54, RZ, P2, !PT ;  /* 0x0000003616167c10 */ /* 0x000fe400097fe4ff */
[----:B------:R-:W-:Y:S02]  /*2d040*/  IADD3 R56, P2, R56, UR38, RZ ;  /* 0x0000002638387c10 */ /* 0x000fe4000ff5e0ff */
[----:B------:R-:W-:Y:S01]  /*2d050*/  IADD3.X R57, R57, UR54, RZ, P3, !PT ;  /* 0x0000003639397c10 */ /* 0x000fe20009ffe4ff */
        /* <DEDUP_REMOVED lines=10> */
[----:B------:R-:W-:Y:S01]  /*2d100*/  STL [R1+0xf8c], R58 ;  /* 0x000f8c3a01007387 */ /* 0x000fe20000100800 */
[----:B------:R-:W-:-:S03]  /*2d110*/  IADD3 R50, P5, R50, UR38, RZ ;  /* 0x0000002632327c10 */ /* 0x000fc6000ffbe0ff */
[----:B------:R-:W-:Y:S04]  /*2d120*/  STL [R1+0xfb0], R59 ;  /* 0x000fb03b01007387 */ /* 0x000fe80000100800 */
[----:B------:R-:W-:Y:S01]  /*2d130*/  STL [R1+0xf84], R48 ;  /* 0x000f843001007387 */ /* 0x000fe20000100800 */
[----:B------:R-:W-:-:S03]  /*2d140*/  IADD3 R51, P6, R51, UR38, RZ ;  /* 0x0000002633337c10 */ /* 0x000fc6000ffde0ff */
[----:B------:R0:W-:Y:S01]  /*2d150*/  STL [R1+0xfa0], R60 ;  /* 0x000fa03c01007387 */ /* 0x0001e20000100800 */
[----:B------:R-:W-:-:S03]  /*2d160*/  IADD3.X R36, R36, UR54, RZ, P1, !PT ;  /* 0x0000003624247c10 */ /* 0x000fc60008ffe4ff */
[----:B------:R-:W-:Y:S01]  /*2d170*/  STL [R1+0xfa8], R49 ;  /* 0x000fa83101007387 */ /* 0x000fe20000100800 */
[----:B------:R-:W-:-:S03]  /*2d180*/  IADD3 R37, P1, R37, UR38, RZ ;  /* 0x0000002625257c10 */ /* 0x000fc6000ff3e0ff */
[----:B0-----:R-:W3:Y:S04]  /*2d190*/  LDL.LU R60, [R1+0xf5c] ;  /* 0x000f5c00013c7983 */ /* 0x001ee80000300800 */
[----:B------:R-:W-:Y:S04]  /*2d1a0*/  STL [R1+0xf7c], R50 ;  /* 0x000f7c3201007387 */ /* 0x000fe80000100800 */
[----:B------:R-:W-:Y:S04]  /*2d1b0*/  STL [R1+0xf74], R51 ;  /* 0x000f743301007387 */ /* 0x000fe80000100800 */
[----:B------:R-:W-:Y:S04]  /*2d1c0*/  STL [R1+0xf98], R36 ;  /* 0x000f982401007387 */ /* 0x000fe80000100800 */
[----:B------:R-:W3:Y:S04]  /*2d1d0*/  LDL.LU R53, [R1+0xf80] ;  /* 0x000f800001357983 */ /* 0x000ee80000300800 */
[----:B------:R-:W-:Y:S04]  /*2d1e0*/  STL [R1+0xf6c], R37 ;  /* 0x000f6c2501007387 */ /* 0x000fe80000100800 */
[----:B------:R-:W3:Y:S01]  /*2d1f0*/  LDL.LU R54, [R1+0xf54] ;  /* 0x000f540001367983 */ /* 0x000ee20000300800 */
[----:B----4-:R-:W-:-:S05]  /*2d200*/  IADD3.X R38, R38, UR54, RZ, P2, !PT ;  /* 0x0000003626267c10 */ /* 0x010fca00097fe4ff */
[----:B------:R-:W-:Y:S04]  /*2d210*/  STL [R1+0xf90], R38 ;  /* 0x000f902601007387 */ /* 0x000fe80000100800 */
[----:B------:R-:W4:Y:S01]  /*2d220*/  LDL.LU R55, [R1+0xf78] ;  /* 0x000f780001377983 */ /* 0x000f220000300800 */
[----:B------:R-:W-:-:S05]  /*2d230*/  IADD3 R61, P2, R61, UR38, RZ ;  /* 0x000000263d3d7c10 */ /* 0x000fca000ff5e0ff */
        /* <DEDUP_REMOVED lines=11> */
[----:B--2---:R-:W-:-:S05]  /*2d2f0*/  IADD3.X R39, R39, UR54, RZ, P3, !PT ;  /* 0x0000003627277c10 */ /* 0x004fca0009ffe4ff */
        /* <DEDUP_REMOVED lines=17> */
[----:B------:R-:W3:Y:S01]  /*2d410*/  LDL.LU R38, [R1+0xeec] ;  /* 0x000eec0001267983 */ /* 0x000ee20000300800 */
[----:B------:R-:W-:Y:S02]  /*2d420*/  IADD3.X R53, R53, UR54, RZ, P4, !PT ;  /* 0x0000003635357c10 */ /* 0x000fe4000a7fe4ff */
[----:B------:R-:W-:Y:S01]  /*2d430*/  IADD3 R54, P4, R54, UR38, RZ ;  /* 0x0000002636367c10 */ /* 0x000fe2000ff9e0ff */
[----:B0-----:R-:W3:Y:S04]  /*2d440*/  LDL.LU R60, [R1+0xf10] ;  /* 0x000f1000013c7983 */ /* 0x001ee80000300800 */
[----:B------:R-:W-:Y:S04]  /*2d450*/  STL [R1+0xf80], R53 ;  /* 0x000f803501007387 */ /* 0x000fe80000100800 */
[----:B------:R-:W-:Y:S01]  /*2d460*/  STL [R1+0xf54], R54 ;  /* 0x000f543601007387 */ /* 0x000fe20000100800 */
[----:B----4-:R-:W-:-:S05]  /*2d470*/  IADD3.X R55, R55, UR54, RZ, P5, !PT ;  /* 0x0000003637377c10 */ /* 0x010fca000affe4ff */
[----:B------:R-:W-:Y:S01]  /*2d480*/  STL [R1+0xf78], R55 ;  /* 0x000f783701007387 */ /* 0x000fe20000100800 */
[----:B------:R-:W-:Y:S02]  /*2d490*/  IADD3 R20, P5, R20, UR38, RZ ;  /* 0x0000002614147c10 */ /* 0x000fe4000ffbe0ff */
        /* <DEDUP_REMOVED lines=18> */
[----:B------:R-:W-:Y:S01]  /*2d5c0*/  STL [R1+0xf2c], R9 ;  /* 0x000f2c0901007387 */ /* 0x000fe20000100800 */
[----:B--2---:R-:W-:-:S02]  /*2d5d0*/  IADD3 R11, P4, R11, UR38, RZ ;  /* 0x000000260b0b7c10 */ /* 0x004fc4000ff9e0ff */
        /* <DEDUP_REMOVED lines=28> */
[----:B------:R-:W2:Y:S04]  /*2d7a0*/  LDL.LU R53, [R1+0xedc] ;  /* 0x000edc0001357983 */ /* 0x000ea80000300800 */
[----:B------:R-:W-:Y:S04]  /*2d7b0*/  STL [R1+0xf18], R37 ;  /* 0x000f182501007387 */ /* 0x000fe80000100800 */
[----:B------:R-:W2:Y:S01]  /*2d7c0*/  LDL.LU R54, [R1+0xf00] ;  /* 0x000f000001367983 */ /* 0x000ea20000300800 */
[----:B---3--:R-:W-:-:S05]  /*2d7d0*/  IADD3 R38, P5, R38, UR38, RZ ;  /* 0x0000002626267c10 */ /* 0x008fca000ffbe0ff */
[----:B------:R-:W-:Y:S04]  /*2d7e0*/  STL [R1+0xeec], R38 ;  /* 0x000eec2601007387 */ /* 0x000fe80000100800 */
[----:B------:R-:W3:Y:S01]  /*2d7f0*/  LDL.LU R55, [R1+0xed4] ;  /* 0x000ed40001377983 */ /* 0x000ee20000300800 */
[----:B------:R-:W-:-:S05]  /*2d800*/  IADD3.X R60, R60, UR54, RZ, P6, !PT ;  /* 0x000000363c3c7c10 */ /* 0x000fca000b7fe4ff */
        /* <DEDUP_REMOVED lines=30> */
[----:B0-----:R-:W2:Y:S01]  /*2d9f0*/  LDL.LU R39, [R1+0xe6c] ;  /* 0x000e6c0001277983 */ /* 0x001ea20000300800 */
[----:B------:R-:W-:Y:S02]  /*2da00*/  IADD3 R53, P1, R53, UR38, RZ ;  /* 0x0000002635357c10 */ /* 0x000fe4000ff3e0ff */
[----:B------:R-:W-:-:S03]  /*2da10*/  IADD3.X R54, R54, UR54, RZ, P2, !PT ;  /* 0x0000003636367c10 */ /* 0x000fc600097fe4ff */
[----:B------:R-:W-:Y:S04]  /*2da20*/  STL [R1+0xedc], R53 ;  /* 0x000edc3501007387 */ /* 0x000fe80000100800 */
[----:B------:R-:W-:Y:S01]  /*2da30*/  STL [R1+0xf00], R54 ;  /* 0x000f003601007387 */ /* 0x000fe20000100800 */
[----:B---3--:R-:W-:-:S05]  /*2da40*/  IADD3 R55, P2, R55, UR38, RZ ;  /* 0x0000002637377c10 */ /* 0x008fca000ff5e0ff */
        /* <DEDUP_REMOVED lines=10> */
[----:B------:R-:W-:Y:S01]  /*2daf0*/  STL [R1+0xec4], R3 ;  /* 0x000ec40301007387 */ /* 0x000fe20000100800 */
[----:B------:R-:W-:-:S03]  /*2db00*/  IADD3 R5, P5, R5, UR38, RZ ;  /* 0x0000002605057c10 */ /* 0x000fc6000ffbe0ff */
[----:B------:R0:W-:Y:S04]  /*2db10*/  STL [R1+0xee0], R60 ;  /* 0x000ee03c01007387 */ /* 0x0001e80000100800 */
[----:B------:R-:W-:Y:S01]  /*2db20*/  STL [R1+0xee8], R4 ;  /* 0x000ee80401007387 */ /* 0x000fe20000100800 */
[----:B------:R-:W-:Y:S02]  /*2db30*/  IADD3 R8, P6, R8, UR38, RZ ;  /* 0x0000002608087c10 */ /* 0x000fe4000ffde0ff */
[----:B------:R-:W-:Y:S02]  /*2db40*/  IADD3.X R9, R9, UR54, RZ, P1, !PT ;  /* 0x0000003609097c10 */ /* 0x000fe40008ffe4ff */
[----:B------:R-:W-:Y:S01]  /*2db50*/  IADD3 R10, P1, R10, UR38, RZ ;  /* 0x000000260a0a7c10 */ /* 0x000fe2000ff3e0ff */
[----:B0-----:R-:W3:Y:S04]  /*2db60*/  LDL.LU R60, [R1+0xe90] ;  /* 0x000e9000013c7983 */ /* 0x001ee80000300800 */
[----:B------:R-:W-:Y:S04]  /*2db70*/  STL [R1+0xebc], R5 ;  /* 0x000ebc0501007387 */ /* 0x000fe80000100800 */
[----:B------:R-:W-:Y:S04]  /*2db80*/  STL [R1+0xeb4], R8 ;  /* 0x000eb40801007387 */ /* 0x000fe80000100800 */
[----:B------:R-:W-:Y:S04]  /*2db90*/  STL [R1+0xed8], R9 ;  /* 0x000ed80901007387 */ /* 0x000fe80000100800 */
[----:B------:R-:W-:Y:S01]  /*2dba0*/  STL [R1+0xeac], R10 ;  /* 0x000eac0a01007387 */ /* 0x000fe20000100800 */
[----:B----4-:R-:W-:-:S02]  /*2dbb0*/  IADD3.X R11, R11, UR54, RZ, P2, !PT ;  /* 0x000000360b0b7c10 */ /* 0x010fc400097fe4ff */
        /* <DEDUP_REMOVED lines=24> */
[----:B------:R-:W-:Y:S04]  /*2dd40*/  STL [R1+0xe84], R50 ;  /* 0x000e843201007387 */ /* 0x000fe80000100800 */
[----:B------:R-:W-:Y:S04]  /*2dd50*/  STL [R1+0xe7c], R51 ;  /* 0x000e7c3301007387 */ /* 0x000fe80000100800 */
[----:B------:R-:W-:Y:S04]  /*2dd60*/  STL [R1+0xea0], R36 ;  /* 0x000ea02401007387 */ /* 0x000fe80000100800 */
[----:B------:R-:W4:Y:S01]  /*2dd70*/  LDL.LU R53, [R1+0xe88] ;  /* 0x000e880001357983 */ /* 0x000f220000300800 */
[----:B--2---:R-:W-:-:S03]  /*2dd80*/  IADD3.X R38, R38, UR54, RZ, P3, !PT ;  /* 0x0000003626267c10 */ /* 0x004fc60009ffe4ff */
[----:B------:R-:W-:Y:S04]  /*2dd90*/  STL [R1+0xe74], R37 ;  /* 0x000e742501007387 */ /* 0x000fe80000100800 */
[----:B------:R-:W2:Y:S04]  /*2dda0*/  LDL.LU R54, [R1+0xe5c] ;  /* 0x000e5c0001367983 */ /* 0x000ea80000300800 */
[----:B------:R-:W-:Y:S04]  /*2ddb0*/  STL [R1+0xe98], R38 ;  /* 0x000e982601007387 */ /* 0x000fe80000100800 */
[----:B------:R-:W2:Y:S01]  /*2ddc0*/  LDL.LU R55, [R1+0xe80] ;  /* 0x000e800001377983 */ /* 0x000ea20000300800 */
[----:B------:R-:W-:-:S05]  /*2ddd0*/  IADD3 R39, P3, R39, UR38, RZ ;  /* 0x0000002627277c10 */ /* 0x000fca000ff7e0ff */
        /* <DEDUP_REMOVED lines=30> */
[----:B0-----:R-:W4:Y:S01]  /*2dfc0*/  LDL.LU R61, [R1+0xe18] ;  /* 0x000e1800013d7983 */ /* 0x001f220000300800 */
[----:B------:R-:W-:Y:S02]  /*2dfd0*/  IADD3.X R53, R53, UR54, RZ, P5, !PT ;  /* 0x0000003635357c10 */ /* 0x000fe4000affe4ff */
[----:B--2---:R-:W-:-:S02]  /*2dfe0*/  IADD3 R54, P5, R54, UR38, RZ ;  /* 0x0000002636367c10 */ /* 0x004fc4000ffbe0ff */
[----:B------:R-:W-:Y:S01]  /*2dff0*/  IADD3.X R55, R55, UR54, RZ, P6, !PT ;  /* 0x0000003637377c10 */ /* 0x000fe2000b7fe4ff */
[----:B------:R-:W-:Y:S04]  /*2e000*/  STL [R1+0xe88], R53 ;  /* 0x000e883501007387 */ /* 0x000fe80000100800 */
[----:B------:R-:W-:Y:S01]  /*2e010*/  STL [R1+0xe5c], R54 ;  /* 0x000e5c3601007387 */ /* 0x000fe20000100800 */
[----:B------:R-:W-:Y:S02]  /*2e020*/  IADD3 R20, P6, R20, UR38, RZ ;  /* 0x0000002614147c10 */ /* 0x000fe4000ffde0ff */
[----:B------:R-:W-:Y:S02]  /*2e030*/  IADD3.X R21, R21, UR54, RZ, P1, !PT ;  /* 0x0000003615157c10 */ /* 0x000fe40008ffe4ff */
[----:B------:R-:W-:-:S02]  /*2e040*/  IADD3 R2, P1, R2, UR38, RZ ;  /* 0x0000002602027c10 */ /* 0x000fc4000ff3e0ff */
[----:B------:R-:W-:Y:S01]  /*2e050*/  IADD3.X R3, R3, UR54, RZ, P2, !PT ;  /* 0x0000003603037c10 */ /* 0x000fe200097fe4ff */
[----:B------:R-:W-:Y:S01]  /*2e060*/  STL [R1+0xe80], R55 ;  /* 0x000e803701007387 */ /* 0x000fe20000100800 */
[----:B------:R-:W-:-:S03]  /*2e070*/  IADD3.X R5, R5, UR54, RZ, P3, !PT ;  /* 0x0000003605057c10 */ /* 0x000fc60009ffe4ff */
[----:B------:R-:W-:Y:S01]  /*2e080*/  STL [R1+0xe54], R20 ;  /* 0x000e541401007387 */ /* 0x000fe20000100800 */
[----:B------:R-:W-:Y:S02]  /*2e090*/  IADD3 R4, P2, R4, UR38, RZ ;  /* 0x0000002604047c10 */ /* 0x000fe4000ff5e0ff */
        /* <DEDUP_REMOVED lines=14> */
[----:B---3--:R-:W-:-:S02]  /*2e180*/  IADD3 R11, P5, R11, UR38, RZ ;  /* 0x000000260b0b7c10 */ /* 0x008fc4000ffbe0ff */
        /* <DEDUP_REMOVED lines=27> */
[----:B------:R-:W3:Y:S04]  /*2e340*/  LDL.LU R53, [R1+0xde4] ;  /* 0x000de40001357983 */ /* 0x000ee80000300800 */
[----:B------:R-:W-:Y:S04]  /*2e350*/  STL [R1+0xe20], R37 ;  /* 0x000e202501007387 */ /* 0x000fe80000100800 */
[----:B------:R-:W3:Y:S01]  /*2e360*/  LDL.LU R54, [R1+0xe08] ;  /* 0x000e080001367983 */ /* 0x000ee20000300800 */
[----:B----4-:R-:W-:-:S05]  /*2e370*/  IADD3 R38, P6, R38, UR38, RZ ;  /* 0x0000002626267c10 */ /* 0x010fca000ffde0ff */
        /* <DEDUP_REMOVED lines=33> */
[----:B------:R-:W-:Y:S02]  /*2e590*/  IADD3 R53, P2, R53, UR38, RZ ;  /* 0x0000002635357c10 */ /* 0x000fe4000ff5e0ff */
[----:B------:R-:W-:Y:S01]  /*2e5a0*/  IADD3.X R54, R54, UR54, RZ, P3, !PT ;  /* 0x0000003636367c10 */ /* 0x000fe20009ffe4ff */
[----:B0-----:R-:W3:Y:S04]  /*2e5b0*/  LDL.LU R60, [R1+0xd74] ;  /* 0x000d7400013c7983 */ /* 0x001ee80000300800 */
[----:B------:R-:W-:Y:S04]  /*2e5c0*/  STL [R1+0xde4], R53 ;  /* 0x000de43501007387 */ /* 0x000fe80000100800 */
[----:B------:R-:W-:Y:S01]  /*2e5d0*/  STL [R1+0xe08], R54 ;  /* 0x000e083601007387 */ /* 0x000fe20000100800 */
[----:B----4-:R-:W-:-:S05]  /*2e5e0*/  IADD3 R55, P3, R55, UR38, RZ ;  /* 0x0000002637377c10 */ /* 0x010fca000ff7e0ff */
        /* <DEDUP_REMOVED lines=20> */
[----:B------:R-:W-:Y:S01]  /*2e730*/  STL [R1+0xde0], R9 ;  /* 0x000de00901007387 */ /* 0x000fe20000100800 */
[----:B--2---:R-:W-:-:S02]  /*2e740*/  IADD3.X R11, R11, UR54, RZ, P3, !PT ;  /* 0x000000360b0b7c10 */ /* 0x004fc40009ffe4ff */
        /* <DEDUP_REMOVED lines=34> */
[----:B------:R-:W-:-:S05]  /*2e970*/  IADD3 R60, P4, R60, UR38, RZ ;  /* 0x000000263c3c7c10 */ /* 0x000fca000ff9e0ff */
        /* <DEDUP_REMOVED lines=86> */
[----:B------:R-:W4:Y:S04]  /*2eee0*/  LDL.LU R53, [R1+0xcec] ;  /* 0x000cec0001357983 */ /* 0x000f280000300800 */
[----:B------:R-:W-:Y:S04]  /*2eef0*/  STL [R1+0xd28], R37 ;  /* 0x000d282501007387 */ /* 0x000fe80000100800 */
[----:B------:R-:W4:Y:S01]  /*2ef00*/  LDL.LU R54, [R1+0xd10] ;  /* 0x000d100001367983 */ /* 0x000f220000300800 */
[----:B--2---:R-:W-:-:S05]  /*2ef10*/  IADD3 R38, P1, R38, UR38, RZ ;  /* 0x0000002626267c10 */ /* 0x004fca000ff3e0ff */
        /* <DEDUP_REMOVED lines=35> */
[----:B------:R-:W-:-:S02]  /*2f150*/  IADD3.X R54, R54, UR54, RZ, P4, !PT ;  /* 0x0000003636367c10 */ /* 0x000fc4000a7fe4ff */
[----:B--2---:R-:W-:Y:S01]  /*2f160*/  IADD3 R55, P4, R55, UR38, RZ ;  /* 0x0000002637377c10 */ /* 0x004fe2000ff9e0ff */
[----:B------:R-:W-:Y:S04]  /*2f170*/  STL [R1+0xcec], R53 ;  /* 0x000cec3501007387 */ /* 0x000fe80000100800 */
[----:B------:R-:W-:Y:S01]  /*2f180*/  STL [R1+0xd10], R54 ;  /* 0x000d103601007387 */ /* 0x000fe20000100800 */
[----:B------:R-:W-:Y:S02]  /*2f190*/  IADD3.X R20, R20, UR54, RZ, P5, !PT ;  /* 0x0000003614147c10 */ /* 0x000fe4000affe4ff */
[----:B------:R-:W-:Y:S02]  /*2f1a0*/  IADD3 R21, P5, R21, UR38, RZ ;  /* 0x0000002615157c10 */ /* 0x000fe4000ffbe0ff */
[----:B------:R-:W-:-:S02]  /*2f1b0*/  IADD3.X R2, R2, UR54, RZ, P6, !PT ;  /* 0x0000003602027c10 */ /* 0x000fc4000b7fe4ff */
[----:B------:R-:W-:Y:S01]  /*2f1c0*/  IADD3 R3, P6, R3, UR38, RZ ;  /* 0x0000002603037c10 */ /* 0x000fe2000ffde0ff */
[----:B------:R-:W-:Y:S04]  /*2f1d0*/  STL [R1+0xce4], R55 ;  /* 0x000ce43701007387 */ /* 0x000fe80000100800 */
[----:B------:R-:W-:Y:S01]  /*2f1e0*/  STL [R1+0xd08], R20 ;  /* 0x000d081401007387 */ /* 0x000fe20000100800 */
[----:B------:R-:W-:-:S03]  /*2f1f0*/  IADD3.X R4, R4, UR54, RZ, P1, !PT ;  /* 0x0000003604047c10 */ /* 0x000fc60008ffe4ff */
[----:B------:R-:W-:Y:S01]  /*2f200*/  STL [R1+0xcdc], R21 ;  /* 0x000cdc1501007387 */ /* 0x000fe20000100800 */
[----:B------:R-:W-:-:S03]  /*2f210*/  IADD3.X R39, R39, UR54, RZ, P2, !PT ;  /* 0x0000003627277c10 */ /* 0x000fc600097fe4ff */
        /* <DEDUP_REMOVED lines=227> */
[----:B------:R-:W4:Y:S04]  /*30050*/  LDL.LU R53, [R1+0xba0] ;  /* 0x000ba00001357983 */ /* 0x000f280000300800 */
[----:B------:R-:W-:Y:S04]  /*30060*/  STL [R1+0xb8c], R37 ;  /* 0x000b8c2501007387 */ /* 0x000fe80000100800 */
[----:B------:R-:W4:Y:S01]  /*30070*/  LDL.LU R54, [R1+0xb74] ;  /* 0x000b740001367983 */ /* 0x000f220000300800 */
[----:B--2---:R-:W-:-:S05]  /*30080*/  IADD3.X R38, R38, UR54, RZ, P6, !PT ;  /* 0x0000003626267c10 */ /* 0x004fca000b7fe4ff */
        /* <DEDUP_REMOVED lines=35> */
[----:B------:R-:W-:-:S02]  /*302c0*/  IADD3 R54, P2, R54, UR38, RZ ;  /* 0x0000002636367c10 */ /* 0x000fc4000ff5e0ff */
[----:B--2---:R-:W-:Y:S01]  /*302d0*/  IADD3.X R55, R55, UR54, RZ, P3, !PT ;  /* 0x0000003637377c10 */ /* 0x004fe20009ffe4ff */
[----:B------:R-:W-:Y:S04]  /*302e0*/  STL [R1+0xba0], R53 ;  /* 0x000ba03501007387 */ /* 0x000fe80000100800 */
[----:B------:R-:W-:Y:S04]  /*302f0*/  STL [R1+0xb74], R54 ;  /* 0x000b743601007387 */ /* 0x000fe80000100800 */
[----:B------:R-:W-:Y:S01]  /*30300*/  STL [R1+0xb98], R55 ;  /* 0x000b983701007387 */ /* 0x000fe20000100800 */
[----:B------:R-:W-:-:S02]  /*30310*/  IADD3 R20, P3, R20, UR38, RZ ;  /* 0x0000002614147c10 */ /* 0x000fc4000ff7e0ff */
[----:B------:R-:W-:Y:S02]  /*30320*/  IADD3.X R21, R21, UR54, RZ, P4, !PT ;  /* 0x0000003615157c10 */ /* 0x000fe4000a7fe4ff */
[----:B------:R-:W-:Y:S02]  /*30330*/  IADD3 R2, P4, R2, UR38, RZ ;  /* 0x0000002602027c10 */ /* 0x000fe4000ff9e0ff */
[----:B------:R-:W-:Y:S02]  /*30340*/  IADD3.X R3, R3, UR54, RZ, P5, !PT ;  /* 0x0000003603037c10 */ /* 0x000fe4000affe4ff */
[----:B------:R-:W-:Y:S01]  /*30350*/  IADD3.X R5, R5, UR54, RZ, P6, !PT ;  /* 0x0000003605057c10 */ /* 0x000fe2000b7fe4ff */
        /* <DEDUP_REMOVED lines=78> */
[----:B---3--:R-:W-:-:S02]  /*30840*/  IADD3.X R60, R60, UR54, RZ, P5, !PT ;  /* 0x000000363c3c7c10 */ /* 0x008fc4000affe4ff */
[----:B------:R-:W-:-:S03]  /*30850*/  IADD3 R53, P5, R53, UR38, RZ ;  /* 0x0000002635357c10 */ /* 0x000fc6000ffbe0ff */
[----:B------:R0:W-:Y:S04]  /*30860*/  STL [R1+0xb28], R60 ;  /* 0x000b283c01007387 */ /* 0x0001e80000100800 */
[----:B------:R-:W3:Y:S01]  /*30870*/  LDL.LU R38, [R1+0xab8] ;  /* 0x000ab80001267983 */ /* 0x000ee20000300800 */
[----:B------:R-:W-:-:S03]  /*30880*/  IADD3.X R54, R54, UR54, RZ, P6, !PT ;  /* 0x0000003636367c10 */ /* 0x000fc6000b7fe4ff */
        /* <DEDUP_REMOVED lines=26> */
[----:B--2---:R-:W-:-:S02]  /*30a30*/  IADD3.X R11, R11, UR54, RZ, P6, !PT ;  /* 0x000000360b0b7c10 */ /* 0x004fc4000b7fe4ff */
        /* <DEDUP_REMOVED lines=81> */
[----:B------:R-:W-:Y:S01]  /*30f50*/  STL [R1+0xa90], R3 ;  /* 0x000a900301007387 */ /* 0x000fe20000100800 */
[----:B------:R-:W-:-:S03]  /*30f60*/  IADD3.X R8, R8, UR54, RZ, P2, !PT ;  /* 0x0000003608087c10 */ /* 0x000fc600097fe4ff */
[----:B------:R0:W-:Y:S04]  /*30f70*/  STL [R1+0xa5c], R60 ;  /* 0x000a5c3c01007387 */ /* 0x0001e80000100800 */
[----:B------:R-:W-:Y:S01]  /*30f80*/  STL [R1+0xa64], R4 ;  /* 0x000a640401007387 */ /* 0x000fe20000100800 */
        /* <DEDUP_REMOVED lines=27> */
[----:B------:R1:W-:Y:S04]  /*31140*/  STL [R1+0xa2c], R49 ;  /* 0x000a2c3101007387 */ /* 0x0003e80000100800 */
[----:B0-----:R-:W4:Y:S01]  /*31150*/  LDL.LU R61, [R1+0xa30] ;  /* 0x000a3000013d7983 */ /* 0x001f220000300800 */
[----:B------:R-:W-:-:S02]  /*31160*/  IADD3.X R51, R51, UR54, RZ, P3, !PT ;  /* 0x0000003633337c10 */ /* 0x000fc40009ffe4ff */
[----:B------:R-:W-:Y:S02]  /*31170*/  IADD3 R36, P3, R36, UR38, RZ ;  /* 0x0000002624247c10 */ /* 0x000fe4000ff7e0ff */
[----:B------:R-:W-:Y:S01]  /*31180*/  IADD3.X R37, R37, UR54, RZ, P4, !PT ;  /* 0x0000003625257c10 */ /* 0x000fe2000a7fe4ff */
[----:B------:R0:W-:Y:S04]  /*31190*/  STL [R1+0xa50], R50 ;  /* 0x000a503201007387 */ /* 0x0001e80000100800 */
[----:B------:R0:W-:Y:S04]  /*311a0*/  STL [R1+0xa48], R51 ;  /* 0x000a483301007387 */ /* 0x0001e80000100800 */
[----:B------:R0:W-:Y:S04]  /*311b0*/  STL [R1+0xa1c], R36 ;  /* 0x000a1c2401007387 */ /* 0x0001e80000100800 */
[----:B------:R-:W4:Y:S04]  /*311c0*/  LDL.LU R53, [R1+0xa04] ;  /* 0x000a040001357983 */ /* 0x000f280000300800 */
[----:B------:R0:W-:Y:S04]  /*311d0*/  STL [R1+0xa40], R37 ;  /* 0x000a402501007387 */ /* 0x0001e80000100800 */
[----:B------:R-:W4:Y:S01]  /*311e0*/  LDL.LU R54, [R1+0xa28] ;  /* 0x000a280001367983 */ /* 0x000f220000300800 */
[----:B--2---:R-:W-:-:S05]  /*311f0*/  IADD3 R38, P4, R38, UR38, RZ ;  /* 0x0000002626267c10 */ /* 0x004fca000ff9e0ff */
[----:B------:R2:W-:Y:S04]  /*31200*/  STL [R1+0xa14], R38 ;  /* 0x000a142601007387 */ /* 0x0005e80000100800 */
        /* <DEDUP_REMOVED lines=22> */
[----:B-1----:R-:W3:Y:S04]  /*31370*/  LDL.LU R49, [R1+0x1480] ;  /* 0x0014800001317983 */ /* 0x002ee80000300800 */
[----:B0-----:R-:W3:Y:S04]  /*31380*/  LDL.LU R50, [R1+0x9d8] ;  /* 0x0009d80001327983 */ /* 0x001ee80000300800 */
[----:B------:R-:W3:Y:S04]  /*31390*/  LDL.LU R51, [R1+0x147c] ;  /* 0x00147c0001337983 */ /* 0x000ee80000300800 */
[----:B------:R-:W3:Y:S04]  /*313a0*/  LDL.LU R36, [R1+0x9d0] ;  /* 0x0009d00001247983 */ /* 0x000ee80000300800 */
[----:B------:R-:W3:Y:S04]  /*313b0*/  LDL.LU R37, [R1+0x1478] ;  /* 0x0014780001257983 */ /* 0x000ee80000300800 */
[----:B--2---:R-:W2:Y:S04]  /*313c0*/  LDL.LU R38, [R1+0x9c8] ;  /* 0x0009c80001267983 */ /* 0x004ea80000300800 */
[----:B------:R-:W2:Y:S01]  /*313d0*/  LDL.LU R39, [R1+0x1474] ;  /* 0x0014740001277983 */ /* 0x000ea20000300800 */
[----:B----4-:R-:W-:-:S05]  /*313e0*/  IADD3.X R61, R61, UR54, RZ, P6, !PT ;  /* 0x000000363d3d7c10 */ /* 0x010fca000b7fe4ff */
[----:B------:R0:W-:Y:S04]  /*313f0*/  STL [R1+0xa30], R61 ;  /* 0x000a303d01007387 */ /* 0x0001e80000100800 */
[----:B---3--:R-:W3:Y:S04]  /*31400*/  LDL.LU R60, [R1+0x9c4] ;  /* 0x0009c400013c7983 */ /* 0x008ee80000300800 */
[----:B0-----:R-:W4:Y:S01]  /*31410*/  LDL.LU R61, [R1+0x1470] ;  /* 0x00147000013d7983 */ /* 0x001f220000300800 */
[----:B------:R-:W-:Y:S02]  /*31420*/  IADD3 R53, P6, R53, UR38, RZ ;  /* 0x0000002635357c10 */ /* 0x000fe4000ffde0ff */
[----:B------:R-:W-:-:S02]  /*31430*/  IADD3.X R54, R54, UR54, RZ, P1, !PT ;  /* 0x0000003636367c10 */ /* 0x000fc40008ffe4ff */
[----:B------:R-:W-:Y:S01]  /*31440*/  IADD3 R55, P1, R55, UR38, RZ ;  /* 0x0000002637377c10 */ /* 0x000fe2000ff3e0ff */
[----:B------:R-:W-:Y:S04]  /*31450*/  STL [R1+0xa04], R53 ;  /* 0x000a043501007387 */ /* 0x000fe80000100800 */
[----:B------:R-:W-:Y:S04]  /*31460*/  STL [R1+0xa28], R54 ;  /* 0x000a283601007387 */ /* 0x000fe80000100800 */
[----:B------:R-:W-:Y:S01]  /*31470*/  STL [R1+0x9fc], R55 ;  /* 0x0009fc3701007387 */ /* 0x000fe20000100800 */
[----:B------:R-:W-:-:S02]  /*31480*/  IADD3.X R20, R20, UR54, RZ, P2, !PT ;  /* 0x0000003614147c10 */ /* 0x000fc400097fe4ff */
[----:B------:R-:W-:Y:S02]  /*31490*/  IADD3 R21, P2, R21, UR38, RZ ;  /* 0x0000002615157c10 */ /* 0x000fe4000ff5e0ff */
[----:B------:R-:W-:Y:S02]  /*314a0*/  IADD3.X R2, R2, UR54, RZ, P3, !PT ;  /* 0x0000003602027c10 */ /* 0x000fe40009ffe4ff */
[----:B------:R-:W-:Y:S01]  /*314b0*/  IADD3 R3, P3, R3, UR38, RZ ;  /* 0x0000002603037c10 */ /* 0x000fe2000ff7e0ff */
[----:B------:R-:W-:Y:S01]  /*314c0*/  STL [R1+0xa20], R20 ;  /* 0x000a201401007387 */ /* 0x000fe20000100800 */
[----:B------:R-:W-:-:S03]  /*314d0*/  IADD3.X R11, R11, UR54, RZ, P5, !PT ;  /* 0x000000360b0b7c10 */ /* 0x000fc6000affe4ff */
[----:B------:R-:W-:Y:S04]  /*314e0*/  STL [R1+0x9f4], R21 ;  /* 0x0009f41501007387 */ /* 0x000fe80000100800 */
[----:B------:R-:W-:Y:S04]  /*314f0*/  STL [R1+0xa18], R2 ;  /* 0x000a180201007387 */ /* 0x000fe80000100800 */
[----:B------:R-:W-:Y:S04]  /*31500*/  STL [R1+0x9ec], R3 ;  /* 0x0009ec0301007387 */ /* 0x000fe80000100800 */
[----:B------:R0:W-:Y:S02]  /*31510*/  STL [R1+0xa08], R11 ;  /* 0x000a080b01007387 */ /* 0x0001e40000100800 */
[----:B0-----:R-:W0:Y:S01]  /*31520*/  LDC R11, c[0x0][0x23c] ;  /* 0x00008f00ff0b7b82 */ /* 0x001e220000000800 */
[----:B------:R-:W-:-:S02]  /*31530*/  IADD3.X R4, R4, UR54, RZ, P4, !PT ;  /* 0x0000003604047c10 */ /* 0x000fc4000a7fe4ff */
[----:B------:R-:W-:Y:S02]  /*31540*/  IADD3 R5, P4, R5, UR38, RZ ;  /* 0x0000002605057c10 */ /* 0x000fe4000ff9e0ff */
[----:B------:R-:W-:Y:S02]  /*31550*/  IADD3 R8, P5, R8, UR38, RZ ;  /* 0x0000002608087c10 */ /* 0x000fe4000ffbe0ff */
[----:B------:R-:W-:Y:S02]  /*31560*/  IADD3.X R9, R9, UR54, RZ, P6, !PT ;  /* 0x0000003609097c10 */ /* 0x000fe4000b7fe4ff */
[----:B------:R-:W-:Y:S01]  /*31570*/  IADD3 R10, P6, R10, UR38, RZ ;  /* 0x000000260a0a7c10 */ /* 0x000fe2000ffde0ff */
[----:B------:R1:W-:Y:S04]  /*31580*/  STL [R1+0xa10], R4 ;  /* 0x000a100401007387 */ /* 0x0003e80000100800 */
[----:B------:R1:W-:Y:S04]  /*31590*/  STL [R1+0x9e4], R5 ;  /* 0x0009e40501007387 */ /* 0x0003e80000100800 */
[----:B------:R1:W-:Y:S04]  /*315a0*/  STL [R1+0x9dc], R8 ;  /* 0x0009dc0801007387 */ /* 0x0003e80000100800 */
[----:B------:R1:W-:Y:S04]  /*315b0*/  STL [R1+0xa00], R9 ;  /* 0x000a000901007387 */ /* 0x0003e80000100800 */
[----:B------:R1:W-:Y:S01]  /*315c0*/  STL [R1+0x9d4], R10 ;  /* 0x0009d40a01007387 */ /* 0x0003e20000100800 */
[----:B0-----:R-:W-:Y:S01]  /*315d0*/  IMAD.SHL.U32 R3, R11, 0x40, RZ ;  /* 0x000000400b037824 */ /* 0x001fe200078e00ff */
[----:B------:R-:W-:-:S02]  /*315e0*/  IADD3.X R23, R23, UR54, RZ, P1, !PT ;  /* 0x0000003617177c10 */ /* 0x000fc40008ffe4ff */
[----:B------:R-:W-:Y:S02]  /*315f0*/  IADD3 R22, P1, R22, UR38, RZ ;  /* 0x0000002616167c10 */ /* 0x000fe4000ff3e0ff */
[----:B------:R-:W-:Y:S02]  /*31600*/  IADD3.X R56, R56, UR54, RZ, P2, !PT ;  /* 0x0000003638387c10 */ /* 0x000fe400097fe4ff */
[C---:B------:R-:W-:Y:S02]  /*31610*/  IADD3 R57, P2, R3.reuse, R57, RZ ;  /* 0x0000003903397210 */ /* 0x040fe40007f5e0ff */
[----:B------:R-:W-:Y:S01]  /*31620*/  IADD3.X R58, R58, UR54, RZ, P3, !PT ;  /* 0x000000363a3a7c10 */ /* 0x000fe20009ffe4ff */
[----:B------:R0:W-:Y:S01]  /*31630*/  STL [R1+0x9f8], R23 ;  /* 0x0009f81701007387 */ /* 0x0001e20000100800 */
[----:B------:R-:W-:-:S03]  /*31640*/  IADD3 R59, P3, R3, R59, RZ ;  /* 0x0000003b033b7210 */ /* 0x000fc60007f7e0ff */
[----:B------:R0:W-:Y:S01]  /*31650*/  STL [R1+0x9cc], R22 ;  /* 0x0009cc1601007387 */ /* 0x0001e20000100800 */
[----:B------:R-:W-:-:S03]  /*31660*/  IADD3.X R48, R48, UR54, RZ, P4, !PT ;  /* 0x0000003630307c10 */ /* 0x000fc6000a7fe4ff */
        /* <DEDUP_REMOVED lines=9> */
[----:B------:R-:W-:Y:S02]  /*31700*/  SHF.R.S32.HI R2, RZ, 0x1f, R3 ;  /* 0x0000001fff027819 */ /* 0x000fe40000011403 */
[----:B------:R-:W-:Y:S01]  /*31710*/  IADD3 R37, P6, R3, R37, RZ ;  /* 0x0000002503257210 */ /* 0x000fe20007fde0ff */
[----:B------:R0:W-:Y:S01]  /*31720*/  STL [R1+0x1480], R49 ;  /* 0x0014803101007387 */ /* 0x0001e20000100800 */
[----:B--2---:R-:W-:-:S03]  /*31730*/  IADD3.X R38, R38, UR54, RZ, P1, !PT ;  /* 0x0000003626267c10 */ /* 0x004fc60008ffe4ff */
[----:B------:R2:W-:Y:S04]  /*31740*/  STL [R1+0x9d8], R50 ;  /* 0x0009d83201007387 */ /* 0x0005e80000100800 */
[----:B------:R2:W-:Y:S01]  /*31750*/  STL [R1+0x147c], R51 ;  /* 0x00147c3301007387 */ /* 0x0005e20000100800 */
[----:B------:R-:W-:-:S03]  /*31760*/  IADD3 R39, P1, R3, R39, RZ ;  /* 0x0000002703277210 */ /* 0x000fc60007f3e0ff */
[----:B------:R2:W-:Y:S04]  /*31770*/  STL [R1+0x9d0], R36 ;  /* 0x0009d02401007387 */ /* 0x0005e80000100800 */
[----:B------:R2:W-:Y:S04]  /*31780*/  STL [R1+0x1478], R37 ;  /* 0x0014782501007387 */ /* 0x0005e80000100800 */
[----:B------:R2:W-:Y:S04]  /*31790*/  STL [R1+0x9c8], R38 ;  /* 0x0009c82601007387 */ /* 0x0005e80000100800 */
[----:B------:R-:W2:Y:S04]  /*317a0*/  LDL.LU R47, [R1+0x11a8] ;  /* 0x0011a800012f7983 */ /* 0x000ea80000300800 */
[----:B------:R2:W-:Y:S04]  /*317b0*/  STL [R1+0x1474], R39 ;  /* 0x0014742701007387 */ /* 0x0005e80000100800 */
[----:B------:R-:W2:Y:S01]  /*317c0*/  LDL.LU R18, [R1+0x146c] ;  /* 0x00146c0001127983 */ /* 0x000ea20000300800 */
[----:B---3--:R-:W-:-:S05]  /*317d0*/  IMAD.X R60, R2, 0x1, R60, P2 ;  /* 0x00000001023c7824 */ /* 0x008fca00010e063c */
[----:B------:R3:W-:Y:S04]  /*317e0*/  STL [R1+0x9c4], R60 ;  /* 0x0009c43c01007387 */ /* 0x0007e80000100800 */
[----:B------:R-:W3:Y:S01]  /*317f0*/  LDL.LU R19, [R1+0x11bc] ;  /* 0x0011bc0001137983 */ /* 0x000ee20000300800 */
[----:B----4-:R-:W-:-:S05]  /*31800*/  IADD3 R61, P2, R3, R61, RZ ;  /* 0x0000003d033d7210 */ /* 0x010fca0007f5e0ff */
[----:B------:R4:W-:Y:S04]  /*31810*/  STL [R1+0x1470], R61 ;  /* 0x0014703d01007387 */ /* 0x0009e80000100800 */
[----:B------:R-:W4:Y:S04]  /*31820*/  LDL.LU R52, [R1+0x1468] ;  /* 0x0014680001347983 */ /* 0x000f280000300800 */
[----:B------:R-:W4:Y:S04]  /*31830*/  LDL.LU R53, [R1+0x11b8] ;  /* 0x0011b80001357983 */ /* 0x000f280000300800 */
[----:B------:R-:W4:Y:S04]  /*31840*/  LDL.LU R54, [R1+0x1460] ;  /* 0x0014600001367983 */ /* 0x000f280000300800 */
[----:B------:R-:W4:Y:S04]  /*31850*/  LDL.LU R55, [R1+0x11b4] ;  /* 0x0011b40001377983 */ /* 0x000f280000300800 */
        /* <DEDUP_REMOVED lines=17> */
[----:B------:R-:W2:Y:S04]  /*31970*/  LDL.LU R51, [R1+0x143c] ;  /* 0x00143c0001337983 */ /* 0x000ea80000300800 */
[----:B------:R-:W2:Y:S04]  /*31980*/  LDL.LU R36, [R1+0x1410] ;  /* 0x0014100001247983 */ /* 0x000ea80000300800 */
[----:B------:R-:W2:Y:S04]  /*31990*/  LDL.LU R37, [R1+0x1434] ;  /* 0x0014340001257983 */ /* 0x000ea80000300800 */
[----:B------:R-:W2:Y:S04]  /*319a0*/  LDL.LU R38, [R1+0x1408] ;  /* 0x0014080001267983 */ /* 0x000ea80000300800 */
[----:B------:R-:W2:Y:S04]  /*319b0*/  LDL.LU R39, [R1+0x142c] ;  /* 0x00142c0001277983 */ /* 0x000ea80000300800 */
[----:B---3--:R-:W3:Y:S04]  /*319c0*/  LDL.LU R60, [R1+0x1400] ;  /* 0x00140000013c7983 */ /* 0x008ee80000300800 */
[----:B----4-:R-:W4:Y:S01]  /*319d0*/  LDL.LU R61, [R1+0x1424] ;  /* 0x00142400013d7983 */ /* 0x010f220000300800 */
[----:B------:R-:W-:Y:S01]  /*319e0*/  IMAD.X R47, R2, 0x1, R47, P3 ;  /* 0x00000001022f7824 */ /* 0x000fe200018e062f */
[----:B------:R-:W-:-:S04]  /*319f0*/  IADD3 R18, P3, R3, R18, RZ ;  /* 0x0000001203127210 */ /* 0x000fc80007f7e0ff */
[----:B------:R0:W-:Y:S04]  /*31a00*/  STL [R1+0x11a8], R47 ;  /* 0x0011a82f01007387 */ /* 0x0001e80000100800 */
[----:B------:R1:W-:Y:S01]  /*31a10*/  STL [R1+0x146c], R18 ;  /* 0x00146c1201007387 */ /* 0x0003e20000100800 */
[----:B------:R-:W-:-:S05]  /*31a20*/  IMAD.X R19, R2, 0x1, R19, P4 ;  /* 0x0000000102137824 */ /* 0x000fca00020e0613 */
[----:B------:R1:W-:Y:S01]  /*31a30*/  STL [R1+0x11bc], R19 ;  /* 0x0011bc1301007387 */ /* 0x0003e20000100800 */
[C---:B------:R-:W-:Y:S01]  /*31a40*/  IADD3 R52, P4, R3.reuse, R52, RZ ;  /* 0x0000003403347210 */ /* 0x040fe20007f9e0ff */
[C---:B------:R-:W-:Y:S01]  /*31a50*/  IMAD.X R53, R2.reuse, 0x1, R53, P5 ;  /* 0x0000000102357824 */ /* 0x040fe200028e0635 */
[C---:B------:R-:W-:Y:S01]  /*31a60*/  IADD3 R54, P5, R3.reuse, R54, RZ ;  /* 0x0000003603367210 */ /* 0x040fe20007fbe0ff */
[C---:B------:R-:W-:Y:S01]  /*31a70*/  IMAD.X R55, R2.reuse, 0x1, R55, P6 ;  /* 0x0000000102377824 */ /* 0x040fe200030e0637 */
[----:B------:R-:W-:Y:S01]  /*31a80*/  IADD3 R20, P6, R3, R20, RZ ;  /* 0x0000001403147210 */ /* 0x000fe20007fde0ff */
[----:B------:R1:W-:Y:S01]  /*31a90*/  STL [R1+0x1468], R52 ;  /* 0x0014683401007387 */ /* 0x0003e20000100800 */
[----:B------:R-:W-:-:S03]  /*31aa0*/  IMAD.X R21, R2, 0x1, R21, P1 ;  /* 0x0000000102157824 */ /* 0x000fc600008e0615 */
[----:B------:R1:W-:Y:S01]  /*31ab0*/  STL [R1+0x11b8], R53 ;  /* 0x0011b83501007387 */ /* 0x0003e20000100800 */
[----:B------:R-:W-:-:S03]  /*31ac0*/  IADD3 R4, P1, R3, R4, RZ ;  /* 0x0000000403047210 */ /* 0x000fc60007f3e0ff */
        /* <DEDUP_REMOVED lines=27> */
[----:B--2---:R-:W-:-:S03]  /*31c80*/  IADD3 R50, P2, R3, R50, RZ ;  /* 0x0000003203327210 */ /* 0x004fc60007f5e0ff */
        /* <DEDUP_REMOVED lines=8> */
[----:B------:R2:W-:Y:S04]  /*31d10*/  STL [R1+0x1418], R50 ;  /* 0x0014183201007387 */ /* 0x0005e80000100800 */
[----:B------:R2:W-:Y:S01]  /*31d20*/  STL [R1+0x143c], R51 ;  /* 0x00143c3301007387 */ /* 0x0005e20000100800 */
[----:B------:R-:W-:-:S03]  /*31d30*/  IMAD.X R39, R2, 0x1, R39, P5 ;  /* 0x0000000102277824 */ /* 0x000fc600028e0627 */
[----:B------:R2:W-:Y:S01]  /*31d40*/  STL [R1+0x1410], R36 ;  /* 0x0014102401007387 */ /* 0x0005e20000100800 */
[----:B---3--:R-:W-:-:S03]  /*31d50*/  IADD3 R60, P5, R3, R60, RZ ;  /* 0x0000003c033c7210 */ /* 0x008fc60007fbe0ff */
[----:B------:R3:W-:Y:S04]  /*31d60*/  STL [R1+0x1434], R37 ;  /* 0x0014342501007387 */ /* 0x0007e80000100800 */
[----:B------:R3:W-:Y:S01]  /*31d70*/  STL [R1+0x1408], R38 ;  /* 0x0014082601007387 */ /* 0x0007e20000100800 */
[----:B----4-:R-:W-:-:S03]  /*31d80*/  IMAD.X R61, R2, 0x1, R61, P6 ;  /* 0x00000001023d7824 */ /* 0x010fc600030e063d */
[----:B0-----:R-:W4:Y:S04]  /*31d90*/  LDL.LU R47, [R1+0x13f8] ;  /* 0x0013f800012f7983 */ /* 0x001f280000300800 */
[----:B------:R0:W-:Y:S04]  /*31da0*/  STL [R1+0x142c], R39 ;  /* 0x00142c2701007387 */ /* 0x0001e80000100800 */
[----:B-1----:R-:W4:Y:S04]  /*31db0*/  LDL.LU R18, [R1+0x141c] ;  /* 0x00141c0001127983 */ /* 0x002f280000300800 */
[----:B------:R1:W-:Y:S04]  /*31dc0*/  STL [R1+0x1400], R60 ;  /* 0x0014003c01007387 */ /* 0x0003e80000100800 */
[----:B------:R-:W4:Y:S04]  /*31dd0*/  LDL.LU R19, [R1+0x13f0] ;  /* 0x0013f00001137983 */ /* 0x000f280000300800 */
        /* <DEDUP_REMOVED lines=23> */
[----:B------:R-:W2:Y:S04]  /*31f50*/  LDL.LU R36, [R1+0x13bc] ;  /* 0x0013bc0001247983 */ /* 0x000ea80000300800 */
[----:B---3--:R-:W3:Y:S04]  /*31f60*/  LDL.LU R37, [R1+0x1390] ;  /* 0x0013900001257983 */ /* 0x008ee80000300800 */
[----:B------:R-:W3:Y:S04]  /*31f70*/  LDL.LU R38, [R1+0x13b4] ;  /* 0x0013b40001267983 */ /* 0x000ee80000300800 */
[----:B0-----:R-:W3:Y:S04]  /*31f80*/  LDL.LU R39, [R1+0x1388] ;  /* 0x0013880001277983 */ /* 0x001ee80000300800 */
[----:B-1----:R-:W3:Y:S04]  /*31f90*/  LDL.LU R60, [R1+0x13ac] ;  /* 0x0013ac00013c7983 */ /* 0x002ee80000300800 */
[----:B------:R-:W3:Y:S01]  /*31fa0*/  LDL.LU R61, [R1+0x1380] ;  /* 0x00138000013d7983 */ /* 0x000ee20000300800 */
[C---:B----4-:R-:W-:Y:S01]  /*31fb0*/  IADD3 R47, P6, R3.reuse, R47, RZ ;  /* 0x0000002f032f7210 */ /* 0x050fe20007fde0ff */
        /* <DEDUP_REMOVED lines=33> */
[----:B--2---:R-:W-:-:S03]  /*321d0*/  IMAD.X R58, R2, 0x1, R58, P4 ;  /* 0x00000001023a7824 */ /* 0x004fc600020e063a */
        /* <DEDUP_REMOVED lines=13> */
[----:B---3--:R-:W-:-:S03]  /*322b0*/  IADD3 R37, P1, R3, R37, RZ ;  /* 0x0000002503257210 */ /* 0x008fc60007f3e0ff */
[----:B------:R3:W-:Y:S01]  /*322c0*/  STL [R1+0x13a0], R49 ;  /* 0x0013a03101007387 */ /* 0x0007e20000100800 */
[----:B------:R-:W-:-:S03]  /*322d0*/  IMAD.X R38, R2, 0x1, R38, P2 ;  /* 0x0000000102267824 */ /* 0x000fc600010e0626 */
[----:B------:R3:W-:Y:S04]  /*322e0*/  STL [R1+0x13c4], R50 ;  /* 0x0013c43201007387 */ /* 0x0007e80000100800 */
[----:B------:R3:W-:Y:S01]  /*322f0*/  STL [R1+0x1398], R51 ;  /* 0x0013983301007387 */ /* 0x0007e20000100800 */
[----:B------:R-:W-:-:S03]  /*32300*/  IADD3 R39, P2, R3, R39, RZ ;  /* 0x0000002703277210 */ /* 0x000fc60007f5e0ff */
[----:B------:R3:W-:Y:S01]  /*32310*/  STL [R1+0x13bc], R36 ;  /* 0x0013bc2401007387 */ /* 0x0007e20000100800 */
[----:B------:R-:W-:-:S03]  /*32320*/  IMAD.X R60, R2, 0x1, R60, P3 ;  /* 0x00000001023c7824 */ /* 0x000fc600018e063c */
[----:B------:R3:W-:Y:S04]  /*32330*/  STL [R1+0x1390], R37 ;  /* 0x0013902501007387 */ /* 0x0007e80000100800 */
[----:B------:R3:W-:Y:S01]  /*32340*/  STL [R1+0x13b4], R38 ;  /* 0x0013b42601007387 */ /* 0x0007e20000100800 */
[----:B------:R-:W-:-:S03]  /*32350*/  IADD3 R61, P3, R3, R61, RZ ;  /* 0x0000003d033d7210 */ /* 0x000fc60007f7e0ff */
[----:B0-----:R-:W3:Y:S04]  /*32360*/  LDL.LU R47, [R1+0x13a4] ;  /* 0x0013a400012f7983 */ /* 0x001ee80000300800 */
[----:B------:R0:W-:Y:S04]  /*32370*/  STL [R1+0x1388], R39 ;  /* 0x0013882701007387 */ /* 0x0001e80000100800 */
[----:B-1----:R-:W3:Y:S04]  /*32380*/  LDL.LU R18, [R1+0x1378] ;  /* 0x0013780001127983 */ /* 0x002ee80000300800 */
[----:B------:R1:W-:Y:S04]  /*32390*/  STL [R1+0x13ac], R60 ;  /* 0x0013ac3c01007387 */ /* 0x0003e80000100800 */
[----:B----4-:R-:W4:Y:S04]  /*323a0*/  LDL.LU R19, [R1+0x139c] ;  /* 0x00139c0001137983 */ /* 0x010f280000300800 */
        /* <DEDUP_REMOVED lines=22> */
[----:B------:R-:W3:Y:S04]  /*32510*/  LDL.LU R51, [R1+0x1344] ;  /* 0x0013440001337983 */ /* 0x000ee80000300800 */
[----:B------:R-:W3:Y:S04]  /*32520*/  LDL.LU R36, [R1+0x1318] ;  /* 0x0013180001247983 */ /* 0x000ee80000300800 */
[----:B------:R-:W3:Y:S04]  /*32530*/  LDL.LU R37, [R1+0x133c] ;  /* 0x00133c0001257983 */ /* 0x000ee80000300800 */
[----:B------:R-:W3:Y:S04]  /*32540*/  LDL.LU R38, [R1+0x1310] ;  /* 0x0013100001267983 */ /* 0x000ee80000300800 */
[----:B0-----:R-:W3:Y:S04]  /*32550*/  LDL.LU R39, [R1+0x1334] ;  /* 0x0013340001277983 */ /* 0x001ee80000300800 */
[----:B-1----:R-:W3:Y:S04]  /*32560*/  LDL.LU R60, [R1+0x1308] ;  /* 0x00130800013c7983 */ /* 0x002ee80000300800 */
[----:B------:R-:W3:Y:S01]  /*32570*/  LDL.LU R61, [R1+0x132c] ;  /* 0x00132c00013d7983 */ /* 0x000ee20000300800 */
[C---:B------:R-:W-:Y:S01]  /*32580*/  IMAD.X R47, R2.reuse, 0x1, R47, P4 ;  /* 0x00000001022f7824 */ /* 0x040fe200020e062f */
[C---:B------:R-:W-:Y:S01]  /*32590*/  IADD3 R18, P4, R3.reuse, R18, RZ ;  /* 0x0000001203127210 */ /* 0x040fe20007f9e0ff */
[C---:B----4-:R-:W-:Y:S01]  /*325a0*/  IMAD.X R19, R2.reuse, 0x1, R19, P5 ;  /* 0x0000000102137824 */ /* 0x050fe200028e0613 */
[C---:B------:R-:W-:Y:S01]  /*325b0*/  IADD3 R52, P5, R3.reuse, R52, RZ ;  /* 0x0000003403347210 */ /* 0x040fe20007fbe0ff */
[----:B------:R-:W-:Y:S01]  /*325c0*/  IMAD.X R53, R2, 0x1, R53, P6 ;  /* 0x0000000102357824 */ /* 0x000fe200030e0635 */
        /* <DEDUP_REMOVED lines=35> */
[----:B---3--:R-:W-:-:S03]  /*32800*/  IMAD.X R49, R2, 0x1, R49, P3 ;  /* 0x0000000102317824 */ /* 0x008fc600018e0631 */
        /* <DEDUP_REMOVED lines=14> */
[----:B------:R-:W-:-:S03]  /*328f0*/  IADD3 R60, P6, R3, R60, RZ ;  /* 0x0000003c033c7210 */ /* 0x000fc60007fde0ff */
[----:B------:R3:W-:Y:S04]  /*32900*/  STL [R1+0x133c], R37 ;  /* 0x00133c2501007387 */ /* 0x0007e80000100800 */
[----:B------:R3:W-:Y:S01]  /*32910*/  STL [R1+0x1310], R38 ;  /* 0x0013102601007387 */ /* 0x0007e20000100800 */
[----:B------:R-:W-:-:S03]  /*32920*/  IMAD.X R61, R2, 0x1, R61, P1 ;  /* 0x00000001023d7824 */ /* 0x000fc600008e063d */
        /* <DEDUP_REMOVED lines=34> */
[C---:B------:R-:W-:Y:S01]  /*32b50*/  IADD3 R47, P1, R3.reuse, R47, RZ ;  /* 0x0000002f032f7210 */ /* 0x040fe20007f3e0ff */
[C---:B------:R-:W-:Y:S01]  /*32b60*/  IMAD.X R18, R2.reuse, 0x1, R18, P2 ;  /* 0x0000000102127824 */ /* 0x040fe200010e0612 */
[C---:B----4-:R-:W-:Y:S01]  /*32b70*/  IADD3 R19, P2, R3.reuse, R19, RZ ;  /* 0x0000001303137210 */ /* 0x050fe20007f5e0ff */
        /* <DEDUP_REMOVED lines=186> */
[C---:B--2---:R-:W-:Y:S01]  /*33720*/  IMAD.X R52, R2.reuse, 0x1, R52, P4 ;  /* 0x0000000102347824 */ /* 0x044fe200020e0634 */
        /* <DEDUP_REMOVED lines=59> */
[----:B--2---:R-:W2:Y:S04]  /*33ae0*/  LDL.LU R19, [R1+0x1488] ;  /* 0x0014880001137983 */ /* 0x004ea80000300800 */
[----:B------:R1:W-:Y:S04]  /*33af0*/  STL [R1+0x14e0], R61 ;  /* 0x0014e03d01007387 */ /* 0x0003e80000100800 */
[----:B----4-:R-:W4:Y:S04]  /*33b00*/  LDL.LU R52, [R1+0x14f0] ;  /* 0x0014f00001347983 */ /* 0x010f280000300800 */
[----:B------:R-:W4:Y:S04]  /*33b10*/  LDL.LU R53, [R1+0x1484] ;  /* 0x0014840001357983 */ /* 0x000f280000300800 */
[----:B------:R-:W4:Y:S04]  /*33b20*/  LDL.LU R54, [R1+0x14ec] ;  /* 0x0014ec0001367983 */ /* 0x000f280000300800 */
        /* <DEDUP_REMOVED lines=27> */
[C---:B--2---:R-:W-:Y:S01]  /*33ce0*/  IMAD.X R19, R2.reuse, 0x1, R19, P1 ;  /* 0x0000000102137824 */ /* 0x044fe200008e0613 */
[C---:B----4-:R-:W-:Y:S01]  /*33cf0*/  IADD3 R52, P1, R3.reuse, R52, RZ ;  /* 0x0000003403347210 */ /* 0x050fe20007f3e0ff */
[----:B------:R-:W-:Y:S01]  /*33d00*/  IMAD.X R53, R2, 0x1, R53, P2 ;  /* 0x0000000102357824 */ /* 0x000fe200010e0635 */
        /* <DEDUP_REMOVED lines=54> */
[----:B0-----:R-:W4:Y:S04]  /*34070*/  LDL.LU R47, [R1+0x1560] ;  /* 0x00156000012f7983 */ /* 0x001f280000300800 */
[----:B------:R0:W-:Y:S04]  /*34080*/  STL [R1+0x14e4], R39 ;  /* 0x0014e42701007387 */ /* 0x0001e80000100800 */
[----:B-1----:R-:W4:Y:S04]  /*34090*/  LDL.LU R18, [R1+0x14f4] ;  /* 0x0014f40001127983 */ /* 0x002f280000300800 */
[----:B------:R1:W-:Y:S04]  /*340a0*/  STL [R1+0x154c], R60 ;  /* 0x00154c3c01007387 */ /* 0x0003e80000100800 */
[----:B--2---:R-:W2:Y:S04]  /*340b0*/  LDL.LU R19, [R1+0x155c] ;  /* 0x00155c0001137983 */ /* 0x004ea80000300800 */
[----:B------:R1:W-:Y:S04]  /*340c0*/  STL [R1+0x14f8], R61 ;  /* 0x0014f83d01007387 */ /* 0x0003e80000100800 */
[----:B---3--:R-:W3:Y:S04]  /*340d0*/  LDL.LU R52, [R1+0x1508] ;  /* 0x0015080001347983 */ /* 0x008ee80000300800 */
[----:B----4-:R-:W4:Y:S04]  /*340e0*/  LDL.LU R53, [R1+0x1570] ;  /* 0x0015700001357983 */ /* 0x010f280000300800 */
        /* <DEDUP_REMOVED lines=24> */
[----:B-1----:R-:W4:Y:S04]  /*34270*/  LDL.LU R60, [R1+0x1574] ;  /* 0x00157400013c7983 */ /* 0x002f280000300800 */
[----:B------:R-:W4:Y:S01]  /*34280*/  LDL.LU R61, [R1+0x1584] ;  /* 0x00158400013d7983 */ /* 0x000f220000300800 */
[C---:B------:R-:W-:Y:S01]  /*34290*/  IADD3 R47, P3, R3.reuse, R47, RZ ;  /* 0x0000002f032f7210 */ /* 0x040fe20007f7e0ff */
[C---:B------:R-:W-:Y:S01]  /*342a0*/  IMAD.X R18, R2.reuse, 0x1, R18, P4 ;  /* 0x0000000102127824 */ /* 0x040fe200020e0612 */
[C---:B--2---:R-:W-:Y:S01]  /*342b0*/  IADD3 R19, P4, R3.reuse, R19, RZ ;  /* 0x0000001303137210 */ /* 0x044fe20007f9e0ff */
[C---:B---3--:R-:W-:Y:S01]  /*342c0*/  IMAD.X R52, R2.reuse, 0x1, R52, P5 ;  /* 0x0000000102347824 */ /* 0x048fe200028e0634 */
[----:B----4-:R-:W-:Y:S01]  /*342d0*/  IADD3 R53, P5, R3, R53, RZ ;  /* 0x0000003503357210 */ /* 0x010fe20007fbe0ff */
        /* <DEDUP_REMOVED lines=35> */
[C---:B------:R-:W-:Y:S01]  /*34510*/  IADD3 R49, P2, R3.reuse, R49, RZ ;  /* 0x0000003103317210 */ /* 0x040fe20007f5e0ff */
[----:B------:R-:W-:Y:S02]  /*34520*/  IMAD.X R50, R2, 0x1, R50, P3 ;  /* 0x0000000102327824 */ /* 0x000fe400018e0632 */
[----:B------:R1:W-:Y:S01]  /*34530*/  STL [R1+0x1590], R57 ;  /* 0x0015903901007387 */ /* 0x0003e20000100800 */
[----:B------:R-:W-:-:S03]  /*34540*/  IADD3 R51, P3, R3, R51, RZ ;  /* 0x0000003303337210 */ /* 0x000fc60007f7e0ff */
[----:B------:R1:W-:Y:S04]  /*34550*/  STL [R1+0x1548], R58 ;  /* 0x0015483a01007387 */ /* 0x0003e80000100800 */
[----:B------:R1:W-:Y:S01]  /*34560*/  STL [R1+0x159c], R59 ;  /* 0x00159c3b01007387 */ /* 0x0003e20000100800 */
[----:B------:R-:W-:-:S03]  /*34570*/  IMAD.X R36, R2, 0x1, R36, P4 ;  /* 0x0000000102247824 */ /* 0x000fc600020e0624 */
        /* <DEDUP_REMOVED lines=10> */
[----:B------:R1:W-:Y:S04]  /*34620*/  STL [R1+0x1568], R37 ;  /* 0x0015682501007387 */ /* 0x0003e80000100800 */
[----:B------:R1:W-:Y:S04]  /*34630*/  STL [R1+0x1564], R38 ;  /* 0x0015642601007387 */ /* 0x0003e80000100800 */
[----:B------:R1:W-:Y:S04]  /*34640*/  STL [R1+0x1584], R61 ;  /* 0x0015843d01007387 */ /* 0x0003e80000100800 */
[----:B------:R1:W-:Y:S04]  /*34650*/  STL [R1+0x1578], R39 ;  /* 0x0015782701007387 */ /* 0x0003e80000100800 */
[----:B------:R1:W-:Y:S01]  /*34660*/  STL [R1+0x1574], R60 ;  /* 0x0015743c01007387 */ /* 0x0003e20000100800 */
[----:B------:R-:W-:Y:S05]  /*34670*/  @P0 BRA `(.L_x_1) ;  /* 0xfffffda0007c0947 */ /* 0x000fea000383ffff */
.L_x_0:
[----:B------:R-:W2:Y:S01]  /*34680*/  LDL.LU R41, [R1+0x480] ;  /* 0x0004800001297983 */ /* 0x000ea20000300800 */
[----:B------:R-:W-:Y:S01]  /*34690*/  ULDC.64 UR10, c[0x0][0x228] ;  /* 0x00008a00000a7ab9 */ /* 0x000fe20000000a00 */
[----:B------:R-:W-:Y:S01]  /*346a0*/  ULDC.64 UR22, c[0x0][0x228] ;  /* 0x00008a0000167ab9 */ /* 0x000fe20000000a00 */
[----:B------:R-:W3:Y:S01]  /*346b0*/  S2UR UR5, SR_CgaCtaId ;  /* 0x00000000000579c3 */ /* 0x000ee20000008800 */
[----:B------:R-:W2:Y:S01]  /*346c0*/  LDL.LU R40, [R1+0x484] ;  /* 0x0004840001287983 */ /* 0x000ea20000300800 */
[----:B------:R-:W-:Y:S01]  /*346d0*/  UMOV UR4, 0x400 ;  /* 0x0000040000047882 */ /* 0x000fe20000000000 */
[----:B------:R-:W-:Y:S01]  /*346e0*/  ULDC.64 UR6, c[0x0][0x220] ;  /* 0x0000880000067ab9 */ /* 0x000fe20000000a00 */
[----:B------:R-:W-:Y:S01]  /*346f0*/  ULDC.64 UR8, c[0x0][0x220] ;  /* 0x0000880000087ab9 */ /* 0x000fe20000000a00 */
[----:B-1----:R-:W4:Y:S01]  /*34700*/  LDL.LU R39, [R1+0x488] ;  /* 0x0004880001277983 */ /* 0x002f220000300800 */
[----:B------:R-:W-:Y:S01]  /*34710*/  ULDC.64 UR24, c[0x0][0x228] ;  /* 0x00008a0000187ab9 */ /* 0x000fe20000000a00 */
[----:B------:R-:W-:Y:S01]  /*34720*/  ULDC.64 UR26, c[0x0][0x228] ;  /* 0x00008a00001a7ab9 */ /* 0x000fe20000000a00 */
[----:B------:R-:W-:Y:S01]  /*34730*/  ULDC.64 UR16, c[0x0][0x228] ;  /* 0x00008a0000107ab9 */ /* 0x000fe20000000a00 */
[----:B------:R-:W4:Y:S01]  /*34740*/  LDL.LU R34, [R1+0x48c] ;  /* 0x00048c0001227983 */ /* 0x000f220000300800 */
[----:B------:R-:W-:Y:S01]  /*34750*/  ULDC.64 UR14, c[0x0][0x228] ;  /* 0x00008a00000e7ab9 */ /* 0x000fe20000000a00 */
[----:B------:R-:W-:Y:S01]  /*34760*/  ULDC.64 UR12, c[0x0][0x228] ;  /* 0x00008a00000c7ab9 */ /* 0x000fe20000000a00 */
[----:B------:R-:W-:Y:S01]  /*34770*/  ULDC.64 UR20, c[0x0][0x228] ;  /* 0x00008a0000147ab9 */ /* 0x000fe20000000a00 */
[----:B------:R-:W3:Y:S01]  /*34780*/  LDL.LU R38, [R1+0x490] ;  /* 0x0004900001267983 */ /* 0x000ee20000300800 */
[----:B------:R-:W-:-:S03]  /*34790*/  ULDC.64 UR18, c[0x0][0x228] ;  /* 0x00008a0000127ab9 */ /* 0x000fc60000000a00 */
        /* <DEDUP_REMOVED lines=35> */
[----:B--2---:R-:W-:-:S05]  /*349d0*/  F2FP.SATFINITE.E5M2.F32.PACK_AB_MERGE_C R43, R40, R41, RZ ;  /* 0x00000029282b723e */ /* 0x004fca00048060ff */
[----:B------:R-:W-:Y:S01]  /*349e0*/  STL [R1+0x1764], R43 ;  /* 0x0017642b01007387 */ /* 0x000fe20000100800 */
[----:B----4-:R-:W-:-:S05]  /*349f0*/  F2FP.SATFINITE.E5M2.F32.PACK_AB_MERGE_C R34, R34, R39, RZ ;  /* 0x000000272222723e */ /* 0x010fca00048060ff */
[----:B------:R3:W-:Y:S02]  /*34a00*/  STL [R1+0x1768], R34 ;  /* 0x0017682201007387 */ /* 0x0007e40000100800 */
[----:B---3--:R-:W-:Y:S02]  /*34a10*/  F2FP.SATFINITE.E5M2.F32.PACK_AB_MERGE_C R34, R37, R38, RZ ;  /* 0x000000262522723e */ /* 0x008fe400048060ff */
[----:B-----5:R-:W-:-:S03]  /*34a20*/  F2FP.SATFINITE.E5M2.F32.PACK_AB_MERGE_C R0, R35, R36, RZ ;  /* 0x000000242300723e */ /* 0x020fc600048060ff */
[----:B------:R-:W-:Y:S01]  /*34a30*/  STL [R1+0x54], R34 ;  /* 0x0000542201007387 */ /* 0x000fe20000100800 */
[----:B------:R-:W-:-:S03]  /*34a40*/  F2FP.SATFINITE.E5M2.F32.PACK_AB_MERGE_C R32, R32, R33, RZ ;  /* 0x000000212020723e */ /* 0x000fc600048060ff */
[----:B------:R1:W-:Y:S04]  /*34a50*/  STL [R1+0x50], R0 ;  /* 0x0000500001007387 */ /* 0x0003e80000100800 */
[----:B------:R-:W-:Y:S01]  /*34a60*/  STL [R1+0x78], R32 ;  /* 0x0000782001007387 */ /* 0x000fe20000100800 */
[----:B------:R-:W-:-:S05]  /*34a70*/  F2FP.SATFINITE.E5M2.F32.PACK_AB_MERGE_C R30, R30, R31, RZ ;  /* 0x0000001f1e1e723e */ /* 0x000fca00048060ff */
[----:B------:R-:W-:Y:S01]  /*34a80*/  STL [R1+0x74], R30 ;  /* 0x0000741e01007387 */ /* 0x000fe20000100800 */
[----:B-1----:R-:W-:-:S05]  /*34a90*/  F2FP.SATFINITE.E5M2.F32.PACK_AB_MERGE_C R0, R28, R29, RZ ;  /* 0x0000001d1c00723e */ /* 0x002fca00048060ff */
[----:B------:R1:W-:Y:S01]  /*34aa0*/  STL [R1+0x8c], R0 ;  /* 0x00008c0001007387 */ /* 0x0003e20000100800 */
[----:B------:R-:W-:-:S05]  /*34ab0*/  F2FP.SATFINITE.E5M2.F32.PACK_AB_MERGE_C R26, R26, R27, RZ ;  /* 0x0000001b1a1a723e */ /* 0x000fca00048060ff */
        /* <DEDUP_REMOVED lines=12> */
[----:B------:R2:W-:Y:S01]  /*34b80*/  STL [R1+0xb8], R14 ;  /* 0x0000b80e01007387 */ /* 0x0005e20000100800 */
[----:B------:R-:W-:-:S05]  /*34b90*/  F2FP.SATFINITE.E5M2.F32.PACK_AB_MERGE_C R12, R12, R13, RZ ;  /* 0x0000000d0c0c723e */ /* 0x000fca00048060ff */
[----:B------:R3:W-:Y:S01]  /*34ba0*/  STL [R1+0xc4], R12 ;  /* 0x0000c40c01007387 */ /* 0x0007e20000100800 */
[----:B-1----:R-:W-:Y:S02]  /*34bb0*/  F2FP.SATFINITE.E5M2.F32.PACK_AB_MERGE_C R0, R10, R11, RZ ;  /* 0x0000000b0a00723e */ /* 0x002fe400048060ff */
[----:B------:R-:W-:-:S05]  /*34bc0*/  F2FP.SATFINITE.E5M2.F32.PACK_AB_MERGE_C R29, R8, R9, RZ ;  /* 0x00000009081d723e */ /* 0x000fca00048060ff */
[----:B------:R1:W-:Y:S01]  /*34bd0*/  STL [R1+0x176c], R29 ;  /* 0x00176c1d01007387 */ /* 0x0003e20000100800 */
[----:B------:R-:W-:-:S03]  /*34be0*/  F2FP.SATFINITE.E5M2.F32.PACK_AB_MERGE_C R28, R6, R7, RZ ;  /* 0x00000007061c723e */ /* 0x000fc600048060ff */
[----:B------:R-:W-:Y:S04]  /*34bf0*/  STL [R1+0xc0], R0 ;  /* 0x0000c00001007387 */ /* 0x000fe80000100800 */
[----:B------:R4:W-:Y:S01]  /*34c00*/  STL [R1+0x1770], R28 ;  /* 0x0017701c01007387 */ /* 0x0009e20000100800 */
[----:B------:R-:W-:-:S05]  /*34c10*/  F2FP.SATFINITE.E5M2.F32.PACK_AB_MERGE_C R33, R4, R5, RZ ;  /* 0x000000050421723e */ /* 0x000fca00048060ff */
[----:B------:R-:W-:Y:S01]  /*34c20*/  STL [R1+0x1774], R33 ;  /* 0x0017742101007387 */ /* 0x000fe20000100800 */
[----:B------:R-:W-:-:S03]  /*34c30*/  F2FP.SATFINITE.E5M2.F32.PACK_AB_MERGE_C R32, R2, R3, RZ ;  /* 0x000000030220723e */ /* 0x000fc600048060ff */
[----:B------:R-:W1:Y:S04]  /*34c40*/  LDL.LU R55, [R1+0x650] ;  /* 0x0006500001377983 */ /* 0x000e680000300800 */
[----:B------:R-:W1:Y:S04]  /*34c50*/  LDL.LU R54, [R1+0x654] ;  /* 0x0006540001367983 */ /* 0x000e680000300800 */
        /* <DEDUP_REMOVED lines=46> */
[----:B------:R-:W-:Y:S01]  /*34f40*/  STL [R1+0x1778], R32 ;  /* 0x0017782001007387 */ /* 0x000fe20000100800 */
[----:B-1----:R-:W-:-:S05]  /*34f50*/  F2FP.SATFINITE.E5M2.F32.PACK_AB_MERGE_C R29, R54, R55, RZ ;  /* 0x00000037361d723e */ /* 0x002fca00048060ff */
[----:B------:R0:W-:Y:S01]  /*34f60*/  STL [R1+0x30], R29 ;  /* 0x0000301d01007387 */ /* 0x0001e20000100800 */
[----:B----4-:R-:W-:-:S05]  /*34f70*/  F2FP.SATFINITE.E5M2.F32.PACK_AB_MERGE_C R28, R52, R53, RZ ;  /* 0x00000035341c723e */ /* 0x010fca00048060ff */
[----:B------:R1:W-:Y:S01]  /*34f80*/  STL [R1+0x2c], R28 ;  /* 0x00002c1c01007387 */ /* 0x0003e20000100800 */
[----:B------:R-:W-:-:S05]  /*34f90*/  F2FP.SATFINITE.E5M2.F32.PACK_AB_MERGE_C R0, R50, R51, RZ ;  /* 0x000000333200723e */ /* 0x000fca00048060ff */
[----:B------:R4:W-:Y:S01]  /*34fa0*/  STL [R1+0x44], R0 ;  /* 0x0000440001007387 */ /* 0x0009e20000100800 */
[----:B0-----:R-:W-:-:S05]  /*34fb0*/  F2FP.SATFINITE.E5M2.F32.PACK_AB_MERGE_C R29, R48, R49, RZ ;  /* 0x00000031301d723e */ /* 0x001fca00048060ff */
[----:B------:R0:W-:Y:S01]  /*34fc0*/  STL [R1+0x3c], R29 ;  /* 0x00003c1d01007387 */ /* 0x0001e20000100800 */
[----:B-1----:R-:W-:-:S05]  /*34fd0*/  F2FP.SATFINITE.E5M2.F32.PACK_AB_MERGE_C R28, R46, R47, RZ ;  /* 0x0000002f2e1c723e */ /* 0x002fca00048060ff */
[----:B------:R1:W-:Y:S01]  /*34fe0*/  STL [R1+0x6c], R28 ;  /* 0x00006c1c01007387 */ /* 0x0003e20000100800 */
[----:B----4-:R-:W-:-:S05]  /*34ff0*/  F2FP.SATFINITE.E5M2.F32.PACK_AB_MERGE_C R0, R44, R45, RZ ;  /* 0x0000002d2c00723e */ /* 0x010fca00048060ff */
        /* <DEDUP_REMOVED lines=8> */
[----:B------:R-:W-:Y:S01]  /*35080*/  STL [R1+0x90], R29 ;  /* 0x0000901d01007387 */ /* 0x000fe20000100800 */
[----:B-1----:R-:W-:-:S05]  /*35090*/  F2FP.SATFINITE.E5M2.F32.PACK_AB_MERGE_C R28, R30, R31, RZ ;  /* 0x0000001f1e1c723e */ /* 0x002fca00048060ff */
[----:B------:R-:W-:Y:S01]  /*350a0*/  STL [R1+0xa4], R28 ;  /* 0x0000a41c01007387 */ /* 0x000fe20000100800 */
[----:B----4-:R-:W-:Y:S02]  /*350b0*/  F2FP.SATFINITE.E5M2.F32.PACK_AB_MERGE_C R0, R26, R27, RZ ;  /* 0x0000001b1a00723e */ /* 0x010fe400048060ff */
[----:B------:R-:W-:-:S05]  /*350c0*/  F2FP.SATFINITE.E5M2.F32.PACK_AB_MERGE_C R25, R24, R25, RZ ;  /* 0x000000191819723e */ /* 0x000fca00048060ff */
[----:B------:R-:W-:Y:S01]  /*350d0*/  STL [R1+0x177c], R25 ;  /* 0x00177c1901007387 */ /* 0x000fe20000100800 */
[----:B------:R-:W-:-:S03]  /*350e0*/  F2FP.SATFINITE.E5M2.F32.PACK_AB_MERGE_C R24, R22, R23, RZ ;  /* 0x000000171618723e */ /* 0x000fc600048060ff */
[----:B------:R0:W-:Y:S04]  /*350f0*/  STL [R1+0x9c], R0 ;  /* 0x00009c0001007387 */ /* 0x0001e80000100800 */
[----:B------:R-:W-:Y:S01]  /*35100*/  STL [R1+0x1780], R24 ;  /* 0x0017801801007387 */ /* 0x000fe20000100800 */
[----:B------:R-:W-:-:S05]  /*35110*/  F2FP.SATFINITE.E5M2.F32.PACK_AB_MERGE_C R39, R20, R21, RZ ;  /* 0x000000151427723e */ /* 0x000fca00048060ff */
[----:B------:R-:W-:Y:S01]  /*35120*/  STL [R1+0x1784], R39 ;  /* 0x0017842701007387 */ /* 0x000fe20000100800 */
[----:B------:R-:W-:-:S05]  /*35130*/  F2FP.SATFINITE.E5M2.F32.PACK_AB_MERGE_C R40, R18, R19, RZ ;  /* 0x000000131228723e */ /* 0x000fca00048060ff */
[----:B------:R-:W-:Y:S01]  /*35140*/  STL [R1+0x1788], R40 ;  /* 0x0017882801007387 */ /* 0x000fe20000100800 */
[----:B------:R-:W-:-:S05]  /*35150*/  F2FP.SATFINITE.E5M2.F32.PACK_AB_MERGE_C R35, R16, R17, RZ ;  /* 0x000000111023723e */ /* 0x000fca00048060ff */
[----:B------:R-:W-:Y:S01]  /*35160*/  STL [R1+0x178c], R35 ;  /* 0x00178c2301007387 */ /* 0x000fe20000100800 */
[----:B--2---:R-:W-:-:S05]  /*35170*/  F2FP.SATFINITE.E5M2.F32.PACK_AB_MERGE_C R36, R14, R15, RZ ;  /* 0x0000000f0e24723e */ /* 0x004fca00048060ff */
[----:B------:R-:W-:Y:S01]  /*35180*/  STL [R1+0x1790], R36 ;  /* 0x0017902401007387 */ /* 0x000fe20000100800 */
[----:B---3--:R-:W-:-:S05]  /*35190*/  F2FP.SATFINITE.E5M2.F32.PACK_AB_MERGE_C R12, R12, R13, RZ ;  /* 0x0000000d0c0c723e */ /* 0x008fca00048060ff */
[----:B------:R-:W-:Y:S01]  /*351a0*/  STL [R1+0x8], R12 ;  /* 0x0000080c01007387 */ /* 0x000fe20000100800 */
[----:B------:R-:W-:-:S05]  /*351b0*/  F2FP.SATFINITE.E5M2.F32.PACK_AB_MERGE_C R10, R10, R11, RZ ;  /* 0x0000000b0a0a723e */ /* 0x000fca00048060ff */
[----:B------:R-:W-:Y:S01]  /*351c0*/  STL [R1+0x4], R10 ;  /* 0x0000040a01007387 */ /* 0x000fe20000100800 */
[----:B0-----:R-:W-:-:S05]  /*351d0*/  F2FP.SATFINITE.E5M2.F32.PACK_AB_MERGE_C R0, R8, R9, RZ ;  /* 0x000000090800723e */ /* 0x001fca00048060ff */
[----:B------:R0:W-:Y:S01]  /*351e0*/  STL [R1+0x20], R0 ;  /* 0x0000200001007387 */ /* 0x0001e20000100800 */
[----:B------:R-:W-:-:S05]  /*351f0*/  F2FP.SATFINITE.E5M2.F32.PACK_AB_MERGE_C R6, R6, R7, RZ ;  /* 0x000000070606723e */ /* 0x000fca00048060ff */
[----:B------:R1:W-:Y:S01]  /*35200*/  STL [R1+0x1c], R6 ;  /* 0x00001c0601007387 */ /* 0x0003e20000100800 */
[----:B------:R-:W-:-:S03]  /*35210*/  F2FP.SATFINITE.E5M2.F32.PACK_AB_MERGE_C R4, R4, R5, RZ ;  /* 0x000000050404723e */ /* 0x000fc600048060ff */
[----:B------:R-:W2:Y:S04]  /*35220*/  LDL.LU R53, [R1+0x320] ;  /* 0x0003200001357983 */ /* 0x000ea80000300800 */
[----:B------:R3:W-:Y:S01]  /*35230*/  STL [R1+0x38], R4 ;  /* 0x0000380401007387 */ /* 0x0007e20000100800 */
[----:B0-----:R-:W-:-:S03]  /*35240*/  F2FP.SATFINITE.E5M2.F32.PACK_AB_MERGE_C R0, R2, R3, RZ ;  /* 0x000000030200723e */ /* 0x001fc600048060ff */
[----:B------:R-:W2:Y:S04]  /*35250*/  LDL.LU R52, [R1+0x324] ;  /* 0x0003240001347983 */ /* 0x000ea80000300800 */
        /* <DEDUP_REMOVED lines=36> */
[----:B---3--:R-:W3:Y:S04]  /*354a0*/  LDL.LU R4, [R1+0x594] ;  /* 0x0005940001047983 */ /* 0x008ee80000300800 */
[----:B------:R-:W3:Y:S04]  /*354b0*/  LDL.LU R3, [R1+0x598] ;  /* 0x0005980001037983 */ /* 0x000ee80000300800 */
[----:B------:R-:W3:Y:S01]  /*354c0*/  LDL.LU R2, [R1+0x59c] ;  /* 0x00059c0001027983 */ /* 0x000ee20000300800 */
[----:B--2---:R-:W-:-:S05]  /*354d0*/  F2FP.SATFINITE.E5M2.F32.PACK_AB_MERGE_C R0, R52, R53, RZ ;  /* 0x000000353400723e */ /* 0x004fca00048060ff */
[----:B------:R0:W-:Y:S01]  /*354e0*/  STL [R1+0x4c], R0 ;  /* 0x00004c0001007387 */ /* 0x0001e20000100800 */
[----:B----4-:R-:W-:Y:S02]  /*354f0*/  F2FP.SATFINITE.E5M2.F32.PACK_AB_MERGE_C R25, R50, R51, RZ ;  /* 0x000000333219723e */ /* 0x010fe400048060ff */
[----:B------:R-:W-:-:S03]  /*35500*/  F2FP.SATFINITE.E5M2.F32.PACK_AB_MERGE_C R24, R48, R49, RZ ;  /* 0x000000313018723e */ /* 0x000fc600048060ff */
[----:B------:R-:W-:Y:S04]  /*35510*/  STL [R1+0x48], R25 ;  /* 0x0000481901007387 */ /* 0x000fe80000100800 */
[----:B------:R-:W-:Y:S01]  /*35520*/  STL [R1+0x64], R24 ;  /* 0x0000641801007387 */ /* 0x000fe20000100800 */
[----:B0-----:R-:W-:Y:S02]  /*35530*/  F2FP.SATFINITE.E5M2.F32.PACK_AB_MERGE_C R0, R46, R47, RZ ;  /* 0x0000002f2e00723e */ /* 0x001fe400048060ff */
[----:B------:R-:W-:-:S05]  /*35540*/  F2FP.SATFINITE.E5M2.F32.PACK_AB_MERGE_C R17, R17, R45, RZ ;  /* 0x0000002d1111723e */ /* 0x000fca00048060ff */
[----:B------:R-:W-:Y:S01]  /*35550*/  STL [R1+0x1794], R17 ;  /* 0x0017941101007387 */ /* 0x000fe20000100800 */
[----:B------:R-:W-:-:S03]  /*35560*/  F2FP.SATFINITE.E5M2.F32.PACK_AB_MERGE_C R14, R14, R44, RZ ;  /* 0x0000002c0e0e723e */ /* 0x000fc600048060ff */
[----:B------:R0:W-:Y:S01]  /*35570*/  STL [R1+0x5c], R0 ;  /* 0x00005c0001007387 */ /* 0x0001e20000100800 */
[----:B------:R-:W-:-:S03]  /*35580*/  F2FP.SATFINITE.E5M2.F32.PACK_AB_MERGE_C R19, R19, R42, RZ ;  /* 0x0000002a1313723e */ /* 0x000fc600048060ff */
[----:B------:R-:W-:Y:S01]  /*35590*/  STL [R1+0x1798], R14 ;  /* 0x0017980e01007387 */ /* 0x000fe20000100800 */
        /* <DEDUP_REMOVED lines=13> */
[----:B------:R-:W-:Y:S04]  /*35670*/  STL [R1+0x17b4], R54 ;  /* 0x0017b43601007387 */ /* 0x000fe80000100800 */
[----:B------:R-:W-:Y:S01]  /*35680*/  STL [R1+0x17b8], R53 ;  /* 0x0017b83501007387 */ /* 0x000fe20000100800 */
[----:B0-----:R-:W-:Y:S02]  /*35690*/  F2FP.SATFINITE.E5M2.F32.PACK_AB_MERGE_C R0, R12, R13, RZ ;  /* 0x0000000d0c00723e */ /* 0x001fe400048060ff */
[----:B------:R-:W-:-:S05]  /*356a0*/  F2FP.SATFINITE.E5M2.F32.PACK_AB_MERGE_C R59, R10, R11, RZ ;  /* 0x0000000b0a3b723e */ /* 0x000fca00048060ff */
[----:B------:R-:W-:Y:S04]  /*356b0*/  STL [R1+0x17bc], R59 ;  /* 0x0017bc3b01007387 */ /* 0x000fe80000100800 */
[----:B------:R0:W-:Y:S01]  /*356c0*/  STL [R1], R0 ;  /* 0x0000000001007387 */ /* 0x0001e20000100800 */
[----:B------:R-:W-:Y:S02]  /*356d0*/  F2FP.SATFINITE.E5M2.F32.PACK_AB_MERGE_C R6, R6, R7, RZ ;  /* 0x000000070606723e */ /* 0x000fe400048060ff */
[----:B0-----:R-:W-:Y:S02]  /*356e0*/  F2FP.SATFINITE.E5M2.F32.PACK_AB_MERGE_C R0, R8, R9, RZ ;  /* 0x000000090800723e */ /* 0x001fe400048060ff */
[----:B---3--:R-:W-:-:S03]  /*356f0*/  F2FP.SATFINITE.E5M2.F32.PACK_AB_MERGE_C R4, R4, R5, RZ ;  /* 0x000000050404723e */ /* 0x008fc600048060ff */
[----:B------:R0:W-:Y:S04]  /*35700*/  STL [R1+0x10], R0 ;  /* 0x0000100001007387 */ /* 0x0001e80000100800 */
[----:B------:R1:W-:Y:S04]  /*35710*/  STL [R1+0xc], R6 ;  /* 0x00000c0601007387 */ /* 0x0003e80000100800 */
[----:B------:R-:W2:Y:S01]  /*35720*/  LDL.LU R55, [R1+0x580] ;  /* 0x0005800001377983 */ /* 0x000ea20000300800 */
[----:B0-----:R-:W-:-:S03]  /*35730*/  F2FP.SATFINITE.E5M2.F32.PACK_AB_MERGE_C R0, R2, R3, RZ ;  /* 0x000000030200723e */ /* 0x001fc600048060ff */
[----:B------:R0:W-:Y:S04]  /*35740*/  STL [R1+0x28], R4 ;  /* 0x0000280401007387 */ /* 0x0001e80000100800 */
[----:B------:R-:W2:Y:S04]  /*35750*/  LDL.LU R45, [R1+0x584] ;  /* 0x00058400012d7983 */ /* 0x000ea80000300800 */
[----:B------:R3:W-:Y:S04]  /*35760*/  STL [R1+0x24], R0 ;  /* 0x0000240001007387 */ /* 0x0007e80000100800 */
[----:B------:R-:W4:Y:S04]  /*35770*/  LDL.LU R52, [R1+0x588] ;  /* 0x0005880001347983 */ /* 0x000f280000300800 */
[----:B------:R-:W4:Y:S04]  /*35780*/  LDL.LU R46, [R1+0x58c] ;  /* 0x00058c00012e7983 */ /* 0x000f280000300800 */
        /* <DEDUP_REMOVED lines=24> */
[----:B------:R-:W3:Y:S04]  /*35910*/  LDL.LU R5, [R1+0x540] ;  /* 0x0005400001057983 */ /* 0x000ee80000300800 */
[----:B0-----:R-:W3:Y:S04]  /*35920*/  LDL.LU R4, [R1+0x544] ;  /* 0x0005440001047983 */ /* 0x001ee80000300800 */
[----:B------:R-:W3:Y:S04]  /*35930*/  LDL.LU R3, [R1+0x548] ;  /* 0x0005480001037983 */ /* 0x000ee80000300800 */
[----:B------:R-:W3:Y:S01]  /*35940*/  LDL.LU R2, [R1+0x54c] ;  /* 0x00054c0001027983 */ /* 0x000ee20000300800 */
[----:B--2---:R-:W-:-:S05]  /*35950*/  F2FP.SATFINITE.E5M2.F32.PACK_AB_MERGE_C R45, R45, R55, RZ ;  /* 0x000000372d2d723e */ /* 0x004fca00048060ff */
[----:B------:R-:W-:Y:S01]  /*35960*/  STL [R1+0x17c0], R45 ;  /* 0x0017c02d01007387 */ /* 0x000fe20000100800 */
[----:B----4-:R-:W-:Y:S02]  /*35970*/  F2FP.SATFINITE.E5M2.F32.PACK_AB_MERGE_C R46, R46, R52, RZ ;  /* 0x000000342e2e723e */ /* 0x010fe400048060ff */
[----:B---3--:R-:W-:-:S03]  /*35980*/  F2FP.SATFINITE.E5M2.F32.PACK_AB_MERGE_C R41, R41, R49, RZ ;  /* 0x000000312929723e */ /* 0x008fc600048060ff */
        /* <DEDUP_REMOVED lines=25> */
[----:B------:R-:W-:Y:S04]  /*35b20*/  STL [R1+0x1750], R57 ;  /* 0x0017503901007387 */ /* 0x000fe80000100800 */
[----:B------:R-:W2:Y:S04]  /*35b30*/  LDL.LU R14, [R1+0x530] ;  /* 0x00053000010e7983 */ /* 0x000ea80000300800 */
[----:B------:R-:W2:Y:S04]  /*35b40*/  LDL.LU R13, [R1+0x534] ;  /* 0x00053400010d7983 */ /* 0x000ea80000300800 */
        /* <DEDUP_REMOVED lines=21> */
[----:B------:R-:W-:-:S03]  /*35ca0*/  F2FP.SATFINITE.E5M2.F32.PACK_AB_MERGE_C R56, R2, R3, RZ ;  /* 0x000000030238723e */ /* 0x000fc600048060ff */
        /* <DEDUP_REMOVED lines=13> */
[----:B------:R-:W-:Y:S01]  /*35d80*/  STL [R1+0x1754], R56 ;  /* 0x0017543801007387 */ /* 0x000fe20000100800 */
[----:B--2---:R-:W-:-:S02]  /*35d90*/  F2FP.SATFINITE.E5M2.F32.PACK_AB_MERGE_C R13, R13, R14, RZ ;  /* 0x0000000e0d0d723e */ /* 0x004fc400048060ff */
[----:B---3--:R-:W-:-:S03]  /*35da0*/  F2FP.SATFINITE.E5M2.F32.PACK_AB_MERGE_C R12, R12, R17, RZ ;  /* 0x000000110c0c723e */ /* 0x008fc600048060ff */
[----:B------:R-:W-:Y:S01]  /*35db0*/  STL [R1+0x17f4], R13 ;  /* 0x0017f40d01007387 */ /* 0x000fe20000100800 */
[----:B----4-:R-:W-:-:S03]  /*35dc0*/  F2FP.SATFINITE.E5M2.F32.PACK_AB_MERGE_C R11, R11, R36, RZ ;  /* 0x000000240b0b723e */ /* 0x010fc600048060ff */
        /* <DEDUP_REMOVED lines=22> */
[----:B------:R-:W-:-:S05]  /*35f30*/  F2FP.SATFINITE.E5M2.F32.PACK_AB_MERGE_C R2, R2, R0, RZ ;  /* 0x000000000202723e */ /* 0x000fca00048060ff */
[----:B------:R0:W-:Y:S01]  /*35f40*/  STL [R1+0x1758], R2 ;  /* 0x0017580201007387 */ /* 0x0001e20000100800 */
[----:B------:R-:W-:-:S05]  /*35f50*/  F2FP.SATFINITE.E5M2.F32.PACK_AB_MERGE_C R0, R58, R61, RZ ;  /* 0x0000003d3a00723e */ /* 0x000fca00048060ff */
[----:B------:R1:W-:Y:S01]  /*35f60*/  STL [R1+0x175c], R0 ;  /* 0x00175c0001007387 */ /* 0x0003e20000100800 */
[----:B0-----:R-:W-:-:S03]  /*35f70*/  F2FP.SATFINITE.E5M2.F32.PACK_AB_MERGE_C R2, R44, R47, RZ ;  /* 0x0000002f2c02723e */ /* 0x001fc600048060ff */
[----:B------:R-:W2:Y:S04]  /*35f80*/  LDL.LU R4, [R1+0x4d0] ;  /* 0x0004d00001047983 */ /* 0x000ea80000300800 */
[----:B------:R-:W-:Y:S01]  /*35f90*/  STL [R1+0xf4], R2 ;  /* 0x0000f40201007387 */ /* 0x000fe20000100800 */
[----:B-1----:R-:W-:-:S03]  /*35fa0*/  F2FP.SATFINITE.E5M2.F32.PACK_AB_MERGE_C R0, R26, R27, RZ ;  /* 0x0000001b1a00723e */ /* 0x002fc600048060ff */
[----:B------:R-:W2:Y:S04]  /*35fb0*/  LDL.LU R48, [R1+0x4d4] ;  /* 0x0004d40001307983 */ /* 0x000ea80000300800 */
[----:B------:R0:W-:Y:S04]  /*35fc0*/  STL [R1+0xf0], R0 ;  /* 0x0000f00001007387 */ /* 0x0001e80000100800 */
        /* <DEDUP_REMOVED lines=59> */
[----:B--2---:R-:W-:-:S03]  /*36380*/  F2FP.SATFINITE.E5M2.F32.PACK_AB_MERGE_C R48, R48, R4, RZ ;  /* 0x000000043030723e */ /* 0x004fc600048060ff */
[----:B------:R-:W2:Y:S04]  /*36390*/  LDL.LU R4, [R1+0x1824] ;  /* 0x0018240001047983 */ /* 0x000ea80000300800 */
[----:B------:R0:W-:Y:S01]  /*363a0*/  STL [R1+0x114], R48 ;  /* 0x0001143001007387 */ /* 0x0001e20000100800 */
[----:B---3--:R-:W-:-:S03]  /*363b0*/  F2FP.SATFINITE.E5M2.F32.PACK_AB_MERGE_C R5, R5, R49, RZ ;  /* 0x000000310505723e */ /* 0x008fc600048060ff */
[----:B0-----:R-:W3:Y:S01]  /*363c0*/  LDL.LU R48, [R1+0x1820] ;  /* 0x0018200001307983 */ /* 0x001ee20000300800 */
[----:B----4-:R-:W-:-:S03]  /*363d0*/  F2FP.SATFINITE.E5M2.F32.PACK_AB_MERGE_C R6, R6, R16, RZ ;  /* 0x000000100606723e */ /* 0x010fc600048060ff */
[----:B------:R-:W4:Y:S04]  /*363e0*/  LDL.LU R49, [R1+0x181c] ;  /* 0x00181c0001317983 */ /* 0x000f280000300800 */
[----:B------:R0:W-:Y:S01]  /*363f0*/  STL [R1+0x110], R5 ;  /* 0x0001100501007387 */ /* 0x0001e20000100800 */
[----:B------:R-:W-:-:S03]  /*36400*/  F2FP.SATFINITE.E5M2.F32.PACK_AB_MERGE_C R8, R8, R7, RZ ;  /* 0x000000070808723e */ /* 0x000fc600048060ff */
[----:B0-----:R-:W2:Y:S01]  /*36410*/  LDL.LU R5, [R1+0x1818] ;  /* 0x0018180001057983 */ /* 0x001ea20000300800 */
[----:B------:R-:W-:-:S03]  /*36420*/  F2FP.SATFINITE.E5M2.F32.PACK_AB_MERGE_C R10, R10, R9, RZ ;  /* 0x000000090a0a723e */ /* 0x000fc600048060ff */
[----:B------:R-:W3:Y:S04]  /*36430*/  LDL.LU R16, [R1+0x1814] ;  /* 0x0018140001107983 */ /* 0x000ee80000300800 */
[----:B------:R0:W-:Y:S01]  /*36440*/  STL [R1+0x128], R6 ;  /* 0x0001280601007387 */ /* 0x0001e20000100800 */
[----:B------:R-:W-:-:S03]  /*36450*/  F2FP.SATFINITE.E5M2.F32.PACK_AB_MERGE_C R12, R12, R11, RZ ;  /* 0x0000000b0c0c723e */ /* 0x000fc600048060ff */
[----:B0-----:R-:W4:Y:S04]  /*36460*/  LDL.LU R6, [R1+0x1810] ;  /* 0x0018100001067983 */ /* 0x001f280000300800 */
[----:B------:R-:W2:Y:S04]  /*36470*/  LDL.LU R7, [R1+0x180c] ;  /* 0x00180c0001077983 */ /* 0x000ea80000300800 */
[----:B------:R0:W-:Y:S01]  /*36480*/  STL [R1+0x120], R8 ;  /* 0x0001200801007387 */ /* 0x0001e20000100800 */
[----:B------:R-:W-:Y:S02]  /*36490*/  F2FP.SATFINITE.E5M2.F32.PACK_AB_MERGE_C R60, R60, R13, RZ ;  /* 0x0000000d3c3c723e */ /* 0x000fe400048060ff */
[----:B------:R-:W-:Y:S01]  /*364a0*/  F2FP.SATFINITE.E5M2.F32.PACK_AB_MERGE_C R52, R52, R15, RZ ;  /* 0x0000000f3434723e */ /* 0x000fe200048060ff */
[----:B0-----:R-:W3:Y:S04]  /*364b0*/  LDL.LU R8, [R1+0x1808] ;  /* 0x0018080001087983 */ /* 0x001ee80000300800 */
[----:B------:R-:W4:Y:S04]  /*364c0*/  LDL.LU R9, [R1+0x1804] ;  /* 0x0018040001097983 */ /* 0x000f280000300800 */
[----:B------:R0:W-:Y:S01]  /*364d0*/  STL [R1+0x168], R10 ;  /* 0x0001680a01007387 */ /* 0x0001e20000100800 */
[----:B------:R-:W-:-:S03]  /*364e0*/  F2FP.SATFINITE.E5M2.F32.PACK_AB_MERGE_C R22, R22, R23, RZ ;  /* 0x000000171616723e */ /* 0x000fc600048060ff */
[----:B0-----:R-:W2:Y:S04]  /*364f0*/  LDL.LU R10, [R1+0x1800] ;  /* 0x00180000010a7983 */ /* 0x001ea80000300800 */
[----:B------:R-:W3:Y:S04]  /*36500*/  LDL.LU R11, [R1+0x17fc] ;  /* 0x0017fc00010b7983 */ /* 0x000ee80000300800 */
[----:B------:R0:W-:Y:S01]  /*36510*/  STL [R1+0x164], R12 ;  /* 0x0001640c01007387 */ /* 0x0001e20000100800 */
[----:B------:R-:W-:-:S03]  /*36520*/  F2FP.SATFINITE.E5M2.F32.PACK_AB_MERGE_C R30, R30, R31, RZ ;  /* 0x0000001f1e1e723e */ /* 0x000fc600048060ff */
[----:B0-----:R-:W4:Y:S04]  /*36530*/  LDL.LU R12, [R1+0x17f8] ;  /* 0x0017f800010c7983 */ /* 0x001f280000300800 */
[----:B------:R-:W2:Y:S04]  /*36540*/  LDL.LU R13, [R1+0x17f4] ;  /* 0x0017f400010d7983 */ /* 0x000ea80000300800 */
[----:B------:R0:W-:Y:S01]  /*36550*/  STL [R1+0x1a0], R60 ;  /* 0x0001a03c01007387 */ /* 0x0001e20000100800 */
[----:B------:R-:W-:-:S03]  /*36560*/  F2FP.SATFINITE.E5M2.F32.PACK_AB_MERGE_C R37, R37, R38, RZ ;  /* 0x000000262525723e */ /* 0x000fc600048060ff */
[----:B0-----:R-:W3:Y:S04]  /*36570*/  LDL.LU R60, [R1+0x17f0] ;  /* 0x0017f000013c7983 */ /* 0x001ee80000300800 */
[----:B------:R-:W3:Y:S04]  /*36580*/  LDL.LU R15, [R1+0x17ec] ;  /* 0x0017ec00010f7983 */ /* 0x000ee80000300800 */
        /* <DEDUP_REMOVED lines=30> */
[----:B0-----:R-:W3:Y:S04]  /*36770*/  LDL R0, [R1+0x74c] ;  /* 0x00074c0001007983 */ /* 0x001ee80000100800 */
        /* <DEDUP_REMOVED lines=25> */
[----:B------:R0:W-:Y:S04]  /*36910*/  STL [R1+0x108], R25 ;  /* 0x0001081901007387 */ /* 0x0001e80000100800 */
        /* <DEDUP_REMOVED lines=9> */
[----:B0-----:R-:W3:Y:S01]  /*369b0*/  LDL.LU R43, [R1+0x1764] ;  /* 0x00176400012b7983 */ /* 0x001ee20000300800 */
[----:B------:R-:W-:-:S02]  /*369c0*/  F2FP.SATFINITE.E5M2.F32.PACK_AB_MERGE_C R56, R56, R2, RZ ;  /* 0x000000023838723e */ /* 0x000fc400048060ff */
[----:B------:R-:W-:Y:S02]  /*369d0*/  F2FP.SATFINITE.E5M2.F32.PACK_AB_MERGE_C R2, R55, R57, RZ ;  /* 0x000000393702723e */ /* 0x000fe400048060ff */
[----:B------:R-:W-:Y:S01]  /*369e0*/  F2FP.SATFINITE.E5M2.F32.PACK_AB_MERGE_C R55, R58, R61, RZ ;  /* 0x0000003d3a37723e */ /* 0x000fe200048060ff */
[----:B------:R-:W-:Y:S01]  /*369f0*/  STL [R1+0x16c], R56 ;  /* 0x00016c3801007387 */ /* 0x000fe20000100800 */
[----:B------:R-:W-:-:S03]  /*36a00*/  F2FP.SATFINITE.E5M2.F32.PACK_AB_MERGE_C R44, R44, R47, RZ ;  /* 0x0000002f2c2c723e */ /* 0x000fc600048060ff */
[----:B------:R0:W-:Y:S04]  /*36a10*/  STL [R1+0x1ac], R2 ;  /* 0x0001ac0201007387 */ /* 0x0001e80000100800 */
[----:B------:R-:W-:Y:S01]  /*36a20*/  STL [R1+0x1a4], R55 ;  /* 0x0001a43701007387 */ /* 0x000fe20000100800 */
[----:B0-----:R-:W-:-:S03]  /*36a30*/  F2FP.SATFINITE.E5M2.F32.PACK_AB_MERGE_C R2, R26, R27, RZ ;  /* 0x0000001b1a02723e */ /* 0x001fc600048060ff */
[----:B------:R-:W-:Y:S04]  /*36a40*/  STL [R1+0x1d4], R44 ;  /* 0x0001d42c01007387 */ /* 0x000fe80000100800 */
[----:B------:R0:W-:Y:S04]  /*36a50*/  STL [R1+0x1d0], R2 ;  /* 0x0001d00201007387 */ /* 0x0001e80000100800 */
[----:B0-----:R-:W3:Y:S04]  /*36a60*/  LDL.LU R2, [R1+0x54] ;  /* 0x0000540001027983 */ /* 0x001ee80000300800 */
[----:B------:R-:W3:Y:S01]  /*36a70*/  LDL.LU R55, [R1+0x50] ;  /* 0x0000500001377983 */ /* 0x000ee20000300800 */
[----:B----4-:R-:W-:-:S02]  /*36a80*/  LOP3.LUT R47, R12, 0xffff, RZ, 0xc0, !PT ;  /* 0x0000ffff0c2f7812 */ /* 0x010fc400078ec0ff */
[----:B--2---:R-:W-:Y:S02]  /*36a90*/  LOP3.LUT R44, R13, 0xffff, RZ, 0xc0, !PT ;  /* 0x0000ffff0d2c7812 */ /* 0x004fe400078ec0ff */
[----:B---3--:R-:W-:-:S04]  /*36aa0*/  LOP3.LUT R46, R46, 0xffff, RZ, 0xc0, !PT ;  /* 0x0000ffff2e2e7812 */ /* 0x008fc800078ec0ff */
[----:B------:R-:W-:Y:S02]  /*36ab0*/  PRMT R13, R46, 0x3340, R1 ;  /* 0x000033402e0d7816 */ /* 0x000fe40000000001 */
[----:B------:R-:W-:-:S04]  /*36ac0*/  LOP3.LUT R45, R45, 0xffff, RZ, 0xc0, !PT ;  /* 0x0000ffff2d2d7812 */ /* 0x000fc800078ec0ff */
[----:B------:R-:W-:Y:S01]  /*36ad0*/  PRMT R12, R45, 0x3340, R1 ;  /* 0x000033402d0c7816 */ /* 0x000fe20000000001 */
[C---:B------:R-:W-:Y:S02]  /*36ae0*/  VIADD R26, R0.reuse, 0x3f ;  /* 0x0000003f001a7836 */ /* 0x040fe40000000000 */
[----:B------:R-:W-:-:S03]  /*36af0*/  VIADD R27, R0, 0x1 ;  /* 0x00000001001b7836 */ /* 0x000fc60000000000 */
[----:B------:R-:W-:Y:S02]  /*36b00*/  ISETP.GE.AND P0, PT, R26, UR23, PT ;  /* 0x000000171a007c0c */ /* 0x000fe4000bf06270 */
[----:B------:R-:W-:Y:S02]  /*36b10*/  ISETP.GE.AND P1, PT, R27, UR11, PT ;  /* 0x0000000b1b007c0c */ /* 0x000fe4000bf26270 */
[----:B------:R-:W-:Y:S02]  /*36b20*/  LOP3.LUT R56, R14, 0xffff, RZ, 0xc0, !PT ;  /* 0x0000ffff0e387812 */ /* 0x000fe400078ec0ff */
[--C-:B------:R-:W-:Y:S02]  /*36b30*/  PRMT R14, R44, 0x3340, R1.reuse ;  /* 0x000033402c0e7816 */ /* 0x100fe40000000001 */
[----:B------:R-:W-:Y:S02]  /*36b40*/  LOP3.LUT R57, R17, 0xffff, RZ, 0xc0, !PT ;  /* 0x0000ffff11397812 */ /* 0x000fe400078ec0ff */
[----:B------:R-:W-:-:S02]  /*36b50*/  PRMT R17, R47, 0x3340, R1 ;  /* 0x000033402f117816 */ /* 0x000fc40000000001 */
[----:B------:R-:W-:Y:S02]  /*36b60*/  LOP3.LUT R58, R24, 0xffff, RZ, 0xc0, !PT ;  /* 0x0000ffff183a7812 */ /* 0x000fe400078ec0ff */
[----:B------:R-:W-:Y:S02]  /*36b70*/  LOP3.LUT R61, R25, 0xffff, RZ, 0xc0, !PT ;  /* 0x0000ffff193d7812 */ /* 0x000fe400078ec0ff */
[----:B------:R-:W-:-:S04]  /*36b80*/  LOP3.LUT R0, R28, 0xffff, RZ, 0xc0, !PT ;  /* 0x0000ffff1c007812 */ /* 0x000fc800078ec0ff */
[----:B------:R-:W-:Y:S02]  /*36b90*/  PRMT R27, R0, 0x3340, R56 ;  /* 0x00003340001b7816 */ /* 0x000fe40000000038 */
[----:B------:R-:W-:Y:S02]  /*36ba0*/  LOP3.LUT R29, R29, 0xffff, RZ, 0xc0, !PT ;  /* 0x0000ffff1d1d7812 */ /* 0x000fe400078ec0ff */
[----:B------:R-:W-:-:S04]  /*36bb0*/  LOP3.LUT R34, R34, 0xffff, RZ, 0xc0, !PT ;  /* 0x0000ffff22227812 */ /* 0x000fc800078ec0ff */
[----:B------:R-:W-:Y:S02]  /*36bc0*/  PRMT R25, R34, 0x3340, R58 ;  /* 0x0000334022197816 */ /* 0x000fe4000000003a */
[----:B------:R-:W-:-:S05]  /*36bd0*/  LOP3.LUT R43, R43, 0xffff, RZ, 0xc0, !PT ;  /* 0x0000ffff2b2b7812 */ /* 0x000fca00078ec0ff */
[----:B------:R-:W-:Y:S01]  /*36be0*/  STL [R1+0x18], R43 ;  /* 0x0000182b01007387 */ /* 0x000fe20000100800 */
[----:B------:R-:W-:-:S03]  /*36bf0*/  PRMT R24, R43, 0x3340, R61 ;  /* 0x000033402b187816 */ /* 0x000fc6000000003d */
[----:B------:R-:W-:Y:S04]  /*36c00*/  STL [R1+0x14], R34 ;  /* 0x0000142201007387 */ /* 0x000fe80000100800 */
[----:B------:R-:W-:Y:S01]  /*36c10*/  STL [R1+0x60], R29 ;  /* 0x0000601d01007387 */ /* 0x000fe20000100800 */
[----:B------:R-:W-:-:S03]  /*36c20*/  PRMT R12, R24, 0x5410, R12 ;  /* 0x00005410180c7816 */ /* 0x000fc6000000000c */
[----:B------:R0:W-:Y:S04]  /*36c30*/  STL [R1+0x70], R0 ;  /* 0x0000700001007387 */ /* 0x0001e80000100800 */
[----:B------:R-:W-:Y:S04]  /*36c40*/  STL [R1+0x40], R57 ;  /* 0x0000403901007387 */ /* 0x000fe80000100800 */
[----:B------:R1:W-:Y:S01]  /*36c50*/  STL [R1+0x58], R56 ;  /* 0x0000583801007387 */ /* 0x0003e20000100800 */
[----:B------:R-:W-:-:S03]  /*36c60*/  PRMT R26, R29, 0x3340, R57 ;  /* 0x000033401d1a7816 */ /* 0x000fc60000000039 */
[----:B------:R-:W-:Y:S01]  /*36c70*/  STL [R1+0x1740], R45 ;  /* 0x0017402d01007387 */ /* 0x000fe20000100800 */
[----:B0-----:R-:W-:-:S03]  /*36c80*/  PRMT R0, R25, 0x5410, R13 ;  /* 0x0000541019007816 */ /* 0x001fc6000000000d */
[----:B------:R-:W-:Y:S04]  /*36c90*/  STL [R1+0x1744], R46 ;  /* 0x0017442e01007387 */ /* 0x000fe80000100800 */
[----:B------:R-:W-:Y:S04]  /*36ca0*/  STL [R1+0x1748], R44 ;  /* 0x0017482c01007387 */ /* 0x000fe80000100800 */
[----:B------:R-:W-:Y:S01]  /*36cb0*/  STL [R1+0x174c], R47 ;  /* 0x00174c2f01007387 */ /* 0x000fe20000100800 */
[----:B------:R-:W-:-:S03]  /*36cc0*/  PRMT R13, R26, 0x5410, R14 ;  /* 0x000054101a0d7816 */ /* 0x000fc6000000000e */
[----:B-1----:R-:W2:Y:S04]  /*36cd0*/  LDL.LU R56, [R1+0x78] ;  /* 0x0000780001387983 */ /* 0x002ea80000300800 */
[----:B------:R0:W-:Y:S04]  /*36ce0*/  STL [R1+0x134], R12 ;  /* 0x0001340c01007387 */ /* 0x0001e80000100800 */
[----:B------:R-:W3:Y:S04]  /*36cf0*/  LDL.LU R57, [R1+0x74] ;  /* 0x0000740001397983 */ /* 0x000ee80000300800 */
[----:B------:R1:W-:Y:S01]  /*36d00*/  STL [R1+0x130], R0 ;  /* 0x0001300001007387 */ /* 0x0003e20000100800 */
[----:B0-----:R-:W-:-:S03]  /*36d10*/  LOP3.LUT R12, R2, 0xffff, RZ, 0xc0, !PT ;  /* 0x0000ffff020c7812 */ /* 0x001fc600078ec0ff */
[----:B------:R0:W-:Y:S01]  /*36d20*/  STL [R1+0x12c], R13 ;  /* 0x00012c0d01007387 */ /* 0x0001e20000100800 */
[----:B-1----:R-:W-:Y:S02]  /*36d30*/  PRMT R0, R27, 0x5410, R17 ;  /* 0x000054101b007816 */ /* 0x002fe40000000011 */
[----:B0-----:R-:W-:-:S03]  /*36d40*/  LOP3.LUT R13, R55, 0xffff, RZ, 0xc0, !PT ;  /* 0x0000ffff370d7812 */ /* 0x001fc600078ec0ff */
[----:B------:R0:W-:Y:S04]  /*36d50*/  STL [R1+0x124], R0 ;  /* 0x0001240001007387 */ /* 0x0001e80000100800 */
[----:B------:R-:W4:Y:S04]  /*36d60*/  LDL.LU R2, [R1+0x30] ;  /* 0x0000300001027983 */ /* 0x000f280000300800 */
[----:B------:R-:W4:Y:S01]  /*36d70*/  LDL.LU R55, [R1+0x2c] ;  /* 0x00002c0001377983 */ /* 0x000f220000300800 */
[----:B------:R-:W-:Y:S02]  /*36d80*/  LOP3.LUT R25, R33, 0xffff, RZ, 0xc0, !PT ;  /* 0x0000ffff21197812 */ /* 0x000fe400078ec0ff */
[----:B0-----:R-:W-:-:S02]  /*36d90*/  LOP3.LUT R0, R32, 0xffff, RZ, 0xc0, !PT ;  /* 0x0000ffff20007812 */ /* 0x001fc400078ec0ff */
[----:B------:R-:W-:Y:S02]  /*36da0*/  LOP3.LUT R39, R39, 0xffff, RZ, 0xc0, !PT ;  /* 0x0000ffff27277812 */ /* 0x000fe400078ec0ff */
[----:B------:R-:W-:Y:S02]  /*36db0*/  LOP3.LUT R27, R19, 0xffff, RZ, 0xc0, !PT ;  /* 0x0000ffff131b7812 */ /* 0x000fe400078ec0ff */
[----:B------:R-:W-:Y:S02]  /*36dc0*/  LOP3.LUT R41, R41, 0xffff, RZ, 0xc0, !PT ;  /* 0x0000ffff29297812 */ /* 0x000fe400078ec0ff */
[----:B------:R-:W-:Y:S01]  /*36dd0*/  LOP3.LUT R26, R18, 0xffff, RZ, 0xc0, !PT ;  /* 0x0000ffff121a7812 */ /* 0x000fe200078ec0ff */
[----:B------:R0:W-:Y:S01]  /*36de0*/  STL [R1+0x84], R25 ;  /* 0x0000841901007387 */ /* 0x0001e20000100800 */
[----:B------:R-:W-:Y:S02]  /*36df0*/  LOP3.LUT R40, R40, 0xffff, RZ, 0xc0, !PT ;  /* 0x0000ffff28287812 */ /* 0x000fe400078ec0ff */
[----:B------:R-:W-:Y:S01]  /*36e00*/  LOP3.LUT R42, R42, 0xffff, RZ, 0xc0, !PT ;  /* 0x0000ffff2a2a7812 */ /* 0x000fe200078ec0ff */
[----:B------:R-:W-:Y:S01]  /*36e10*/  STL [R1+0x94], R0 ;  /* 0x0000940001007387 */ /* 0x000fe20000100800 */
[----:B------:R-:W-:-:S02]  /*36e20*/  LOP3.LUT R43, R10, 0xffff, RZ, 0xc0, !PT ;  /* 0x0000ffff0a2b7812 */ /* 0x000fc400078ec0ff */
[----:B------:R-:W-:Y:S01]  /*36e30*/  LOP3.LUT R14, R11, 0xffff, RZ, 0xc0, !PT ;  /* 0x0000ffff0b0e7812 */ /* 0x000fe200078ec0ff */
[----:B------:R-:W-:Y:S01]  /*36e40*/  STL [R1+0x50], R27 ;  /* 0x0000501b01007387 */ /* 0x000fe20000100800 */
[----:B------:R-:W-:Y:S02]  /*36e50*/  PRMT R10, R41, 0x3340, R1 ;  /* 0x00003340290a7816 */ /* 0x000fe40000000001 */
[----:B------:R-:W-:Y:S01]  /*36e60*/  PRMT R19, R12, 0x3340, R39 ;  /* 0x000033400c137816 */ /* 0x000fe20000000027 */
[----:B------:R1:W-:Y:S01]  /*36e70*/  STL [R1+0x54], R26 ;  /* 0x0000541a01007387 */ /* 0x0003e20000100800 */
[--C-:B------:R-:W-:Y:S02]  /*36e80*/  PRMT R11, R42, 0x3340, R1.reuse ;  /* 0x000033402a0b7816 */ /* 0x100fe40000000001 */
[----:B------:R-:W-:Y:S02]  /*36e90*/  PRMT R24, R13, 0x3340, R40 ;  /* 0x000033400d187816 */ /* 0x000fe40000000028 */
[----:B------:R-:W-:-:S02]  /*36ea0*/  PRMT R17, R14, 0x3340, R1 ;  /* 0x000033400e117816 */ /* 0x000fc40000000001 */
[----:B0-----:R-:W-:Y:S02]  /*36eb0*/  PRMT R25, R25, 0x3340, R27 ;  /* 0x0000334019197816 */ /* 0x001fe4000000001b */
[----:B-1----:R-:W-:Y:S02]  /*36ec0*/  PRMT R26, R0, 0x3340, R26 ;  /* 0x00003340001a7816 */ /* 0x002fe4000000001a */
[----:B------:R-:W-:Y:S02]  /*36ed0*/  PRMT R0, R19, 0x5410, R10 ;  /* 0x0000541013007816 */ /* 0x000fe4000000000a */
[----:B------:R-:W-:Y:S02]  /*36ee0*/  PRMT R18, R43, 0x3340, R1 ;  /* 0x000033402b127816 */ /* 0x000fe40000000001 */
[----:B------:R-:W-:Y:S01]  /*36ef0*/  PRMT R11, R24, 0x5410, R11 ;  /* 0x00005410180b7816 */ /* 0x000fe2000000000b */
[----:B------:R0:W-:Y:S01]  /*36f00*/  STL [R1+0x1c4], R0 ;  /* 0x0001c40001007387 */ /* 0x0001e20000100800 */
[----:B------:R-:W-:-:S03]  /*36f10*/  PRMT R10, R25, 0x5410, R17 ;  /* 0x00005410190a7816 */ /* 0x000fc60000000011 */
[----:B------:R-:W-:Y:S01]  /*36f20*/  STL [R1+0x1c0], R11 ;  /* 0x0001c00b01007387 */ /* 0x000fe20000100800 */
[----:B0-----:R-:W-:-:S03]  /*36f30*/  PRMT R0, R26, 0x5410, R18 ;  /* 0x000054101a007816 */ /* 0x001fc60000000012 */
[----:B------:R-:W-:Y:S01]  /*36f40*/  STL [R1+0x1bc], R10 ;  /* 0x0001bc0a01007387 */ /* 0x000fe20000100800 */
[----:B------:R-:W-:Y:S01]  /*36f50*/  BAR.SYNC.DEFER_BLOCKING 0x0 ;  /* 0x0000000000007b1d */ /* 0x000fe20000010000 */
[----:B--2---:R-:W-:-:S05]  /*36f60*/  LOP3.LUT R33, R56, 0xffff, RZ, 0xc0, !PT ;  /* 0x0000ffff38217812 */ /* 0x004fca00078ec0ff */
[----:B------:R-:W2:Y:S04]  /*36f70*/  LDL.LU R56, [R1+0x8c] ;  /* 0x00008c0001387983 */ /* 0x000ea80000300800 */
[----:B------:R4:W-:Y:S04]  /*36f80*/  STL [R1+0x1b8], R0 ;  /* 0x0001b80001007387 */ /* 0x0009e80000100800 */
[----:B------:R-:W2:Y:S04]  /*36f90*/  LDL.LU R45, [R1+0x88] ;  /* 0x00008800012d7983 */ /* 0x000ea80000300800 */
[----:B------:R-:W2:Y:S01]  /*36fa0*/  LDL.LU R28, [R1+0x44] ;  /* 0x00004400011c7983 */ /* 0x000ea20000300800 */
[----:B---3--:R-:W-:-:S03]  /*36fb0*/  LOP3.LUT R34, R57, 0xffff, RZ, 0xc0, !PT ;  /* 0x0000ffff39227812 */ /* 0x008fc600078ec0ff */
[----:B------:R-:W3:Y:S04]  /*36fc0*/  LDL.LU R29, [R1+0x3c] ;  /* 0x00003c00011d7983 */ /* 0x000ee80000300800 */
[----:B------:R-:W3:Y:S01]  /*36fd0*/  LDL.LU R57, [R1+0x8] ;  /* 0x0000080001397983 */ /* 0x000ee20000300800 */
[----:B----4-:R-:W-:-:S03]  /*36fe0*/  LOP3.LUT R0, R55, 0xffff, RZ, 0xc0, !PT ;  /* 0x0000ffff37007812 */ /* 0x010fc600078ec0ff */
[----:B------:R-:W4:Y:S01]  /*36ff0*/  LDL.LU R55, [R1+0x4] ;  /* 0x0000040001377983 */ /* 0x000f220000300800 */
[----:B------:R-:W-:Y:S02]  /*37000*/  LOP3.LUT R35, R35, 0xffff, RZ, 0xc0, !PT ;  /* 0x0000ffff23237812 */ /* 0x000fe400078ec0ff */
[----:B------:R-:W-:Y:S02]  /*37010*/  LOP3.LUT R37, R37, 0xffff, RZ, 0xc0, !PT ;  /* 0x0000ffff25257812 */ /* 0x000fe400078ec0ff */
[----:B------:R-:W-:Y:S02]  /*37020*/  LOP3.LUT R24, R2, 0xffff, RZ, 0xc0, !PT ;  /* 0x0000ffff02187812 */ /* 0x000fe400078ec0ff */
[----:B------:R-:W-:Y:S02]  /*37030*/  LOP3.LUT R36, R36, 0xffff, RZ, 0xc0, !PT ;  /* 0x0000ffff24247812 */ /* 0x000fe400078ec0ff */
[----:B------:R-:W-:Y:S02]  /*37040*/  LOP3.LUT R38, R38, 0xffff, RZ, 0xc0, !PT ;  /* 0x0000ffff26267812 */ /* 0x000fe400078ec0ff */
[----:B------:R-:W-:-:S02]  /*37050*/  LOP3.LUT R21, R21, 0xffff, RZ, 0xc0, !PT ;  /* 0x0000ffff15157812 */ /* 0x000fc400078ec0ff */
[----:B------:R-:W-:Y:S02]  /*37060*/  LOP3.LUT R32, R9, 0xffff, RZ, 0xc0, !PT ;  /* 0x0000ffff09207812 */ /* 0x000fe400078ec0ff */
[----:B------:R-:W-:Y:S02]  /*37070*/  PRMT R9, R37, 0x3340, R1 ;  /* 0x0000334025097816 */ /* 0x000fe40000000001 */
[----:B------:R-:W-:Y:S01]  /*37080*/  PRMT R18, R33, 0x3340, R35 ;  /* 0x0000334021127816 */ /* 0x000fe20000000023 */
[----:B------:R-:W-:Y:S01]  /*37090*/  STL [R1+0x78], R24 ;  /* 0x0000781801007387 */ /* 0x000fe20000100800 */
[----:B------:R-:W-:Y:S02]  /*370a0*/  LOP3.LUT R2, R20, 0xffff, RZ, 0xc0, !PT ;  /* 0x0000ffff14027812 */ /* 0x000fe400078ec0ff */
[----:B------:R-:W-:Y:S01]  /*370b0*/  LOP3.LUT R8, R8, 0xffff, RZ, 0xc0, !PT ;  /* 0x0000ffff08087812 */ /* 0x000fe200078ec0ff */
[----:B------:R-:W-:Y:S01]  /*370c0*/  STL [R1+0xac], R0 ;  /* 0x0000ac0001007387 */ /* 0x000fe20000100800 */
[----:B------:R-:W-:-:S02]  /*370d0*/  PRMT R10, R38, 0x3340, R1 ;  /* 0x00003340260a7816 */ /* 0x000fc40000000001 */
[----:B------:R-:W-:Y:S01]  /*370e0*/  PRMT R19, R34, 0x3340, R36 ;  /* 0x0000334022137816 */ /* 0x000fe20000000024 */
[----:B------:R0:W-:Y:S01]  /*370f0*/  STL [R1+0x30], R21 ;  /* 0x0000301501007387 */ /* 0x0001e20000100800 */
[----:B------:R-:W-:Y:S02]  /*37100*/  PRMT R11, R32, 0x3340, R1 ;  /* 0x00003340200b7816 */ /* 0x000fe40000000001 */
[----:B------:R-:W-:Y:S02]  /*37110*/  PRMT R20, R24, 0x3340, R21 ;  /* 0x0000334018147816 */ /* 0x000fe40000000015 */
[----:B------:R-:W-:Y:S01]  /*37120*/  PRMT R9, R18, 0x5410, R9 ;  /* 0x0000541012097816 */ /* 0x000fe20000000009 */
[----:B------:R1:W-:Y:S01]  /*37130*/  STL [R1+0x74], R2 ;  /* 0x0000740201007387 */ /* 0x0003e20000100800 */
[----:B------:R-:W-:Y:S02]  /*37140*/  PRMT R17, R8, 0x3340, R1 ;  /* 0x0000334008117816 */ /* 0x000fe40000000001 */
[----:B0-----:R-:W-:-:S02]  /*37150*/  PRMT R21, R0, 0x3340, R2 ;  /* 0x0000334000157816 */ /* 0x001fc40000000002 */
[----:B------:R-:W-:Y:S01]  /*37160*/  PRMT R0, R19, 0x5410, R10 ;  /* 0x0000541013007816 */ /* 0x000fe2000000000a */
[----:B------:R0:W-:Y:S01]  /*37170*/  STL [R1+0x1b4], R9 ;  /* 0x0001b40901007387 */ /* 0x0001e20000100800 */
[----:B-1----:R-:W-:-:S03]  /*37180*/  PRMT R2, R20, 0x5410, R11 ;  /* 0x0000541014027816 */ /* 0x002fc6000000000b */
[----:B------:R1:W-:Y:S01]  /*37190*/  STL [R1+0x1b0], R0 ;  /* 0x0001b00001007387 */ /* 0x0003e20000100800 */
[----:B0-----:R-:W-:-:S03]  /*371a0*/  PRMT R9, R21, 0x5410, R17 ;  /* 0x0000541015097816 */ /* 0x001fc60000000011 */
[----:B-1----:R-:W4:Y:S04]  /*371b0*/  LDL.LU R0, [R1+0xa8] ;  /* 0x0000a80001007983 */ /* 0x002f280000300800 */
[----:B------:R0:W-:Y:S04]  /*371c0*/  STL [R1+0x1a8], R2 ;  /* 0x0001a80201007387 */ /* 0x0001e80000100800 */
[----:B0-----:R-:W4:Y:S04]  /*371d0*/  LDL.LU R2, [R1+0xa0] ;  /* 0x0000a00001027983 */ /* 0x001f280000300800 */
[----:B------:R0:W-:Y:S01]  /*371e0*/  STL [R1+0x198], R9 ;  /* 0x0001980901007387 */ /* 0x0001e20000100800 */
[----:B--2---:R-:W-:-:S03]  /*371f0*/  LOP3.LUT R26, R56, 0xffff, RZ, 0xc0, !PT ;  /* 0x0000ffff381a7812 */ /* 0x004fc600078ec0ff */
[----:B------:R-:W2:Y:S04]  /*37200*/  LDL.LU R56, [R1+0x6c] ;  /* 0x00006c0001387983 */ /* 0x000ea80000300800 */
[----:B------:R-:W2:Y:S01]  /*37210*/  LDL.LU R44, [R1+0x68] ;  /* 0x00006800012c7983 */ /* 0x000ea20000300800 */
[----:B------:R-:W-:Y:S02]  /*37220*/  LOP3.LUT R18, R28, 0xffff, RZ, 0xc0, !PT ;  /* 0x0000ffff1c127812 */ /* 0x000fe400078ec0ff */
[----:B---3--:R-:W-:-:S03]  /*37230*/  LOP3.LUT R19, R29, 0xffff, RZ, 0xc0, !PT ;  /* 0x0000ffff1d137812 */ /* 0x008fc600078ec0ff */
[----:B------:R1:W-:Y:S01]  /*37240*/  STL [R1+0x88], R18 ;  /* 0x0000881201007387 */ /* 0x0003e20000100800 */
[----:B------:R-:W-:-:S03]  /*37250*/  LOP3.LUT R28, R57, 0xffff, RZ, 0xc0, !PT ;  /* 0x0000ffff391c7812 */ /* 0x000fc600078ec0ff */
[----:B------:R-:W3:Y:S04]  /*37260*/  LDL.LU R57, [R1+0x20] ;  /* 0x0000200001397983 */ /* 0x000ee80000300800 */
[----:B------:R1:W-:Y:S01]  /*37270*/  STL [R1+0x8c], R19 ;  /* 0x00008c1301007387 */ /* 0x0003e20000100800 */
[----:B----4-:R-:W-:-:S03]  /*37280*/  LOP3.LUT R29, R55, 0xffff, RZ, 0xc0, !PT ;  /* 0x0000ffff371d7812 */ /* 0x010fc600078ec0ff */
[----:B------:R-:W4:Y:S01]  /*37290*/  LDL.LU R55, [R1+0x1c] ;  /* 0x00001c0001377983 */ /* 0x000f220000300800 */
[----:B------:R-:W-:Y:S02]  /*372a0*/  LOP3.LUT R30, R30, 0xffff, RZ, 0xc0, !PT ;  /* 0x0000ffff1e1e7812 */ /* 0x000fe400078ec0ff */
[----:B------:R-:W-:Y:S02]  /*372b0*/  LOP3.LUT R27, R45, 0xffff, RZ, 0xc0, !PT ;  /* 0x0000ffff2d1b7812 */ /* 0x000fe400078ec0ff */
[----:B------:R-:W-:Y:S02]  /*372c0*/  LOP3.LUT R31, R31, 0xffff, RZ, 0xc0, !PT ;  /* 0x0000ffff1f1f7812 */ /* 0x000fe400078ec0ff */
[----:B------:R-:W-:Y:S02]  /*372d0*/  LOP3.LUT R25, R6, 0xffff, RZ, 0xc0, !PT ;  /* 0x0000ffff06197812 */ /* 0x000fe400078ec0ff */
[----:B------:R-:W-:Y:S02]  /*372e0*/  PRMT R6, R30, 0x3340, R1 ;  /* 0x000033401e067816 */ /* 0x000fe40000000001 */
[----:B------:R-:W-:-:S02]  /*372f0*/  PRMT R11, R26, 0x3340, R28 ;  /* 0x000033401a0b7816 */ /* 0x000fc4000000001c */
[----:B------:R-:W-:Y:S02]  /*37300*/  LOP3.LUT R21, R51, 0xffff, RZ, 0xc0, !PT ;  /* 0x0000ffff33157812 */ /* 0x000fe400078ec0ff */
[----:B------:R-:W-:Y:S02]  /*37310*/  LOP3.LUT R24, R7, 0xffff, RZ, 0xc0, !PT ;  /* 0x0000ffff07187812 */ /* 0x000fe400078ec0ff */
[----:B------:R-:W-:Y:S02]  /*37320*/  LOP3.LUT R20, R50, 0xffff, RZ, 0xc0, !PT ;  /* 0x0000ffff32147812 */ /* 0x000fe400078ec0ff */
[----:B------:R-:W-:Y:S02]  /*37330*/  PRMT R7, R31, 0x3340, R1 ;  /* 0x000033401f077816 */ /* 0x000fe40000000001 */
[----:B------:R-:W-:Y:S02]  /*37340*/  PRMT R17, R27, 0x3340, R29 ;  /* 0x000033401b117816 */ /* 0x000fe4000000001d */
[----:B------:R-:W-:-:S02]  /*37350*/  PRMT R6, R11, 0x5410, R6 ;  /* 0x000054100b067816 */ /* 0x000fc40000000006 */
[----:B0-----:R-:W-:Y:S02]  /*37360*/  PRMT R9, R24, 0x3340, R1 ;  /* 0x0000334018097816 */ /* 0x001fe40000000001 */
[----:B-1----:R-:W-:Y:S01]  /*37370*/  PRMT R18, R18, 0x3340, R21 ;  /* 0x0000334012127816 */ /* 0x002fe20000000015 */
[----:B------:R-:W-:Y:S01]  /*37380*/  STL [R1+0x3c], R21 ;  /* 0x00003c1501007387 */ /* 0x000fe20000100800 */
[----:B------:R-:W-:Y:S02]  /*37390*/  PRMT R10, R25, 0x3340, R1 ;  /* 0x00003340190a7816 */ /* 0x000fe40000000001 */
[----:B------:R-:W-:Y:S01]  /*373a0*/  PRMT R19, R19, 0x3340, R20 ;  /* 0x0000334013137816 */ /* 0x000fe20000000014 */
[----:B------:R-:W-:Y:S01]  /*373b0*/  STL [R1+0x44], R20 ;  /* 0x0000441401007387 */ /* 0x000fe20000100800 */
[----:B------:R-:W-:Y:S02]  /*373c0*/  PRMT R11, R17, 0x5410, R7 ;  /* 0x00005410110b7816 */ /* 0x000fe40000000007 */
[----:B------:R-:W-:Y:S01]  /*373d0*/  PRMT R7, R18, 0x5410, R9 ;  /* 0x0000541012077816 */ /* 0x000fe20000000009 */
[----:B------:R0:W-:Y:S04]  /*373e0*/  STL [R1+0x194], R6 ;  /* 0x0001940601007387 */ /* 0x0001e80000100800 */
[----:B------:R-:W-:Y:S04]  /*373f0*/  STL [R1+0x190], R11 ;  /* 0x0001900b01007387 */ /* 0x000fe80000100800 */
[----:B------:R-:W4:Y:S01]  /*37400*/  LDL.LU R46, [R1+0xb4] ;  /* 0x0000b400012e7983 */ /* 0x000f220000300800 */
[----:B0-----:R-:W-:-:S03]  /*37410*/  PRMT R6, R19, 0x5410, R10 ;  /* 0x0000541013067816 */ /* 0x001fc6000000000a */
[----:B------:R-:W-:Y:S01]  /*37420*/  STL [R1+0x18c], R7 ;  /* 0x00018c0701007387 */ /* 0x000fe20000100800 */
[----:B------:R-:W-:-:S03]  /*37430*/  LOP3.LUT R18, R0, 0xffff, RZ, 0xc0, !PT ;  /* 0x0000ffff00127812 */ /* 0x000fc600078ec0ff */
[----:B------:R0:W-:Y:S04]  /*37440*/  STL [R1+0x188], R6 ;  /* 0x0001880601007387 */ /* 0x0001e80000100800 */
[----:B------:R-:W4:Y:S04]  /*37450*/  LDL.LU R45, [R1+0xb0] ;  /* 0x0000b000012d7983 */ /* 0x000f280000300800 */
[----:B------:R-:W4:Y:S01]  /*37460*/  LDL.LU R0, [R1+0x80] ;  /* 0x0000800001007983 */ /* 0x000f220000300800 */
[----:B------:R-:W-:-:S03]  /*37470*/  LOP3.LUT R19, R2, 0xffff, RZ, 0xc0, !PT ;  /* 0x0000ffff02137812 */ /* 0x000fc600078ec0ff */
[----:B------:R-:W4:Y:S01]  /*37480*/  LDL.LU R2, [R1+0x7c] ;  /* 0x00007c0001027983 */ /* 0x000f220000300800 */
[----:B--2---:R-:W-:-:S03]  /*37490*/  LOP3.LUT R50, R56, 0xffff, RZ, 0xc0, !PT ;  /* 0x0000ffff38327812 */ /* 0x004fc600078ec0ff */
[----:B------:R-:W2:Y:S01]  /*374a0*/  LDL.LU R56, [R1+0x38] ;  /* 0x0000380001387983 */ /* 0x000ea20000300800 */
[----:B------:R-:W-:-:S03]  /*374b0*/  LOP3.LUT R44, R44, 0xffff, RZ, 0xc0, !PT ;  /* 0x0000ffff2c2c7812 */ /* 0x000fc600078ec0ff */
[----:B------:R1:W-:Y:S01]  /*374c0*/  STL [R1+0xa0], R50 ;  /* 0x0000a03201007387 */ /* 0x0003e20000100800 */
[----:B---3--:R-:W-:-:S03]  /*374d0*/  LOP3.LUT R20, R57, 0xffff, RZ, 0xc0, !PT ;  /* 0x0000ffff39147812 */ /* 0x008fc600078ec0ff */
[----:B------:R-:W3:Y:S04]  /*374e0*/  LDL.LU R57, [R1+0x34] ;  /* 0x0000340001397983 */ /* 0x000ee80000300800 */
[----:B------:R-:W-:Y:S01]  /*374f0*/  STL [R1+0xa8], R44 ;  /* 0x0000a82c01007387 */ /* 0x000fe20000100800 */
[----:B----4-:R-:W-:-:S03]  /*37500*/  LOP3.LUT R21, R55, 0xffff, RZ, 0xc0, !PT ;  /* 0x0000ffff37157812 */ /* 0x010fc600078ec0ff */
[----:B------:R-:W4:Y:S01]  /*37510*/  LDL.LU R55, [R1] ;  /* 0x0000000001377983 */ /* 0x000f220000300800 */
[----:B------:R-:W-:Y:S02]  /*37520*/  LOP3.LUT R22, R22, 0xffff, RZ, 0xc0, !PT ;  /* 0x0000ffff16167812 */ /* 0x000fe400078ec0ff */
[----:B------:R-:W-:Y:S02]  /*37530*/  LOP3.LUT R23, R23, 0xffff, RZ, 0xc0, !PT ;  /* 0x0000ffff17177812 */ /* 0x000fe400078ec0ff */
[----:B------:R-:W-:Y:S02]  /*37540*/  LOP3.LUT R51, R54, 0xffff, RZ, 0xc0, !PT ;  /* 0x0000ffff36337812 */ /* 0x000fe400078ec0ff */
[----:B------:R-:W-:Y:S02]  /*37550*/  LOP3.LUT R16, R16, 0xffff, RZ, 0xc0, !PT ;  /* 0x0000ffff10107812 */ /* 0x000fe400078ec0ff */
[----:B------:R-:W-:Y:S02]  /*37560*/  LOP3.LUT R17, R5, 0xffff, RZ, 0xc0, !PT ;  /* 0x0000ffff05117812 */ /* 0x000fe400078ec0ff */
[----:B------:R-:W-:-:S02]  /*37570*/  LOP3.LUT R47, R53, 0xffff, RZ, 0xc0, !PT ;  /* 0x0000ffff352f7812 */ /* 0x000fc400078ec0ff */
[--C-:B------:R-:W-:Y:S02]  /*37580*/  PRMT R5, R22, 0x3340, R1.reuse ;  /* 0x0000334016057816 */ /* 0x100fe40000000001 */
[----:B------:R-:W-:Y:S02]  /*37590*/  PRMT R10, R18, 0x3340, R20 ;  /* 0x00003340120a7816 */ /* 0x000fe40000000014 */
[----:B0-----:R-:W-:Y:S02]  /*375a0*/  PRMT R6, R23, 0x3340, R1 ;  /* 0x0000334017067816 */ /* 0x001fe40000000001 */
[----:B------:R-:W-:Y:S01]  /*375b0*/  PRMT R11, R19, 0x3340, R21 ;  /* 0x00003340130b7816 */ /* 0x000fe20000000015 */
[----:B------:R0:W-:Y:S01]  /*375c0*/  STL [R1+0x68], R51 ;  /* 0x0000683301007387 */ /* 0x0001e20000100800 */
[----:B------:R-:W-:Y:S02]  /*375d0*/  PRMT R7, R16, 0x3340, R1 ;  /* 0x0000334010077816 */ /* 0x000fe40000000001 */
[----:B-1----:R-:W-:-:S02]  /*375e0*/  PRMT R50, R50, 0x3340, R51 ;  /* 0x0000334032327816 */ /* 0x002fc40000000033 */
[----:B------:R-:W-:Y:S02]  /*375f0*/  PRMT R9, R17, 0x3340, R1 ;  /* 0x0000334011097816 */ /* 0x000fe40000000001 */
[----:B------:R-:W-:Y:S02]  /*37600*/  PRMT R10, R10, 0x5410, R5 ;  /* 0x000054100a0a7816 */ /* 0x000fe40000000005 */
[----:B------:R-:W-:Y:S02]  /*37610*/  PRMT R5, R11, 0x5410, R6 ;  /* 0x000054100b057816 */ /* 0x000fe40000000006 */
[----:B0-----:R-:W-:Y:S02]  /*37620*/  PRMT R51, R44, 0x3340, R47 ;  /* 0x000033402c337816 */ /* 0x001fe4000000002f */
[----:B------:R-:W-:Y:S01]  /*37630*/  PRMT R7, R50, 0x5410, R7 ;  /* 0x0000541032077816 */ /* 0x000fe20000000007 */
[----:B------:R0:W-:Y:S01]  /*37640*/  STL [R1+0x6c], R47 ;  /* 0x00006c2f01007387 */ /* 0x0001e20000100800 */
[----:B------:R-:W-:-:S03]  /*37650*/  PRMT R6, R51, 0x5410, R9 ;  /* 0x0000541033067816 */ /* 0x000fc60000000009 */
[----:B------:R-:W-:Y:S04]  /*37660*/  STL [R1+0x184], R10 ;  /* 0x0001840a01007387 */ /* 0x000fe80000100800 */
[----:B------:R1:W-:Y:S04]  /*37670*/  STL [R1+0x180], R5 ;  /* 0x0001800501007387 */ /* 0x0003e80000100800 */
[----:B------:R-:W-:Y:S04]  /*37680*/  STL [R1+0x17c], R7 ;  /* 0x00017c0701007387 */ /* 0x000fe80000100800 */
[----:B0-----:R-:W4:Y:S01]  /*37690*/  LDL.LU R47, [R1+0xbc] ;  /* 0x0000bc00012f7983 */ /* 0x001f220000300800 */
[----:B-1----:R-:W-:-:S03]  /*376a0*/  LOP3.LUT R5, R46, 0xffff, RZ, 0xc0, !PT ;  /* 0x0000ffff2e057812 */ /* 0x002fc600078ec0ff */
[----:B------:R0:W-:Y:S01]  /*376b0*/  STL [R1+0x178], R6 ;  /* 0x0001780601007387 */ /* 0x0001e20000100800 */
[----:B------:R-:W-:-:S03]  /*376c0*/  LOP3.LUT R53, R0, 0xffff, RZ, 0xc0, !PT ;  /* 0x0000ffff00357812 */ /* 0x000fc600078ec0ff */
[----:B------:R-:W4:Y:S04]  /*376d0*/  LDL.LU R44, [R1+0xb8] ;  /* 0x0000b800012c7983 */ /* 0x000f280000300800 */
[----:B------:R-:W4:Y:S01]  /*376e0*/  LDL.LU R46, [R1+0x98] ;  /* 0x00009800012e7983 */ /* 0x000f220000300800 */
[----:B------:R-:W-:Y:S02]  /*376f0*/  LOP3.LUT R54, R2, 0xffff, RZ, 0xc0, !PT ;  /* 0x0000ffff02367812 */ /* 0x000fe400078ec0ff */
[----:B0-----:R-:W-:Y:S02]  /*37700*/  LOP3.LUT R6, R45, 0xffff, RZ, 0xc0, !PT ;  /* 0x0000ffff2d067812 */ /* 0x001fe400078ec0ff */
[----:B------:R-:W4:Y:S01]  /*37710*/  LDL.LU R45, [R1+0x90] ;  /* 0x00009000012d7983 */ /* 0x000f220000300800 */
[----:B------:R-:W-:-:S03]  /*37720*/  LOP3.LUT R59, R59, 0xffff, RZ, 0xc0, !PT ;  /* 0x0000ffff3b3b7812 */ /* 0x000fc600078ec0ff */
[----:B------:R0:W-:Y:S01]  /*37730*/  STL [R1+0xc8], R53 ;  /* 0x0000c83501007387 */ /* 0x0001e20000100800 */
[----:B------:R-:W-:-:S03]  /*37740*/  LOP3.LUT R49, R49, 0xffff, RZ, 0xc0, !PT ;  /* 0x0000ffff31317812 */ /* 0x000fc600078ec0ff */
[----:B------:R-:W-:Y:S01]  /*37750*/  STL [R1+0xcc], R54 ;  /* 0x0000cc3601007387 */ /* 0x000fe20000100800 */
[----:B------:R-:W-:-:S03]  /*37760*/  LOP3.LUT R50, R48, 0xffff, RZ, 0xc0, !PT ;  /* 0x0000ffff30327812 */ /* 0x000fc600078ec0ff */
[----:B------:R-:W4:Y:S04]  /*37770*/  LDL.LU R0, [R1+0x4c] ;  /* 0x00004c0001007983 */ /* 0x000f280000300800 */
[----:B------:R-:W4:Y:S01]  /*37780*/  LDL.LU R2, [R1+0x48] ;  /* 0x0000480001027983 */ /* 0x000f220000300800 */
[----:B--2---:R-:W-:-:S03]  /*37790*/  LOP3.LUT R7, R56, 0xffff, RZ, 0xc0, !PT ;  /* 0x0000ffff38077812 */ /* 0x004fc600078ec0ff */
[----:B------:R-:W2:Y:S01]  /*377a0*/  LDL.LU R56, [R1+0x10] ;  /* 0x0000100001387983 */ /* 0x000ea20000300800 */
[----:B---3--:R-:W-:Y:S02]  /*377b0*/  LOP3.LUT R10, R57, 0xffff, RZ, 0xc0, !PT ;  /* 0x0000ffff390a7812 */ /* 0x008fe400078ec0ff */
[----:B----4-:R-:W-:-:S05]  /*377c0*/  LOP3.LUT R55, R55, 0xffff, RZ, 0xc0, !PT ;  /* 0x0000ffff37377812 */ /* 0x010fca00078ec0ff */
[----:B------:R1:W-:Y:S01]  /*377d0*/  STL [R1+0xb0], R55 ;  /* 0x0000b03701007387 */ /* 0x0003e20000100800 */
[----:B0-----:R-:W-:-:S03]  /*377e0*/  PRMT R53, R53, 0x3340, R55 ;  /* 0x0000334035357816 */ /* 0x001fc60000000037 */
[----:B------:R-:W3:Y:S04]  /*377f0*/  LDL.LU R57, [R1+0xc] ;  /* 0x00000c0001397983 */ /* 0x000ee80000300800 */
[----:B------:R-:W-:Y:S04]  /*37800*/  STL [R1+0xb4], R59 ;  /* 0x0000b43b01007387 */ /* 0x000fe80000100800 */
[----:B------:R0:W-:Y:S04]  /*37810*/  STL [R1+0x20], R49 ;  /* 0x0000203101007387 */ /* 0x0001e80000100800 */
[----:B------:R4:W-:Y:S04]  /*37820*/  STL [R1+0x7c], R50 ;  /* 0x00007c3201007387 */ /* 0x0009e80000100800 */
[----:B-1----:R-:W3:Y:S01]  /*37830*/  LDL.LU R55, [R1+0x1760] ;  /* 0x0017600001377983 */ /* 0x002ee20000300800 */
[----:B------:R-:W-:-:S02]  /*37840*/  LOP3.LUT R11, R52, 0xffff, RZ, 0xc0, !PT ;  /* 0x0000ffff340b7812 */ /* 0x000fc400078ec0ff */
[----:B------:R-:W-:Y:S02]  /*37850*/  LOP3.LUT R15, R15, 0xffff, RZ, 0xc0, !PT ;  /* 0x0000ffff0f0f7812 */ /* 0x000fe400078ec0ff */
[----:B------:R-:W-:Y:S02]  /*37860*/  PRMT R9, R11, 0x3340, R1 ;  /* 0x000033400b097816 */ /* 0x000fe40000000001 */
[----:B------:R-:W-:Y:S02]  /*37870*/  PRMT R51, R5, 0x3340, R7 ;  /* 0x0000334005337816 */ /* 0x000fe40000000007 */
[----:B------:R-:W-:Y:S02]  /*37880*/  PRMT R48, R15, 0x3340, R1 ;  /* 0x000033400f307816 */ /* 0x000fe40000000001 */
[----:B------:R-:W-:Y:S02]  /*37890*/  PRMT R52, R6, 0x3340, R10 ;  /* 0x0000334006347816 */ /* 0x000fe4000000000a */
[----:B------:R-:W-:-:S02]  /*378a0*/  PRMT R9, R51, 0x5410, R9 ;  /* 0x0000541033097816 */ /* 0x000fc40000000009 */
[--C-:B0-----:R-:W-:Y:S02]  /*378b0*/  PRMT R49, R49, 0x3340, R1.reuse ;  /* 0x0000334031317816 */ /* 0x101fe40000000001 */
[----:B----4-:R-:W-:Y:S02]  /*378c0*/  PRMT R50, R50, 0x3340, R1 ;  /* 0x0000334032327816 */ /* 0x010fe40000000001 */
[----:B------:R-:W-:Y:S01]  /*378d0*/  PRMT R54, R54, 0x3340, R59 ;  /* 0x0000334036367816 */ /* 0x000fe2000000003b */
[----:B------:R0:W-:Y:S01]  /*378e0*/  STL [R1+0x170], R9 ;  /* 0x0001700901007387 */ /* 0x0001e20000100800 */
[----:B------:R-:W-:Y:S02]  /*378f0*/  PRMT R51, R52, 0x5410, R48 ;  /* 0x0000541034337816 */ /* 0x000fe40000000030 */
[----:B------:R-:W-:Y:S02]  /*37900*/  PRMT R48, R53, 0x5410, R49 ;  /* 0x0000541035307816 */ /* 0x000fe40000000031 */
[----:B------:R-:W-:Y:S01]  /*37910*/  LOP3.LUT R49, R47, 0xffff, RZ, 0xc0, !PT ;  /* 0x0000ffff2f317812 */ /* 0x000fe200078ec0ff */
[----:B------:R1:W-:Y:S01]  /*37920*/  STL [R1+0x160], R51 ;  /* 0x0001603301007387 */ /* 0x0003e20000100800 */
[----:B0-----:R-:W-:-:S03]  /*37930*/  PRMT R9, R54, 0x5410, R50 ;  /* 0x0000541036097816 */ /* 0x001fc60000000032 */
[----:B------:R-:W-:Y:S01]  /*37940*/  STL [R1+0x15c], R48 ;  /* 0x00015c3001007387 */ /* 0x000fe20000100800 */
[----:B------:R-:W-:-:S03]  /*37950*/  LOP3.LUT R50, R44, 0xffff, RZ, 0xc0, !PT ;  /* 0x0000ffff2c327812 */ /* 0x000fc600078ec0ff */
[----:B------:R0:W-:Y:S01]  /*37960*/  STL [R1+0x158], R9 ;  /* 0x0001580901007387 */ /* 0x0001e20000100800 */
[----:B-1----:R-:W-:-:S03]  /*37970*/  LOP3.LUT R51, R46, 0xffff, RZ, 0xc0, !PT ;  /* 0x0000ffff2e337812 */ /* 0x002fc600078ec0ff */
[----:B------:R-:W4:Y:S04]  /*37980*/  LDL.LU R53, [R1+0xc4] ;  /* 0x0000c40001357983 */ /* 0x000f280000300800 */
[----:B------:R1:W-:Y:S01]  /*37990*/  STL [R1+0x1c], R49 ;  /* 0x00001c3101007387 */ /* 0x0003e20000100800 */
[----:B------:R-:W-:-:S03]  /*379a0*/  LOP3.LUT R52, R45, 0xffff, RZ, 0xc0, !PT ;  /* 0x0000ffff2d347812 */ /* 0x000fc600078ec0ff */
[----:B------:R-:W4:Y:S04]  /*379b0*/  LDL.LU R54, [R1+0xa4] ;  /* 0x0000a40001367983 */ /* 0x000f280000300800 */
[----:B------:R1:W-:Y:S04]  /*379c0*/  STL [R1+0x80], R50 ;  /* 0x0000803201007387 */ /* 0x0003e80000100800 */
[----:B------:R-:W4:Y:S01]  /*379d0*/  LDL.LU R59, [R1+0x9c] ;  /* 0x00009c00013b7983 */ /* 0x000f220000300800 */
[----:B------:R-:W-:-:S03]  /*379e0*/  LOP3.LUT R0, R0, 0xffff, RZ, 0xc0, !PT ;  /* 0x0000ffff00007812 */ /* 0x000fc600078ec0ff */
[----:B------:R2:W-:Y:S01]  /*379f0*/  STL [R1+0xd0], R51 ;  /* 0x0000d03301007387 */ /* 0x0005e20000100800 */
[----:B------:R-:W-:-:S03]  /*37a00*/  LOP3.LUT R2, R2, 0xffff, RZ, 0xc0, !PT ;  /* 0x0000ffff02027812 */ /* 0x000fc600078ec0ff */
[----:B------:R-:W4:Y:S04]  /*37a10*/  LDL.LU R47, [R1+0x64] ;  /* 0x00006400012f7983 */ /* 0x000f280000300800 */
[----:B------:R-:W-:Y:S04]  /*37a20*/  STL [R1+0xd8], R52 ;  /* 0x0000d83401007387 */ /* 0x000fe80000100800 */
[----:B------:R-:W4:Y:S04]  /*37a30*/  LDL.LU R44, [R1+0x5c] ;  /* 0x00005c00012c7983 */ /* 0x000f280000300800 */
[----:B------:R-:W-:Y:S04]  /*37a40*/  STL [R1+0x8], R0 ;  /* 0x0000080001007387 */ /* 0x000fe80000100800 */
[----:B------:R-:W4:Y:S04]  /*37a50*/  LDL.LU R46, [R1+0x28] ;  /* 0x00002800012e7983 */ /* 0x000f280000300800 */
[----:B------:R-:W-:Y:S01]  /*37a60*/  STL [R1+0x2c], R2 ;  /* 0x00002c0201007387 */ /* 0x000fe20000100800 */
[----:B0-----:R-:W-:-:S03]  /*37a70*/  LOP3.LUT R9, R4, 0xffff, RZ, 0xc0, !PT ;  /* 0x0000ffff04097812 */ /* 0x001fc600078ec0ff */
[----:B------:R-:W4:Y:S01]  /*37a80*/  LDL.LU R45, [R1+0x24] ;  /* 0x00002400012d7983 */ /* 0x000f220000300800 */
[----:B-1----:R-:W-:Y:S02]  /*37a90*/  PRMT R49, R49, 0x3340, R0 ;  /* 0x0000334031317816 */ /* 0x002fe40000000000 */
[----:B------:R-:W-:Y:S02]  /*37aa0*/  PRMT R50, R50, 0x3340, R2 ;  /* 0x0000334032327816 */ /* 0x000fe40000000002 */
[----:B--2---:R-:W-:-:S05]  /*37ab0*/  LOP3.LUT R56, R56, 0xffff, RZ, 0xc0, !PT ;  /* 0x0000ffff38387812 */ /* 0x004fca00078ec0ff */
[----:B------:R-:W-:Y:S01]  /*37ac0*/  STL [R1+0xb8], R56 ;  /* 0x0000b83801007387 */ /* 0x000fe20000100800 */
[----:B------:R-:W-:Y:S02]  /*37ad0*/  PRMT R51, R51, 0x3340, R56 ;  /* 0x0000334033337816 */ /* 0x000fe40000000038 */
[----:B---3--:R-:W-:Y:S02]  /*37ae0*/  LOP3.LUT R57, R57, 0xffff, RZ, 0xc0, !PT ;  /* 0x0000ffff39397812 */ /* 0x008fe400078ec0ff */
[----:B------:R-:W-:Y:S02]  /*37af0*/  LOP3.LUT R48, R55, 0xffff, RZ, 0xc0, !PT ;  /* 0x0000ffff37307812 */ /* 0x000fe400078ec0ff */
[----:B------:R-:W2:Y:S03]  /*37b00*/  LDL.LU R55, [R1+0xc0] ;  /* 0x0000c00001377983 */ /* 0x000ea60000300800 */
[----:B------:R-:W-:Y:S01]  /*37b10*/  IMAD.MOV.U32 R4, RZ, RZ, R48 ;  /* 0x000000ffff047224 */ /* 0x000fe200078e0030 */
[----:B------:R-:W-:Y:S04]  /*37b20*/  STL [R1+0xbc], R57 ;  /* 0x0000bc3901007387 */ /* 0x000fe80000100800 */
[----:B------:R0:W-:Y:S04]  /*37b30*/  STL [R1+0x4], R48 ;  /* 0x0000043001007387 */ /* 0x0001e80000100800 */
[----:B------:R1:W-:Y:S01]  /*37b40*/  STL [R1+0x90], R9 ;  /* 0x0000900901007387 */ /* 0x0003e20000100800 */
[----:B0-----:R-:W-:-:S02]  /*37b50*/  LOP3.LUT R48, R3, 0xffff, RZ, 0xc0, !PT ;  /* 0x0000ffff03307812 */ /* 0x001fc400078ec0ff */
[----:B------:R-:W-:-:S03]  /*37b60*/  PRMT R52, R52, 0x3340, R57 ;  /* 0x0000334034347816 */ /* 0x000fc60000000039 */
[----:B------:R0:W-:Y:S04]  /*37b70*/  STL [R1+0xd4], R48 ;  /* 0x0000d43001007387 */ /* 0x0001e80000100800 */
[----:B------:R-:W3:Y:S04]  /*37b80*/  LDL.LU R0, [R1+0x175c] ;  /* 0x00175c0001007983 */ /* 0x000ee80000300800 */
[----:B------:R-:W3:Y:S04]  /*37b90*/  LDL.LU R2, [R1+0x1758] ;  /* 0x0017580001027983 */ /* 0x000ee80000300800 */
[----:B------:R-:W3:Y:S04]  /*37ba0*/  LDL.LU R56, [R1+0x1754] ;  /* 0x0017540001387983 */ /* 0x000ee80000300800 */
[----:B------:R-:W3:Y:S01]  /*37bb0*/  LDL.LU R57, [R1+0x1750] ;  /* 0x0017500001397983 */ /* 0x000ee20000300800 */
[----:B------:R-:W-:-:S02]  /*37bc0*/  LOP3.LUT R60, R60, 0xffff, RZ, 0xc0, !PT ;  /* 0x0000ffff3c3c7812 */ /* 0x000fc400078ec0ff */
[--C-:B------:R-:W-:Y:S02]  /*37bd0*/  PRMT R3, R4, 0x3340, R1.reuse ;  /* 0x0000334004037816 */ /* 0x100fe40000000001 */
[----:B------:R-:W-:Y:S02]  /*37be0*/  PRMT R4, R60, 0x3340, R1 ;  /* 0x000033403c047816 */ /* 0x000fe40000000001 */
[----:B------:R-:W-:Y:S02]  /*37bf0*/  PRMT R3, R49, 0x5410, R3 ;  /* 0x0000541031037816 */ /* 0x000fe40000000003 */
[--C-:B-1----:R-:W-:Y:S02]  /*37c00*/  PRMT R9, R9, 0x3340, R1.reuse ;  /* 0x0000334009097816 */ /* 0x102fe40000000001 */
[----:B0-----:R-:W-:Y:S02]  /*37c10*/  PRMT R48, R48, 0x3340, R1 ;  /* 0x0000334030307816 */ /* 0x001fe40000000001 */
[----:B------:R-:W-:Y:S01]  /*37c20*/  PRMT R49, R50, 0x5410, R4 ;  /* 0x0000541032317816 */ /* 0x000fe20000000004 */
[----:B------:R0:W-:Y:S01]  /*37c30*/  STL [R1+0x154], R3 ;  /* 0x0001540301007387 */ /* 0x0001e20000100800 */
[----:B------:R-:W-:-:S02]  /*37c40*/  PRMT R4, R51, 0x5410, R9 ;  /* 0x0000541033047816 */ /* 0x000fc40000000009 */
[----:B----4-:R-:W-:Y:S01]  /*37c50*/  LOP3.LUT R9, R53, 0xffff, RZ, 0xc0, !PT ;  /* 0x0000ffff35097812 */ /* 0x010fe200078ec0ff */
[----:B------:R1:W-:Y:S01]  /*37c60*/  STL [R1+0x14c], R49 ;  /* 0x00014c3101007387 */ /* 0x0003e20000100800 */
[----:B0-----:R-:W-:-:S03]  /*37c70*/  PRMT R3, R52, 0x5410, R48 ;  /* 0x0000541034037816 */ /* 0x001fc60000000030 */
[----:B------:R-:W4:Y:S01]  /*37c80*/  LDL.LU R52, [R1+0x18] ;  /* 0x0000180001347983 */ /* 0x000f220000300800 */
[----:B------:R-:W-:Y:S02]  /*37c90*/  LOP3.LUT R47, R47, 0xffff, RZ, 0xc0, !PT ;  /* 0x0000ffff2f2f7812 */ /* 0x000fe400078ec0ff */
[----:B-1----:R-:W-:Y:S01]  /*37ca0*/  LOP3.LUT R49, R54, 0xffff, RZ, 0xc0, !PT ;  /* 0x0000ffff36317812 */ /* 0x002fe200078ec0ff */
[----:B------:R-:W-:Y:S01]  /*37cb0*/  STL [R1+0x144], R4 ;  /* 0x0001440401007387 */ /* 0x000fe20000100800 */
[----:B------:R-:W-:-:S03]  /*37cc0*/  LOP3.LUT R50, R59, 0xffff, RZ, 0xc0, !PT ;  /* 0x0000ffff3b327812 */ /* 0x000fc600078ec0ff */
[----:B------:R-:W-:Y:S01]  /*37cd0*/  STL [R1+0x13c], R3 ;  /* 0x00013c0301007387 */ /* 0x000fe20000100800 */
[----:B------:R-:W-:-:S03]  /*37ce0*/  LOP3.LUT R44, R44, 0xffff, RZ, 0xc0, !PT ;  /* 0x0000ffff2c2c7812 */ /* 0x000fc600078ec0ff */
[----:B------:R-:W4:Y:S01]  /*37cf0*/  LDL.LU R53, [R1+0x14] ;  /* 0x0000140001357983 */ /* 0x000f220000300800 */
[----:B------:R-:W-:-:S03]  /*37d00*/  LOP3.LUT R46, R46, 0xffff, RZ, 0xc0, !PT ;  /* 0x0000ffff2e2e7812 */ /* 0x000fc600078ec0ff */
[----:B------:R0:W-:Y:S01]  /*37d10*/  STL [R1+0x98], R9 ;  /* 0x0000980901007387 */ /* 0x0001e20000100800 */
[----:B------:R-:W-:Y:S02]  /*37d20*/  LOP3.LUT R45, R45, 0xffff, RZ, 0xc0, !PT ;  /* 0x0000ffff2d2d7812 */ /* 0x000fe400078ec0ff */
[----:B0-----:R-:W-:Y:S02]  /*37d30*/  PRMT R9, R9, 0x3340, R47 ;  /* 0x0000334009097816 */ /* 0x001fe4000000002f */
[----:B--2---:R-:W-:-:S05]  /*37d40*/  LOP3.LUT R48, R55, 0xffff, RZ, 0xc0, !PT ;  /* 0x0000ffff37307812 */ /* 0x004fca00078ec0ff */
[----:B------:R-:W-:Y:S04]  /*37d50*/  STL [R1+0xc0], R48 ;  /* 0x0000c03001007387 */ /* 0x000fe80000100800 */
[----:B------:R-:W-:Y:S04]  /*37d60*/  STL [R1+0xa4], R49 ;  /* 0x0000a43101007387 */ /* 0x000fe80000100800 */
[----:B------:R-:W-:Y:S04]  /*37d70*/  STL [R1+0x4c], R47 ;  /* 0x00004c2f01007387 */ /* 0x000fe80000100800 */
[----:B------:R-:W-:Y:S04]  /*37d80*/  STL [R1+0xec], R50 ;  /* 0x0000ec3201007387 */ /* 0x000fe80000100800 */
[----:B------:R-:W-:Y:S04]  /*37d90*/  STL [R1+0x5c], R44 ;  /* 0x00005c2c01007387 */ /* 0x000fe80000100800 */
[----:B------:R-:W-:Y:S01]  /*37da0*/  STL [R1+0x9c], R46 ;  /* 0x00009c2e01007387 */ /* 0x000fe20000100800 */
[----:B---3--:R-:W-:-:S02]  /*37db0*/  LOP3.LUT R4, R0, 0xffff, RZ, 0xc0, !PT ;  /* 0x0000ffff00047812 */ /* 0x008fc400078ec0ff */
[----:B------:R-:W-:Y:S02]  /*37dc0*/  LOP3.LUT R3, R2, 0xffff, RZ, 0xc0, !PT ;  /* 0x0000ffff02037812 */ /* 0x000fe400078ec0ff */
[----:B------:R-:W-:Y:S02]  /*37dd0*/  LOP3.LUT R51, R56, 0xffff, RZ, 0xc0, !PT ;  /* 0x0000ffff38337812 */ /* 0x000fe400078ec0ff */
[----:B------:R-:W-:-:S05]  /*37de0*/  LOP3.LUT R54, R57, 0xffff, RZ, 0xc0, !PT ;  /* 0x0000ffff39367812 */ /* 0x000fca00078ec0ff */
[----:B------:R-:W-:Y:S01]  /*37df0*/  STL [R1+0x48], R54 ;  /* 0x0000483601007387 */ /* 0x000fe20000100800 */
[----:B------:R-:W-:-:S03]  /*37e00*/  PRMT R2, R51, 0x3340, R1 ;  /* 0x0000334033027816 */ /* 0x000fc60000000001 */
[----:B------:R-:W-:Y:S04]  /*37e10*/  STL [R1+0xe8], R45 ;  /* 0x0000e82d01007387 */ /* 0x000fe80000100800 */
[----:B------:R0:W-:Y:S01]  /*37e20*/  STL [R1+0x64], R51 ;  /* 0x0000643301007387 */ /* 0x0001e20000100800 */
[----:B------:R-:W-:-:S03]  /*37e30*/  PRMT R0, R54, 0x3340, R1 ;  /* 0x0000334036007816 */ /* 0x000fc60000000001 */
[----:B------:R1:W-:Y:S04]  /*37e40*/  STL [R1+0xc4], R3 ;  /* 0x0000c40301007387 */ /* 0x0003e80000100800 */
[----:B------:R2:W-:Y:S04]  /*37e50*/  STL [R1+0xe4], R4 ;  /* 0x0000e40401007387 */ /* 0x0005e80000100800 */
[----:B0-----:R-:W3:Y:S01]  /*37e60*/  LDL.LU R51, [R1+0x60] ;  /* 0x0000600001337983 */ /* 0x001ee20000300800 */
[----:B------:R-:W-:-:S03]  /*37e70*/  PRMT R48, R48, 0x3340, R44 ;  /* 0x0000334030307816 */ /* 0x000fc6000000002c */
[----:B------:R-:W3:Y:S01]  /*37e80*/  LDL.LU R55, [R1+0x40] ;  /* 0x0000400001377983 */ /* 0x000ee20000300800 */
[----:B------:R-:W-:-:S03]  /*37e90*/  PRMT R49, R49, 0x3340, R46 ;  /* 0x0000334031317816 */ /* 0x000fc6000000002e */
[----:B------:R-:W3:Y:S01]  /*37ea0*/  LDL.LU R54, [R1+0x70] ;  /* 0x0000700001367983 */ /* 0x000ee20000300800 */
[----:B------:R-:W-:-:S03]  /*37eb0*/  PRMT R50, R50, 0x3340, R45 ;  /* 0x0000334032327816 */ /* 0x000fc6000000002d */
[----:B------:R-:W3:Y:S04]  /*37ec0*/  LDL.LU R59, [R1+0x58] ;  /* 0x00005800013b7983 */ /* 0x000ee80000300800 */
[----:B------:R-:W3:Y:S04]  /*37ed0*/  LDL.LU R47, [R1+0x174c] ;  /* 0x00174c00012f7983 */ /* 0x000ee80000300800 */
[----:B------:R-:W3:Y:S04]  /*37ee0*/  LDL.LU R44, [R1+0x1748] ;  /* 0x00174800012c7983 */ /* 0x000ee80000300800 */
[----:B------:R-:W3:Y:S04]  /*37ef0*/  LDL.LU R46, [R1+0x1744] ;  /* 0x00174400012e7983 */ /* 0x000ee80000300800 */
[----:B------:R-:W3:Y:S01]  /*37f00*/  LDL.LU R45, [R1+0x1740] ;  /* 0x00174000012d7983 */ /* 0x000ee20000300800 */
[----:B------:R-:W-:-:S02]  /*37f10*/  PRMT R9, R9, 0x5410, R0 ;  /* 0x0000541009097816 */ /* 0x000fc40000000000 */
[----:B------:R-:W-:Y:S02]  /*37f20*/  PRMT R0, R48, 0x5410, R2 ;  /* 0x0000541030007816 */ /* 0x000fe40000000002 */
[--C-:B-1----:R-:W-:Y:S02]  /*37f30*/  PRMT R3, R3, 0x3340, R1.reuse ;  /* 0x0000334003037816 */ /* 0x102fe40000000001 */
[----:B--2---:R-:W-:Y:S01]  /*37f40*/  PRMT R4, R4, 0x3340, R1 ;  /* 0x0000334004047816 */ /* 0x004fe20000000001 */
[----:B------:R-:W-:Y:S01]  /*37f50*/  STL [R1+0x150], R9 ;  /* 0x0001500901007387 */ /* 0x000fe20000100800 */
[----:B------:R-:W-:Y:S02]  /*37f60*/  PRMT R3, R49, 0x5410, R3 ;  /* 0x0000541031037816 */ /* 0x000fe40000000003 */
[----:B------:R-:W-:Y:S01]  /*37f70*/  PRMT R2, R50, 0x5410, R4 ;  /* 0x0000541032027816 */ /* 0x000fe20000000004 */
[----:B------:R4:W-:Y:S01]  /*37f80*/  STL [R1+0x148], R0 ;  /* 0x0001480001007387 */ /* 0x0009e20000100800 */
[----:B------:R-:W-:-:S03]  /*37f90*/  SHF.R.U32.HI R61, RZ, 0x8, R61 ;  /* 0x00000008ff3d7819 */ /* 0x000fc6000001163d */
[----:B------:R-:W-:Y:S01]  /*37fa0*/  STL [R1+0x140], R3 ;  /* 0x0001400301007387 */ /* 0x000fe20000100800 */
[----:B------:R-:W-:Y:S02]  /*37fb0*/  LOP3.LUT R61, R61, 0xffff, RZ, 0xc0, !PT ;  /* 0x0000ffff3d3d7812 */ /* 0x000fe400078ec0ff */
[----:B----4-:R-:W-:Y:S01]  /*37fc0*/  SHF.R.U32.HI R0, RZ, 0x8, R52 ;  /* 0x00000008ff007819 */ /* 0x010fe20000011634 */
[----:B------:R0:W-:Y:S01]  /*37fd0*/  STL [R1+0x138], R2 ;  /* 0x0001380201007387 */ /* 0x0001e20000100800 */
[----:B------:R-:W-:Y:S02]  /*37fe0*/  SHF.R.U32.HI R58, RZ, 0x8, R58 ;  /* 0x00000008ff3a7819 */ /* 0x000fe4000001163a */
[----:B------:R-:W-:Y:S02]  /*37ff0*/  LOP3.LUT R0, R0, 0xffff, RZ, 0xc0, !PT ;  /* 0x0000ffff00007812 */ /* 0x000fe400078ec0ff */
[----:B------:R-:W-:Y:S02]  /*38000*/  LOP3.LUT R58, R58, 0xffff, RZ, 0xc0, !PT ;  /* 0x0000ffff3a3a7812 */ /* 0x000fe400078ec0ff */
[----:B------:R-:W-:-:S02]  /*38010*/  PRMT R0, R0, 0x3340, R61 ;  /* 0x0000334000007816 */ /* 0x000fc4000000003d */
[----:B0-----:R-:W-:-:S04]  /*38020*/  SHF.R.U32.HI R2, RZ, 0x8, R53 ;  /* 0x00000008ff027819 */ /* 0x001fc80000011635 */
[----:B------:R-:W-:Y:S02]  /*38030*/  LOP3.LUT R2, R2, 0xffff, RZ, 0xc0, !PT ;  /* 0x0000ffff02027812 */ /* 0x000fe400078ec0ff */
[----:B---3--:R-:W-:Y:S02]  /*38040*/  SHF.R.U32.HI R4, RZ, 0x8, R51 ;  /* 0x00000008ff047819 */ /* 0x008fe40000011633 */
[----:B------:R-:W-:Y:S02]  /*38050*/  SHF.R.U32.HI R3, RZ, 0x8, R55 ;  /* 0x00000008ff037819 */ /* 0x000fe40000011637 */
[----:B------:R-:W-:Y:S02]  /*38060*/  SHF.R.U32.HI R45, RZ, 0x8, R45 ;  /* 0x00000008ff2d7819 */ /* 0x000fe4000001162d */
[----:B------:R-:W-:Y:S02]  /*38070*/  SHF.R.U32.HI R46, RZ, 0x8, R46 ;  /* 0x00000008ff2e7819 */ /* 0x000fe4000001162e */
[----:B------:R-:W-:-:S02]  /*38080*/  LOP3.LUT R45, R45, 0xffff, RZ, 0xc0, !PT ;  /* 0x0000ffff2d2d7812 */ /* 0x000fc400078ec0ff */
[----:B------:R-:W-:Y:S02]  /*38090*/  LOP3.LUT R46, R46, 0xffff, RZ, 0xc0, !PT ;  /* 0x0000ffff2e2e7812 */ /* 0x000fe400078ec0ff */
[--C-:B------:R-:W-:Y:S02]  /*380a0*/  PRMT R56, R45, 0x3340, R1.reuse ;  /* 0x000033402d387816 */ /* 0x100fe40000000001 */
[----:B------:R-:W-:-:S03]  /*380b0*/  PRMT R53, R46, 0x3340, R1 ;  /* 0x000033402e357816 */ /* 0x000fc60000000001 */
[----:B------:R-:W-:Y:S04]  /*380c0*/  STL [R1+0x1730], R56 ;  /* 0x0017303801007387 */ /* 0x000fe80000100800 */
[----:B------:R0:W-:Y:S04]  /*380d0*/  STL [R1+0x28], R0 ;  /* 0x0000280001007387 */ /* 0x0001e80000100800 */
[----:B------:R-:W-:Y:S01]  /*380e0*/  STL [R1+0x172c], R53 ;  /* 0x00172c3501007387 */ /* 0x000fe20000100800 */
[----:B0-----:R-:W-:Y:S02]  /*380f0*/  PRMT R0, R2, 0x3340, R58 ;  /* 0x0000334002007816 */ /* 0x001fe4000000003a */
[----:B------:R-:W-:-:S03]  /*38100*/  SHF.R.U32.HI R2, RZ, 0x8, R54 ;  /* 0x00000008ff027819 */ /* 0x000fc60000011636 */
[----:B------:R0:W-:Y:S04]  /*38110*/  STL [R1+0x38], R0 ;  /* 0x0000380001007387 */ /* 0x0001e80000100800 */
[----:B------:R-:W2:Y:S04]  /*38120*/  LDL.LU R51, [R1+0x84] ;  /* 0x0000840001337983 */ /* 0x000ea80000300800 */
[----:B------:R-:W3:Y:S01]  /*38130*/  LDL.LU R55, [R1+0x50] ;  /* 0x0000500001377983 */ /* 0x000ee20000300800 */
[----:B0-----:R-:W-:-:S03]  /*38140*/  SHF.R.U32.HI R0, RZ, 0x8, R59 ;  /* 0x00000008ff007819 */ /* 0x001fc6000001163b */
[----:B------:R-:W4:Y:S04]  /*38150*/  LDL.LU R54, [R1+0x94] ;  /* 0x0000940001367983 */ /* 0x000f280000300800 */
[----:B------:R-:W4:Y:S01]  /*38160*/  LDL.LU R59, [R1+0x54] ;  /* 0x00005400013b7983 */ /* 0x000f220000300800 */
[----:B------:R-:W-:Y:S02]  /*38170*/  SHF.R.U32.HI R52, RZ, 0x8, R44 ;  /* 0x00000008ff347819 */ /* 0x000fe4000001162c */
[----:B------:R-:W-:Y:S02]  /*38180*/  SHF.R.U32.HI R48, RZ, 0x8, R47 ;  /* 0x00000008ff307819 */ /* 0x000fe4000001162f */
[----:B------:R-:W-:Y:S02]  /*38190*/  LOP3.LUT R52, R52, 0xffff, RZ, 0xc0, !PT ;  /* 0x0000ffff34347812 */ /* 0x000fe400078ec0ff */
[----:B------:R-:W-:-:S02]  /*381a0*/  LOP3.LUT R3, R3, 0xffff, RZ, 0xc0, !PT ;  /* 0x0000ffff03037812 */ /* 0x000fc400078ec0ff */
[----:B------:R-:W-:Y:S02]  /*381b0*/  LOP3.LUT R4, R4, 0xffff, RZ, 0xc0, !PT ;  /* 0x0000ffff04047812 */ /* 0x000fe400078ec0ff */
[----:B------:R-:W-:Y:S02]  /*381c0*/  LOP3.LUT R48, R48, 0xffff, RZ, 0xc0, !PT ;  /* 0x0000ffff30307812 */ /* 0x000fe400078ec0ff */
[----:B------:R-:W-:Y:S02]  /*381d0*/  LOP3.LUT R0, R0, 0xffff, RZ, 0xc0, !PT ;  /* 0x0000ffff00007812 */ /* 0x000fe400078ec0ff */
[----:B------:R-:W-:Y:S02]  /*381e0*/  LOP3.LUT R2, R2, 0xffff, RZ, 0xc0, !PT ;  /* 0x0000ffff02027812 */ /* 0x000fe400078ec0ff */
[----:B------:R-:W-:Y:S02]  /*381f0*/  PRMT R52, R52, 0x3340, R1 ;  /* 0x0000334034347816 */ /* 0x000fe40000000001 */
[----:B------:R-:W-:-:S02]  /*38200*/  PRMT R3, R4, 0x3340, R3 ;  /* 0x0000334004037816 */ /* 0x000fc40000000003 */
[----:B------:R-:W-:Y:S02]  /*38210*/  PRMT R48, R48, 0x3340, R1 ;  /* 0x0000334030307816 */ /* 0x000fe40000000001 */
[----:B------:R-:W-:Y:S01]  /*38220*/  PRMT R0, R2, 0x3340, R0 ;  /* 0x0000334002007816 */ /* 0x000fe20000000000 */
[----:B------:R-:W-:Y:S01]  /*38230*/  STL [R1+0x1728], R52 ;  /* 0x0017283401007387 */ /* 0x000fe20000100800 */
[----:B------:R-:W-:Y:S02]  /*38240*/  SHF.R.U32.HI R12, RZ, 0x8, R12 ;  /* 0x00000008ff0c7819 */ /* 0x000fe4000001160c */
[----:B------:R-:W-:Y:S01]  /*38250*/  SHF.R.U32.HI R41, RZ, 0x8, R41 ;  /* 0x00000008ff297819 */ /* 0x000fe20000011629 */
[----:B------:R-:W-:Y:S01]  /*38260*/  STL [R1+0x24], R3 ;  /* 0x0000240301007387 */ /* 0x000fe20000100800 */
[----:B------:R-:W-:-:S03]  /*38270*/  SHF.R.U32.HI R39, RZ, 0x8, R39 ;  /* 0x00000008ff277819 */ /* 0x000fc60000011627 */
[----:B------:R-:W-:Y:S01]  /*38280*/  STL [R1+0x1724], R48 ;  /* 0x0017243001007387 */ /* 0x000fe20000100800 */
[----:B------:R-:W-:-:S03]  /*38290*/  LOP3.LUT R39, R39, 0xffff, RZ, 0xc0, !PT ;  /* 0x0000ffff27277812 */ /* 0x000fc600078ec0ff */
[----:B------:R0:W-:Y:S01]  /*382a0*/  STL [R1+0x34], R0 ;  /* 0x0000340001007387 */ /* 0x0001e20000100800 */
[----:B------:R-:W-:Y:S02]  /*382b0*/  SHF.R.U32.HI R13, RZ, 0x8, R13 ;  /* 0x00000008ff0d7819 */ /* 0x000fe4000001160d */
[----:B------:R-:W-:Y:S02]  /*382c0*/  SHF.R.U32.HI R40, RZ, 0x8, R40 ;  /* 0x00000008ff287819 */ /* 0x000fe40000011628 */
[----:B------:R-:W-:Y:S02]  /*382d0*/  SHF.R.U32.HI R42, RZ, 0x8, R42 ;  /* 0x00000008ff2a7819 */ /* 0x000fe4000001162a */
[----:B0-----:R-:W-:Y:S02]  /*382e0*/  LOP3.LUT R0, R12, 0xffff, RZ, 0xc0, !PT ;  /* 0x0000ffff0c007812 */ /* 0x001fe400078ec0ff */
[----:B------:R-:W-:Y:S02]  /*382f0*/  LOP3.LUT R12, R41, 0xffff, RZ, 0xc0, !PT ;  /* 0x0000ffff290c7812 */ /* 0x000fe400078ec0ff */
[----:B------:R-:W-:-:S02]  /*38300*/  PRMT R0, R0, 0x3340, R39 ;  /* 0x0000334000007816 */ /* 0x000fc40000000027 */
[----:B------:R-:W-:Y:S02]  /*38310*/  PRMT R12, R12, 0x3340, R1 ;  /* 0x000033400c0c7816 */ /* 0x000fe40000000001 */
[----:B------:R-:W-:Y:S02]  /*38320*/  LOP3.LUT R40, R40, 0xffff, RZ, 0xc0, !PT ;  /* 0x0000ffff28287812 */ /* 0x000fe400078ec0ff */
[----:B------:R-:W-:Y:S01]  /*38330*/  LOP3.LUT R13, R13, 0xffff, RZ, 0xc0, !PT ;  /* 0x0000ffff0d0d7812 */ /* 0x000fe200078ec0ff */
[----:B------:R-:W-:Y:S01]  /*38340*/  STL [R1+0x1720], R12 ;  /* 0x0017200c01007387 */ /* 0x000fe20000100800 */
[----:B------:R-:W-:-:S03]  /*38350*/  LOP3.LUT R42, R42, 0xffff, RZ, 0xc0, !PT ;  /* 0x0000ffff2a2a7812 */ /* 0x000fc600078ec0ff */
[----:B------:R0:W-:Y:S01]  /*38360*/  STL [R1+0x10], R0 ;  /* 0x0000100001007387 */ /* 0x0001e20000100800 */
[----:B------:R-:W-:Y:S02]  /*38370*/  SHF.R.U32.HI R14, RZ, 0x8, R14 ;  /* 0x00000008ff0e7819 */ /* 0x000fe4000001160e */
[----:B------:R-:W-:Y:S02]  /*38380*/  SHF.R.U32.HI R9, RZ, 0x8, R43 ;  /* 0x00000008ff097819 */ /* 0x000fe4000001162b */
[----:B0-----:R-:W-:Y:S02]  /*38390*/  PRMT R0, R13, 0x3340, R40 ;  /* 0x000033400d007816 */ /* 0x001fe40000000028 */
[----:B------:R-:W-:Y:S02]  /*383a0*/  PRMT R13, R42, 0x3340, R1 ;  /* 0x000033402a0d7816 */ /* 0x000fe40000000001 */
[----:B------:R-:W-:-:S03]  /*383b0*/  LOP3.LUT R14, R14, 0xffff, RZ, 0xc0, !PT ;  /* 0x0000ffff0e0e7812 */ /* 0x000fc600078ec0ff */
[----:B------:R-:W-:Y:S04]  /*383c0*/  STL [R1+0x1734], R13 ;  /* 0x0017340d01007387 */ /* 0x000fe80000100800 */
[----:B------:R0:W-:Y:S01]  /*383d0*/  STL [R1+0x18], R0 ;  /* 0x0000180001007387 */ /* 0x0001e20000100800 */
[----:B------:R-:W-:Y:S02]  /*383e0*/  LOP3.LUT R9, R9, 0xffff, RZ, 0xc0, !PT ;  /* 0x0000ffff09097812 */ /* 0x000fe400078ec0ff */
[----:B------:R-:W-:Y:S02]  /*383f0*/  PRMT R14, R14, 0x3340, R1 ;  /* 0x000033400e0e7816 */ /* 0x000fe40000000001 */
[----:B------:R-:W-:Y:S02]  /*38400*/  SHF.R.U32.HI R34, RZ, 0x8, R34 ;  /* 0x00000008ff227819 */ /* 0x000fe40000011622 */
[----:B------:R-:W-:-:S02]  /*38410*/  SHF.R.U32.HI R36, RZ, 0x8, R36 ;  /* 0x00000008ff247819 */ /* 0x000fc40000011624 */
[----:B------:R-:W-:Y:S02]  /*38420*/  PRMT R9, R9, 0x3340, R1 ;  /* 0x0000334009097816 */ /* 0x000fe40000000001 */
[----:B------:R-:W-:Y:S02]  /*38430*/  LOP3.LUT R36, R36, 0xffff, RZ, 0xc0, !PT ;  /* 0x0000ffff24247812 */ /* 0x000fe400078ec0ff */
[----:B------:R-:W-:Y:S02]  /*38440*/  LOP3.LUT R34, R34, 0xffff, RZ, 0xc0, !PT ;  /* 0x0000ffff22227812 */ /* 0x000fe400078ec0ff */
[----:B--2---:R-:W-:Y:S02]  /*38450*/  SHF.R.U32.HI R4, RZ, 0x8, R51 ;  /* 0x00000008ff047819 */ /* 0x004fe40000011633 */
[----:B---3--:R-:W-:Y:S02]  /*38460*/  SHF.R.U32.HI R3, RZ, 0x8, R55 ;  /* 0x00000008ff037819 */ /* 0x008fe40000011637 */
[----:B------:R-:W-:Y:S01]  /*38470*/  LOP3.LUT R4, R4, 0xffff, RZ, 0xc0, !PT ;  /* 0x0000ffff04047812 */ /* 0x000fe200078ec0ff */
[----:B------:R-:W2:Y:S01]  /*38480*/  LDL.LU R55, [R1+0x78] ;  /* 0x0000780001377983 */ /* 0x000ea20000300800 */
[----:B----4-:R-:W-:-:S02]  /*38490*/  SHF.R.U32.HI R2, RZ, 0x8, R54 ;  /* 0x00000008ff027819 */ /* 0x010fc40000011636 */
[----:B------:R-:W-:Y:S01]  /*384a0*/  LOP3.LUT R3, R3, 0xffff, RZ, 0xc0, !PT ;  /* 0x0000ffff03037812 */ /* 0x000fe200078ec0ff */
[----:B------:R-:W3:Y:S01]  /*384b0*/  LDL.LU R54, [R1+0x30] ;  /* 0x0000300001367983 */ /* 0x000ee20000300800 */
[----:B0-----:R-:W-:Y:S02]  /*384c0*/  SHF.R.U32.HI R0, RZ, 0x8, R59 ;  /* 0x00000008ff007819 */ /* 0x001fe4000001163b */
[----:B------:R-:W-:Y:S01]  /*384d0*/  LOP3.LUT R2, R2, 0xffff, RZ, 0xc0, !PT ;  /* 0x0000ffff02027812 */ /* 0x000fe200078ec0ff */
[----:B------:R-:W4:Y:S01]  /*384e0*/  LDL.LU R49, [R1+0xac] ;  /* 0x0000ac0001317983 */ /* 0x000f220000300800 */
[----:B------:R-:W-:Y:S02]  /*384f0*/  LOP3.LUT R0, R0, 0xffff, RZ, 0xc0, !PT ;  /* 0x0000ffff00007812 */ /* 0x000fe400078ec0ff */
[----:B------:R-:W-:Y:S01]  /*38500*/  PRMT R3, R4, 0x3340, R3 ;  /* 0x0000334004037816 */ /* 0x000fe20000000003 */
[----:B------:R-:W2:Y:S01]  /*38510*/  LDL.LU R51, [R1+0x74] ;  /* 0x0000740001337983 */ /* 0x000ea20000300800 */
[----:B------:R-:W-:-:S03]  /*38520*/  PRMT R0, R2, 0x3340, R0 ;  /* 0x0000334002007816 */ /* 0x000fc60000000000 */
[----:B------:R-:W-:Y:S04]  /*38530*/  STL [R1+0x1738], R14 ;  /* 0x0017380e01007387 */ /* 0x000fe80000100800 */
[----:B------:R-:W-:Y:S04]  /*38540*/  STL [R1+0xc], R3 ;  /* 0x00000c0301007387 */ /* 0x000fe80000100800 */
[----:B------:R-:W-:Y:S04]  /*38550*/  STL [R1+0x173c], R9 ;  /* 0x00173c0901007387 */ /* 0x000fe80000100800 */
[----:B------:R0:W-:Y:S02]  /*38560*/  STL [R1+0x14], R0 ;  /* 0x0000140001007387 */ /* 0x0001e40000100800 */
[----:B0-----:R-:W-:-:S05]  /*38570*/  PRMT R0, R34, 0x3340, R36 ;  /* 0x0000334022007816 */ /* 0x001fca0000000024 */
[----:B------:R4:W-:Y:S04]  /*38580*/  STL [R1], R0 ;  /* 0x0000000001007387 */ /* 0x0009e80000100800 */
[----:B------:R-:W3:Y:S04]  /*38590*/  LDL.LU R53, [R1+0x88] ;  /* 0x0000880001357983 */ /* 0x000ee80000300800 */
[----:B------:R-:W4:Y:S04]  /*385a0*/  LDL.LU R46, [R1+0x3c] ;  /* 0x00003c00012e7983 */ /* 0x000f280000300800 */
[----:B------:R-:W2:Y:S04]  /*385b0*/  LDL.LU R56, [R1+0x8c] ;  /* 0x00008c0001387983 */ /* 0x000ea80000300800 */
[----:B------:R-:W2:Y:S01]  /*385c0*/  LDL.LU R45, [R1+0x44] ;  /* 0x00004400012d7983 */ /* 0x000ea20000300800 */
[----:B---3--:R-:W-:-:S03]  /*385d0*/  SHF.R.U32.HI R4, RZ, 0x8, R53 ;  /* 0x00000008ff047819 */ /* 0x008fc60000011635 */
[----:B------:R-:W3:Y:S01]  /*385e0*/  LDL.LU R53, [R1+0xa0] ;  /* 0x0000a00001357983 */ /* 0x000ee20000300800 */
[----:B----4-:R-:W-:-:S03]  /*385f0*/  SHF.R.U32.HI R3, RZ, 0x8, R46 ;  /* 0x00000008ff037819 */ /* 0x010fc6000001162e */
[----:B------:R-:W4:Y:S01]  /*38600*/  LDL.LU R46, [R1+0x68] ;  /* 0x00006800012e7983 */ /* 0x000f220000300800 */
[----:B------:R-:W-:Y:S02]  /*38610*/  SHF.R.U32.HI R0, RZ, 0x8, R49 ;  /* 0x00000008ff007819 */ /* 0x000fe40000011631 */
[----:B--2---:R-:W-:Y:S02]  /*38620*/  SHF.R.U32.HI R61, RZ, 0x8, R51 ;  /* 0x00000008ff3d7819 */ /* 0x004fe40000011633 */
[----:B------:R-:W-:Y:S02]  /*38630*/  LOP3.LUT R0, R0, 0xffff, RZ, 0xc0, !PT ;  /* 0x0000ffff00007812 */ /* 0x000fe400078ec0ff */
[----:B------:R-:W-:Y:S02]  /*38640*/  LOP3.LUT R61, R61, 0xffff, RZ, 0xc0, !PT ;  /* 0x0000ffff3d3d7812 */ /* 0x000fe400078ec0ff */
[----:B------:R-:W-:Y:S02]  /*38650*/  SHF.R.U32.HI R42, RZ, 0x8, R45 ;  /* 0x00000008ff2a7819 */ /* 0x000fe4000001162d */
[----:B------:R-:W-:-:S02]  /*38660*/  PRMT R61, R0, 0x3340, R61 ;  /* 0x00003340003d7816 */ /* 0x000fc4000000003d */
[----:B------:R-:W-:Y:S02]  /*38670*/  SHF.R.U32.HI R0, RZ, 0x8, R56 ;  /* 0x00000008ff007819 */ /* 0x000fe40000011638 */
[----:B------:R-:W2:Y:S04]  /*38680*/  LDL.LU R56, [R1+0xa8] ;  /* 0x0000a80001387983 */ /* 0x000ea80000300800 */
[----:B------:R-:W2:Y:S04]  /*38690*/  LDL.LU R45, [R1+0x6c] ;  /* 0x00006c00012d7983 */ /* 0x000ea80000300800 */
[----:B------:R-:W2:Y:S01]  /*386a0*/  LDL.LU R9, [R1+0xc8] ;  /* 0x0000c80001097983 */ /* 0x000ea20000300800 */
[----:B------:R-:W-:-:S03]  /*386b0*/  LOP3.LUT R3, R3, 0xffff, RZ, 0xc0, !PT ;  /* 0x0000ffff03037812 */ /* 0x000fc600078ec0ff */
[----:B------:R-:W2:Y:S01]  /*386c0*/  LDL.LU R14, [R1+0xb0] ;  /* 0x0000b000010e7983 */ /* 0x000ea20000300800 */
[----:B------:R-:W-:-:S03]  /*386d0*/  LOP3.LUT R4, R4, 0xffff, RZ, 0xc0, !PT ;  /* 0x0000ffff04047812 */ /* 0x000fc600078ec0ff */
[----:B------:R-:W2:Y:S04]  /*386e0*/  LDL.LU R13, [R1+0x20] ;  /* 0x00002000010d7983 */ /* 0x000ea80000300800 */
[----:B------:R-:W2:Y:S04]  /*386f0*/  LDL.LU R12, [R1+0xcc] ;  /* 0x0000cc00010c7983 */ /* 0x000ea80000300800 */
[----:B------:R-:W2:Y:S01]  /*38700*/  LDL.LU R52, [R1+0xb4] ;  /* 0x0000b40001347983 */ /* 0x000ea20000300800 */
[----:B------:R-:W-:Y:S02]  /*38710*/  PRMT R3, R4, 0x3340, R3 ;  /* 0x0000334004037816 */ /* 0x000fe40000000003 */
[----:B----4-:R-:W-:-:S02]  /*38720*/  SHF.R.U32.HI R39, RZ, 0x8, R46 ;  /* 0x00000008ff277819 */ /* 0x010fc4000001162e */
[----:B------:R-:W4:Y:S01]  /*38730*/  LDL.LU R46, [R1+0x7c] ;  /* 0x00007c00012e7983 */ /* 0x000f220000300800 */
[----:B---3--:R-:W-:-:S03]  /*38740*/  SHF.R.U32.HI R4, RZ, 0x8, R53 ;  /* 0x00000008ff047819 */ /* 0x008fc60000011635 */
[----:B------:R-:W3:Y:S04]  /*38750*/  LDL.LU R48, [R1+0x1c] ;  /* 0x00001c0001307983 */ /* 0x000ee80000300800 */
[----:B------:R-:W3:Y:S04]  /*38760*/  LDL.LU R44, [R1+0x8] ;  /* 0x00000800012c7983 */ /* 0x000ee80000300800 */
[----:B------:R-:W3:Y:S01]  /*38770*/  LDL.LU R53, [R1+0x4] ;  /* 0x0000040001357983 */ /* 0x000ee20000300800 */
[----:B------:R-:W-:Y:S02]  /*38780*/  SHF.R.U32.HI R38, RZ, 0x8, R38 ;  /* 0x00000008ff267819 */ /* 0x000fe40000011626 */
[----:B------:R-:W-:-:S02]  /*38790*/  SHF.R.U32.HI R33, RZ, 0x8, R33 ;  /* 0x00000008ff217819 */ /* 0x000fc40000011621 */
[----:B------:R-:W-:Y:S02]  /*387a0*/  SHF.R.U32.HI R35, RZ, 0x8, R35 ;  /* 0x00000008ff237819 */ /* 0x000fe40000011623 */
[----:B------:R-:W-:Y:S02]  /*387b0*/  LOP3.LUT R42, R42, 0xffff, RZ, 0xc0, !PT ;  /* 0x0000ffff2a2a7812 */ /* 0x000fe400078ec0ff */
[----:B------:R-:W-:Y:S02]  /*387c0*/  LOP3.LUT R0, R0, 0xffff, RZ, 0xc0, !PT ;  /* 0x0000ffff00007812 */ /* 0x000fe400078ec0ff */
[----:B------:R-:W-:Y:S02]  /*387d0*/  SHF.R.U32.HI R18, RZ, 0x8, R18 ;  /* 0x00000008ff127819 */ /* 0x000fe40000011612 */
[----:B------:R-:W-:Y:S02]  /*387e0*/  SHF.R.U32.HI R20, RZ, 0x8, R20 ;  /* 0x00000008ff147819 */ /* 0x000fe40000011614 */
[----:B------:R-:W-:-:S02]  /*387f0*/  LOP3.LUT R38, R38, 0xffff, RZ, 0xc0, !PT ;  /* 0x0000ffff26267812 */ /* 0x000fc400078ec0ff */
[----:B------:R-:W-:Y:S02]  /*38800*/  SHF.R.U32.HI R19, RZ, 0x8, R19 ;  /* 0x00000008ff137819 */ /* 0x000fe40000011613 */
[----:B------:R-:W-:Y:S02]  /*38810*/  SHF.R.U32.HI R21, RZ, 0x8, R21 ;  /* 0x00000008ff157819 */ /* 0x000fe40000011615 */
[----:B------:R-:W-:Y:S02]  /*38820*/  LOP3.LUT R39, R39, 0xffff, RZ, 0xc0, !PT ;  /* 0x0000ffff27277812 */ /* 0x000fe400078ec0ff */
[----:B------:R-:W-:Y:S02]  /*38830*/  LOP3.LUT R4, R4, 0xffff, RZ, 0xc0, !PT ;  /* 0x0000ffff04047812 */ /* 0x000fe400078ec0ff */
[----:B------:R-:W-:Y:S02]  /*38840*/  LOP3.LUT R35, R35, 0xffff, RZ, 0xc0, !PT ;  /* 0x0000ffff23237812 */ /* 0x000fe400078ec0ff */
[----:B------:R-:W-:-:S02]  /*38850*/  LOP3.LUT R33, R33, 0xffff, RZ, 0xc0, !PT ;  /* 0x0000ffff21217812 */ /* 0x000fc400078ec0ff */
[----:B------:R-:W-:Y:S02]  /*38860*/  PRMT R42, R0, 0x3340, R42 ;  /* 0x00003340002a7816 */ /* 0x000fe4000000002a */
[----:B------:R-:W-:Y:S02]  /*38870*/  LOP3.LUT R20, R20, 0xffff, RZ, 0xc0, !PT ;  /* 0x0000ffff14147812 */ /* 0x000fe400078ec0ff */
[----:B------:R-:W-:Y:S02]  /*38880*/  LOP3.LUT R18, R18, 0xffff, RZ, 0xc0, !PT ;  /* 0x0000ffff12127812 */ /* 0x000fe400078ec0ff */
[----:B------:R-:W-:Y:S02]  /*38890*/  PRMT R57, R38, 0x3340, R1 ;  /* 0x0000334026397816 */ /* 0x000fe40000000001 */
[----:B--2---:R-:W-:Y:S02]  /*388a0*/  SHF.R.U32.HI R0, RZ, 0x8, R56 ;  /* 0x00000008ff007819 */ /* 0x004fe40000011638 */
[----:B------:R-:W-:Y:S01]  /*388b0*/  LOP3.LUT R21, R21, 0xffff, RZ, 0xc0, !PT ;  /* 0x0000ffff15157812 */ /* 0x000fe200078ec0ff */
[----:B------:R-:W2:Y:S01]  /*388c0*/  LDL.LU R56, [R1+0x80] ;  /* 0x0000800001387983 */ /* 0x000ea20000300800 */
[----:B------:R-:W-:-:S02]  /*388d0*/  LOP3.LUT R19, R19, 0xffff, RZ, 0xc0, !PT ;  /* 0x0000ffff13137812 */ /* 0x000fc400078ec0ff */
[----:B------:R-:W-:Y:S02]  /*388e0*/  SHF.R.U32.HI R38, RZ, 0x8, R45 ;  /* 0x00000008ff267819 */ /* 0x000fe4000001162d */
[----:B------:R-:W-:Y:S01]  /*388f0*/  PRMT R39, R4, 0x3340, R39 ;  /* 0x0000334004277816 */ /* 0x000fe20000000027 */
[----:B------:R-:W2:Y:S01]  /*38900*/  LDL.LU R45, [R1+0x2c] ;  /* 0x00002c00012d7983 */ /* 0x000ea20000300800 */
[----:B------:R-:W-:Y:S02]  /*38910*/  PRMT R58, R33, 0x3340, R35 ;  /* 0x00003340213a7816 */ /* 0x000fe40000000023 */
[----:B------:R-:W-:Y:S02]  /*38920*/  SHF.R.U32.HI R4, RZ, 0x8, R9 ;  /* 0x00000008ff047819 */ /* 0x000fe40000011609 */
[----:B------:R-:W-:Y:S01]  /*38930*/  PRMT R41, R18, 0x3340, R20 ;  /* 0x0000334012297816 */ /* 0x000fe20000000014 */
[----:B------:R-:W2:Y:S01]  /*38940*/  LDL.LU R9, [R1+0xd0] ;  /* 0x0000d00001097983 */ /* 0x000ea20000300800 */
[----:B------:R-:W-:-:S02]  /*38950*/  SHF.R.U32.HI R35, RZ, 0x8, R14 ;  /* 0x00000008ff237819 */ /* 0x000fc4000001160e */
[----:B------:R-:W-:Y:S01]  /*38960*/  SHF.R.U32.HI R20, RZ, 0x8, R13 ;  /* 0x00000008ff147819 */ /* 0x000fe2000001160d */
[----:B------:R-:W2:Y:S01]  /*38970*/  LDL.LU R14, [R1+0xb8] ;  /* 0x0000b800010e7983 */ /* 0x000ea20000300800 */
[----:B------:R-:W-:Y:S02]  /*38980*/  PRMT R40, R19, 0x3340, R21 ;  /* 0x0000334013287816 */ /* 0x000fe40000000015 */
[----:B------:R-:W-:Y:S01]  /*38990*/  SHF.R.U32.HI R34, RZ, 0x8, R52 ;  /* 0x00000008ff227819 */ /* 0x000fe20000011634 */
[----:B------:R-:W2:Y:S04]  /*389a0*/  LDL.LU R13, [R1+0x90] ;  /* 0x00009000010d7983 */ /* 0x000ea80000300800 */
[----:B------:R-:W2:Y:S01]  /*389b0*/  LDL.LU R52, [R1+0xd8] ;  /* 0x0000d80001347983 */ /* 0x000ea20000300800 */
[----:B----4-:R-:W-:-:S03]  /*389c0*/  SHF.R.U32.HI R19, RZ, 0x8, R46 ;  /* 0x00000008ff137819 */ /* 0x010fc6000001162e */
[----:B------:R-:W4:Y:S01]  /*389d0*/  LDL.LU R46, [R1+0xbc] ;  /* 0x0000bc00012e7983 */ /* 0x000f220000300800 */
[----:B---3--:R-:W-:-:S03]  /*389e0*/  SHF.R.U32.HI R18, RZ, 0x8, R53 ;  /* 0x00000008ff127819 */ /* 0x008fc60000011635 */
[----:B------:R-:W3:Y:S01]  /*389f0*/  LDL.LU R53, [R1+0xd4] ;  /* 0x0000d40001357983 */ /* 0x000ee20000300800 */
[----:B------:R-:W-:Y:S02]  /*38a00*/  LOP3.LUT R38, R38, 0xffff, RZ, 0xc0, !PT ;  /* 0x0000ffff26267812 */ /* 0x000fe400078ec0ff */
[----:B------:R-:W-:-:S04]  /*38a10*/  LOP3.LUT R0, R0, 0xffff, RZ, 0xc0, !PT ;  /* 0x0000ffff00007812 */ /* 0x000fc800078ec0ff */
[----:B------:R-:W-:Y:S02]  /*38a20*/  PRMT R38, R0, 0x3340, R38 ;  /* 0x0000334000267816 */ /* 0x000fe40000000026 */
[----:B------:R-:W-:Y:S02]  /*38a30*/  SHF.R.U32.HI R0, RZ, 0x8, R12 ;  /* 0x00000008ff007819 */ /* 0x000fe4000001160c */
[----:B------:R-:W-:Y:S01]  /*38a40*/  LOP3.LUT R35, R35, 0xffff, RZ, 0xc0, !PT ;  /* 0x0000ffff23237812 */ /* 0x000fe200078ec0ff */
[----:B------:R-:W3:Y:S01]  /*38a50*/  LDL.LU R12, [R1+0x4c] ;  /* 0x00004c00010c7983 */ /* 0x000ee20000300800 */
[----:B------:R-:W-:Y:S02]  /*38a60*/  LOP3.LUT R4, R4, 0xffff, RZ, 0xc0, !PT ;  /* 0x0000ffff04047812 */ /* 0x000fe400078ec0ff */
[----:B------:R-:W-:Y:S02]  /*38a70*/  LOP3.LUT R34, R34, 0xffff, RZ, 0xc0, !PT ;  /* 0x0000ffff22227812 */ /* 0x000fe400078ec0ff */
[----:B------:R-:W-:-:S02]  /*38a80*/  LOP3.LUT R0, R0, 0xffff, RZ, 0xc0, !PT ;  /* 0x0000ffff00007812 */ /* 0x000fc400078ec0ff */
[----:B------:R-:W-:Y:S02]  /*38a90*/  SHF.R.U32.HI R30, RZ, 0x8, R30 ;  /* 0x00000008ff1e7819 */ /* 0x000fe4000001161e */
[----:B------:R-:W-:Y:S02]  /*38aa0*/  SHF.R.U32.HI R2, RZ, 0x8, R55 ;  /* 0x00000008ff027819 */ /* 0x000fe40000011637 */
[----:B------:R-:W-:Y:S02]  /*38ab0*/  SHF.R.U32.HI R55, RZ, 0x8, R32 ;  /* 0x00000008ff377819 */ /* 0x000fe40000011620 */
[----:B------:R-:W-:Y:S02]  /*38ac0*/  PRMT R35, R4, 0x3340, R35 ;  /* 0x0000334004237816 */ /* 0x000fe40000000023 */
[----:B------:R-:W-:Y:S02]  /*38ad0*/  PRMT R34, R0, 0x3340, R34 ;  /* 0x0000334000227816 */ /* 0x000fe40000000022 */
[----:B------:R-:W-:-:S02]  /*38ae0*/  LOP3.LUT R30, R30, 0xffff, RZ, 0xc0, !PT ;  /* 0x0000ffff1e1e7812 */ /* 0x000fc400078ec0ff */
[----:B------:R-:W-:Y:S02]  /*38af0*/  SHF.R.U32.HI R4, RZ, 0x8, R48 ;  /* 0x00000008ff047819 */ /* 0x000fe40000011630 */
[----:B------:R-:W-:Y:S01]  /*38b00*/  SHF.R.U32.HI R15, RZ, 0x8, R15 ;  /* 0x00000008ff0f7819 */ /* 0x000fe2000001160f */
[----:B------:R-:W3:Y:S01]  /*38b10*/  LDL.LU R48, [R1+0x98] ;  /* 0x0000980001307983 */ /* 0x000ee20000300800 */
[----:B------:R-:W-:Y:S02]  /*38b20*/  SHF.R.U32.HI R33, RZ, 0x8, R44 ;  /* 0x00000008ff217819 */ /* 0x000fe4000001162c */
[----:B--2---:R-:W-:Y:S01]  /*38b30*/  SHF.R.U32.HI R0, RZ, 0x8, R56 ;  /* 0x00000008ff007819 */ /* 0x004fe20000011638 */
[----:B------:R-:W2:Y:S01]  /*38b40*/  LDL.LU R44, [R1+0x48] ;  /* 0x00004800012c7983 */ /* 0x000ea20000300800 */
[----:B------:R-:W-:Y:S02]  /*38b50*/  PRMT R49, R30, 0x3340, R1 ;  /* 0x000033401e317816 */ /* 0x000fe40000000001 */
[----:B------:R-:W-:Y:S01]  /*38b60*/  SHF.R.U32.HI R32, RZ, 0x8, R45 ;  /* 0x00000008ff207819 */ /* 0x000fe2000001162d */
[----:B------:R-:W2:Y:S01]  /*38b70*/  LDL.LU R56, [R1+0x5c] ;  /* 0x00005c0001387983 */ /* 0x000ea20000300800 */
[----:B------:R-:W-:-:S02]  /*38b80*/  LOP3.LUT R0, R0, 0xffff, RZ, 0xc0, !PT ;  /* 0x0000ffff00007812 */ /* 0x000fc400078ec0ff */
[----:B------:R-:W-:Y:S01]  /*38b90*/  LOP3.LUT R32, R32, 0xffff, RZ, 0xc0, !PT ;  /* 0x0000ffff20207812 */ /* 0x000fe200078ec0ff */
[----:B------:R-:W2:Y:S01]  /*38ba0*/  LDL.LU R45, [R1+0xc0] ;  /* 0x0000c000012d7983 */ /* 0x000ea20000300800 */
[----:B------:R-:W-:Y:S02]  /*38bb0*/  LOP3.LUT R15, R15, 0xffff, RZ, 0xc0, !PT ;  /* 0x0000ffff0f0f7812 */ /* 0x000fe400078ec0ff */
[----:B------:R-:W-:Y:S02]  /*38bc0*/  PRMT R32, R0, 0x3340, R32 ;  /* 0x0000334000207816 */ /* 0x000fe40000000020 */
[----:B------:R-:W-:Y:S02]  /*38bd0*/  PRMT R21, R15, 0x3340, R1 ;  /* 0x000033400f157816 */ /* 0x000fe40000000001 */
[----:B------:R-:W-:Y:S02]  /*38be0*/  SHF.R.U32.HI R0, RZ, 0x8, R52 ;  /* 0x00000008ff007819 */ /* 0x000fe40000011634 */
[----:B----4-:R-:W-:-:S02]  /*38bf0*/  SHF.R.U32.HI R30, RZ, 0x8, R46 ;  /* 0x00000008ff1e7819 */ /* 0x010fc4000001162e */
[----:B------:R-:W4:Y:S04]  /*38c00*/  LDL.LU R46, [R1+0x64] ;  /* 0x00006400012e7983 */ /* 0x000f280000300800 */
[----:B------:R-:W4:Y:S01]  /*38c10*/  LDL.LU R52, [R1+0x9c] ;  /* 0x00009c0001347983 */ /* 0x000f220000300800 */
[----:B---3--:R-:W-:-:S03]  /*38c20*/  SHF.R.U32.HI R15, RZ, 0x8, R53 ;  /* 0x00000008ff0f7819 */ /* 0x008fc60000011635 */
[----:B------:R-:W3:Y:S01]  /*38c30*/  LDL.LU R53, [R1+0xa4] ;  /* 0x0000a40001357983 */ /* 0x000ee20000300800 */
[----:B------:R-:W-:Y:S02]  /*38c40*/  SHF.R.U32.HI R54, RZ, 0x8, R54 ;  /* 0x00000008ff367819 */ /* 0x000fe40000011636 */
[----:B------:R-:W-:Y:S02]  /*38c50*/  LOP3.LUT R2, R2, 0xffff, RZ, 0xc0, !PT ;  /* 0x0000ffff02027812 */ /* 0x000fe400078ec0ff */
[----:B------:R-:W-:Y:S02]  /*38c60*/  LOP3.LUT R54, R54, 0xffff, RZ, 0xc0, !PT ;  /* 0x0000ffff36367812 */ /* 0x000fe400078ec0ff */
[----:B------:R-:W-:Y:S02]  /*38c70*/  SHF.R.U32.HI R31, RZ, 0x8, R31 ;  /* 0x00000008ff1f7819 */ /* 0x000fe4000001161f */
[----:B------:R-:W-:Y:S02]  /*38c80*/  LOP3.LUT R33, R33, 0xffff, RZ, 0xc0, !PT ;  /* 0x0000ffff21217812 */ /* 0x000fe400078ec0ff */
[----:B------:R-:W-:-:S02]  /*38c90*/  LOP3.LUT R4, R4, 0xffff, RZ, 0xc0, !PT ;  /* 0x0000ffff04047812 */ /* 0x000fc400078ec0ff */
[----:B------:R-:W-:Y:S02]  /*38ca0*/  SHF.R.U32.HI R26, RZ, 0x8, R26 ;  /* 0x00000008ff1a7819 */ /* 0x000fe4000001161a */
[----:B------:R-:W-:Y:S02]  /*38cb0*/  SHF.R.U32.HI R28, RZ, 0x8, R28 ;  /* 0x00000008ff1c7819 */ /* 0x000fe4000001161c */
[----:B------:R-:W-:Y:S02]  /*38cc0*/  SHF.R.U32.HI R27, RZ, 0x8, R27 ;  /* 0x00000008ff1b7819 */ /* 0x000fe4000001161b */
[----:B------:R-:W-:Y:S02]  /*38cd0*/  SHF.R.U32.HI R29, RZ, 0x8, R29 ;  /* 0x00000008ff1d7819 */ /* 0x000fe4000001161d */
[----:B------:R-:W-:Y:S02]  /*38ce0*/  PRMT R54, R2, 0x3340, R54 ;  /* 0x0000334002367816 */ /* 0x000fe40000000036 */
[----:B------:R-:W-:-:S02]  /*38cf0*/  SHF.R.U32.HI R22, RZ, 0x8, R22 ;  /* 0x00000008ff167819 */ /* 0x000fc40000011616 */
[----:B------:R-:W-:Y:S02]  /*38d00*/  LOP3.LUT R2, R31, 0xffff, RZ, 0xc0, !PT ;  /* 0x0000ffff1f027812 */ /* 0x000fe400078ec0ff */
[----:B------:R-:W-:Y:S02]  /*38d10*/  SHF.R.U32.HI R11, RZ, 0x8, R11 ;  /* 0x00000008ff0b7819 */ /* 0x000fe4000001160b */
[----:B------:R-:W-:Y:S02]  /*38d20*/  PRMT R33, R4, 0x3340, R33 ;  /* 0x0000334004217816 */ /* 0x000fe40000000021 */
[----:B------:R-:W-:Y:S02]  /*38d30*/  SHF.R.U32.HI R4, RZ, 0x8, R9 ;  /* 0x00000008ff047819 */ /* 0x000fe40000011609 */
[----:B------:R-:W-:Y:S01]  /*38d40*/  SHF.R.U32.HI R31, RZ, 0x8, R14 ;  /* 0x00000008ff1f7819 */ /* 0x000fe2000001160e */
[----:B------:R-:W3:Y:S01]  /*38d50*/  LDL.LU R9, [R1+0xf4] ;  /* 0x0000f40001097983 */ /* 0x000ee20000300800 */
[----:B------:R-:W-:-:S02]  /*38d60*/  LOP3.LUT R28, R28, 0xffff, RZ, 0xc0, !PT ;  /* 0x0000ffff1c1c7812 */ /* 0x000fc400078ec0ff */
[----:B------:R-:W-:Y:S01]  /*38d70*/  LOP3.LUT R26, R26, 0xffff, RZ, 0xc0, !PT ;  /* 0x0000ffff1a1a7812 */ /* 0x000fe200078ec0ff */
[----:B------:R-:W3:Y:S01]  /*38d80*/  LDL.LU R14, [R1+0xf0] ;  /* 0x0000f000010e7983 */ /* 0x000ee20000300800 */
[----:B------:R-:W-:Y:S02]  /*38d90*/  LOP3.LUT R29, R29, 0xffff, RZ, 0xc0, !PT ;  /* 0x0000ffff1d1d7812 */ /* 0x000fe400078ec0ff */
[----:B------:R-:W-:Y:S02]  /*38da0*/  LOP3.LUT R27, R27, 0xffff, RZ, 0xc0, !PT ;  /* 0x0000ffff1b1b7812 */ /* 0x000fe400078ec0ff */
[----:B------:R-:W-:Y:S02]  /*38db0*/  SHF.R.U32.HI R23, RZ, 0x8, R23 ;  /* 0x00000008ff177819 */ /* 0x000fe40000011617 */
[----:B------:R-:W-:Y:S02]  /*38dc0*/  SHF.R.U32.HI R6, RZ, 0x8, R6 ;  /* 0x00000008ff067819 */ /* 0x000fe40000011606 */
[----:B------:R-:W-:-:S02]  /*38dd0*/  SHF.R.U32.HI R10, RZ, 0x8, R10 ;  /* 0x00000008ff0a7819 */ /* 0x000fc4000001160a */
[----:B------:R-:W-:Y:S02]  /*38de0*/  LOP3.LUT R30, R30, 0xffff, RZ, 0xc0, !PT ;  /* 0x0000ffff1e1e7812 */ /* 0x000fe400078ec0ff */
        /* <DEDUP_REMOVED lines=9> */
[----:B------:R-:W-:Y:S02]  /*38e80*/  PRMT R51, R26, 0x3340, R28 ;  /* 0x000033401a337816 */ /* 0x000fe4000000001c */
[----:B------:R-:W-:-:S02]  /*38e90*/  PRMT R50, R27, 0x3340, R29 ;  /* 0x000033401b327816 */ /* 0x000fc4000000001d */
[----:B------:R-:W-:Y:S02]  /*38ea0*/  LOP3.LUT R23, R23, 0xffff, RZ, 0xc0, !PT ;  /* 0x0000ffff17177812 */ /* 0x000fe400078ec0ff */
[----:B------:R-:W-:Y:S02]  /*38eb0*/  SHF.R.U32.HI R24, RZ, 0x8, R16 ;  /* 0x00000008ff187819 */ /* 0x000fe40000011610 */
[----:B------:R-:W-:Y:S02]  /*38ec0*/  LOP3.LUT R10, R10, 0xffff, RZ, 0xc0, !PT ;  /* 0x0000ffff0a0a7812 */ /* 0x000fe400078ec0ff */
[----:B------:R-:W-:Y:S02]  /*38ed0*/  LOP3.LUT R6, R6, 0xffff, RZ, 0xc0, !PT ;  /* 0x0000ffff06067812 */ /* 0x000fe400078ec0ff */
[----:B------:R-:W-:Y:S02]  /*38ee0*/  PRMT R30, R0, 0x3340, R30 ;  /* 0x00003340001e7816 */ /* 0x000fe4000000001e */
[----:B------:R-:W-:-:S02]  /*38ef0*/  PRMT R26, R22, 0x3340, R1 ;  /* 0x00003340161a7816 */ /* 0x000fc40000000001 */
[----:B------:R-:W-:Y:S02]  /*38f00*/  SHF.R.U32.HI R16, RZ, 0x8, R13 ;  /* 0x00000008ff107819 */ /* 0x000fe4000001160d */
[----:B------:R-:W-:Y:S01]  /*38f10*/  SHF.R.U32.HI R29, RZ, 0x8, R12 ;  /* 0x00000008ff1d7819 */ /* 0x000fe2000001160c */
[----:B------:R-:W3:Y:S01]  /*38f20*/  LDL.LU R13, [R1+0xe0] ;  /* 0x0000e000010d7983 */ /* 0x000ee20000300800 */
[----:B------:R-:W-:Y:S02]  /*38f30*/  SHF.R.U32.HI R0, RZ, 0x8, R48 ;  /* 0x00000008ff007819 */ /* 0x000fe40000011630 */
[----:B------:R-:W-:Y:S02]  /*38f40*/  LOP3.LUT R37, R37, 0xffff, RZ, 0xc0, !PT ;  /* 0x0000ffff25257812 */ /* 0x000fe400078ec0ff */
[----:B------:R-:W-:Y:S02]  /*38f50*/  LOP3.LUT R5, R5, 0xffff, RZ, 0xc0, !PT ;  /* 0x0000ffff05057812 */ /* 0x000fe400078ec0ff */
[----:B------:R-:W-:-:S02]  /*38f60*/  PRMT R22, R11, 0x3340, R1 ;  /* 0x000033400b167816 */ /* 0x000fc40000000001 */
[----:B--2---:R-:W-:Y:S02]  /*38f70*/  SHF.R.U32.HI R28, RZ, 0x8, R56 ;  /* 0x00000008ff1c7819 */ /* 0x004fe40000011638 */
[----:B------:R-:W-:Y:S01]  /*38f80*/  SHF.R.U32.HI R43, RZ, 0x8, R25 ;  /* 0x00000008ff2b7819 */ /* 0x000fe20000011619 */
[----:B------:R-:W2:Y:S01]  /*38f90*/  LDL.LU R56, [R1+0xdc] ;  /* 0x0000dc0001387983 */ /* 0x000ea20000300800 */
[----:B------:R-:W-:Y:S02]  /*38fa0*/  LOP3.LUT R7, R7, 0xffff, RZ, 0xc0, !PT ;  /* 0x0000ffff07077812 */ /* 0x000fe400078ec0ff */
[----:B------:R-:W-:Y:S02]  /*38fb0*/  PRMT R31, R4, 0x3340, R31 ;  /* 0x00003340041f7816 */ /* 0x000fe4000000001f */
[----:B------:R-:W-:Y:S02]  /*38fc0*/  SHF.R.U32.HI R11, RZ, 0x8, R44 ;  /* 0x00000008ff0b7819 */ /* 0x000fe4000001162c */
[----:B------:R-:W-:Y:S01]  /*38fd0*/  PRMT R25, R23, 0x3340, R1 ;  /* 0x0000334017197816 */ /* 0x000fe20000000001 */
[----:B------:R-:W2:Y:S01]  /*38fe0*/  LDL.LU R44, [R1+0xc4] ;  /* 0x0000c400012c7983 */ /* 0x000ea20000300800 */
[----:B------:R-:W-:-:S02]  /*38ff0*/  PRMT R36, R6, 0x3340, R10 ;  /* 0x0000334006247816 */ /* 0x000fc4000000000a */
[----:B------:R-:W-:Y:S02]  /*39000*/  SHF.R.U32.HI R4, RZ, 0x8, R45 ;  /* 0x00000008ff047819 */ /* 0x000fe4000001162d */
[----:B------:R-:W-:Y:S01]  /*39010*/  SHF.R.U32.HI R23, RZ, 0x8, R17 ;  /* 0x00000008ff177819 */ /* 0x000fe20000011611 */
[----:B------:R-:W2:Y:S01]  /*39020*/  LDL.LU R45, [R1+0xe8] ;  /* 0x0000e800012d7983 */ /* 0x000ea20000300800 */
[----:B------:R-:W-:Y:S02]  /*39030*/  LOP3.LUT R29, R29, 0xffff, RZ, 0xc0, !PT ;  /* 0x0000ffff1d1d7812 */ /* 0x000fe400078ec0ff */
[----:B------:R-:W-:Y:S02]  /*39040*/  LOP3.LUT R0, R0, 0xffff, RZ, 0xc0, !PT ;  /* 0x0000ffff00007812 */ /* 0x000fe400078ec0ff */
[----:B------:R-:W-:Y:S02]  /*39050*/  PRMT R59, R37, 0x3340, R1 ;  /* 0x00003340253b7816 */ /* 0x000fe40000000001 */
[----:B------:R-:W-:-:S02]  /*39060*/  SHF.R.U32.HI R17, RZ, 0x8, R60 ;  /* 0x00000008ff117819 */ /* 0x000fc4000001163c */
[----:B------:R-:W-:Y:S02]  /*39070*/  PRMT R37, R5, 0x3340, R7 ;  /* 0x0000334005257816 */ /* 0x000fe40000000007 */
[----:B------:R-:W-:Y:S02]  /*39080*/  PRMT R29, R0, 0x3340, R29 ;  /* 0x00003340001d7816 */ /* 0x000fe4000000001d */
[----:B------:R-:W-:Y:S02]  /*39090*/  LOP3.LUT R4, R4, 0xffff, RZ, 0xc0, !PT ;  /* 0x0000ffff04047812 */ /* 0x000fe400078ec0ff */
[----:B------:R-:W-:-:S04]  /*390a0*/  LOP3.LUT R28, R28, 0xffff, RZ, 0xc0, !PT ;  /* 0x0000ffff1c1c7812 */ /* 0x000fc800078ec0ff */
[----:B------:R-:W-:Y:S02]  /*390b0*/  PRMT R28, R4, 0x3340, R28 ;  /* 0x00003340041c7816 */ /* 0x000fe4000000001c */
[----:B----4-:R-:W-:Y:S02]  /*390c0*/  SHF.R.U32.HI R10, RZ, 0x8, R46 ;  /* 0x00000008ff0a7819 */ /* 0x010fe4000001162e */
[----:B------:R-:W4:Y:S04]  /*390d0*/  LDL.LU R46, [R1+0xec] ;  /* 0x0000ec00012e7983 */ /* 0x000f280000300800 */
[----:B------:R-:W4:Y:S01]  /*390e0*/  LDL.LU R60, [R1+0xe4] ;  /* 0x0000e400013c7983 */ /* 0x000f220000300800 */
[----:B------:R-:W-:-:S03]  /*390f0*/  SHF.R.U32.HI R27, RZ, 0x8, R52 ;  /* 0x00000008ff1b7819 */ /* 0x000fc60000011634 */
[----:B------:R-:W4:Y:S01]  /*39100*/  LDL.LU R5, [R1+0x130] ;  /* 0x0001300001057983 */ /* 0x000f220000300800 */
[----:B---3--:R-:W-:-:S03]  /*39110*/  SHF.R.U32.HI R0, RZ, 0x8, R53 ;  /* 0x00000008ff007819 */ /* 0x008fc60000011635 */
[----:B------:R-:W3:Y:S04]  /*39120*/  LDL.LU R6, [R1+0x12c] ;  /* 0x00012c0001067983 */ /* 0x000ee80000300800 */
[----:B------:R-:W3:Y:S04]  /*39130*/  LDL.LU R7, [R1+0x124] ;  /* 0x0001240001077983 */ /* 0x000ee80000300800 */
[----:B------:R-:W3:Y:S04]  /*39140*/  LDL.LU R53, [R1+0x28] ;  /* 0x0000280001357983 */ /* 0x000ee80000300800 */
[----:B------:R-:W3:Y:S04]  /*39150*/  LDL.LU R52, [R1+0x38] ;  /* 0x0000380001347983 */ /* 0x000ee80000300800 */
[----:B------:R-:W3:Y:S04]  /*39160*/  LDL.LU R48, [R1+0x24] ;  /* 0x0000240001307983 */ /* 0x000ee80000300800 */
[----:B------:R-:W3:Y:S04]  /*39170*/  LDL.LU R12, [R1+0x34] ;  /* 0x00003400010c7983 */ /* 0x000ee80000300800 */
[----:B------:R-:W3:Y:S01]  /*39180*/  LDL.LU R4, [R1+0x134] ;  /* 0x0001340001047983 */ /* 0x000ee20000300800 */
[----:B------:R-:W-:-:S02]  /*39190*/  LOP3.LUT R9, R9, 0xffff, RZ, 0xc0, !PT ;  /* 0x0000ffff09097812 */ /* 0x000fc400078ec0ff */
[----:B------:R-:W-:-:S03]  /*391a0*/  LOP3.LUT R14, R14, 0xffff, RZ, 0xc0, !PT ;  /* 0x0000ffff0e0e7812 */ /* 0x000fc600078ec0ff */
[----:B------:R0:W-:Y:S04]  /*391b0*/  STL [R1+0x4], R9 ;  /* 0x0000040901007387 */ /* 0x0001e80000100800 */
[----:B------:R1:W-:Y:S01]  /*391c0*/  STL [R1+0x8], R14 ;  /* 0x0000080e01007387 */ /* 0x0003e20000100800 */
[----:B------:R-:W-:-:S05]  /*391d0*/  LOP3.LUT R13, R13, 0xffff, RZ, 0xc0, !PT ;  /* 0x0000ffff0d0d7812 */ /* 0x000fca00078ec0ff */
[----:B------:R1:W-:Y:S01]  /*391e0*/  STL [R1+0x2c], R13 ;  /* 0x00002c0d01007387 */ /* 0x0003e20000100800 */
[----:B--2---:R-:W-:-:S05]  /*391f0*/  LOP3.LUT R56, R56, 0xffff, RZ, 0xc0, !PT ;  /* 0x0000ffff38387812 */ /* 0x004fca00078ec0ff */
[----:B------:R2:W-:Y:S01]  /*39200*/  STL [R1+0x30], R56 ;  /* 0x0000303801007387 */ /* 0x0005e20000100800 */
[----:B----4-:R-:W-:Y:S02]  /*39210*/  PRMT R5, R5, 0x4210, R14 ;  /* 0x0000421005057816 */ /* 0x010fe4000000000e */
[----:B---3--:R-:W-:Y:S02]  /*39220*/  PRMT R6, R6, 0x4210, R13 ;  /* 0x0000421006067816 */ /* 0x008fe4000000000d */
[----:B------:R-:W-:Y:S02]  /*39230*/  PRMT R7, R7, 0x4210, R56 ;  /* 0x0000421007077816 */ /* 0x000fe40000000038 */
[----:B------:R-:W-:Y:S02]  /*39240*/  PRMT R4, R4, 0x4210, R9 ;  /* 0x0000421004047816 */ /* 0x000fe40000000009 */
[----:B0-----:R-:W3:Y:S04]  /*39250*/  LDL.LU R9, [R1+0x173c] ;  /* 0x00173c0001097983 */ /* 0x001ee80000300800 */
[----:B-1----:R-:W4:Y:S04]  /*39260*/  LDL.LU R14, [R1+0x1738] ;  /* 0x00173800010e7983 */ /* 0x002f280000300800 */
[----:B------:R-:W4:Y:S04]  /*39270*/  LDL.LU R13, [R1+0x1734] ;  /* 0x00173400010d7983 */ /* 0x000f280000300800 */
[----:B--2---:R-:W2:Y:S01]  /*39280*/  LDL.LU R56, [R1+0x1730] ;  /* 0x0017300001387983 */ /* 0x004ea20000300800 */
[----:B------:R-:W-:-:S02]  /*39290*/  LOP3.LUT R0, R0, 0xffff, RZ, 0xc0, !PT ;  /* 0x0000ffff00007812 */ /* 0x000fc400078ec0ff */
[----:B------:R-:W-:-:S04]  /*392a0*/  LOP3.LUT R27, R27, 0xffff, RZ, 0xc0, !PT ;  /* 0x0000ffff1b1b7812 */ /* 0x000fc800078ec0ff */
[----:B------:R-:W-:Y:S02]  /*392b0*/  PRMT R27, R0, 0x3340, R27 ;  /* 0x00003340001b7816 */ /* 0x000fe4000000001b */
[----:B------:R-:W0:Y:S01]  /*392c0*/  S2R R0, SR_TID.X ;  /* 0x0000000000007919 */ /* 0x000e220000002100 */
[----:B------:R-:W-:Y:S01]  /*392d0*/  ULEA UR4, UR5, UR4, 0x18 ;  /* 0x0000000405047291 */ /* 0x000fe2000f8ec03f */
[----:B------:R-:W-:Y:S02]  /*392e0*/  SHF.R.U32.HI R45, RZ, 0x8, R45 ;  /* 0x00000008ff2d7819 */ /* 0x000fe4000001162d */
[----:B------:R-:W-:Y:S01]  /*392f0*/  SHF.R.U32.HI R46, RZ, 0x8, R46 ;  /* 0x00000008ff2e7819 */ /* 0x000fe2000001162e */
[----:B------:R-:W-:Y:S01]  /*39300*/  ULDC UR5, c[0x0][0x244] ;  /* 0x0000910000057ab9 */ /* 0x000fe20000000800 */
[----:B------:R-:W-:Y:S02]  /*39310*/  SHF.R.U32.HI R60, RZ, 0x8, R60 ;  /* 0x00000008ff3c7819 */ /* 0x000fe4000001163c */
[----:B------:R-:W-:-:S02]  /*39320*/  LOP3.LUT R45, R45, 0xffff, RZ, 0xc0, !PT ;  /* 0x0000ffff2d2d7812 */ /* 0x000fc400078ec0ff */
[----:B------:R-:W-:Y:S02]  /*39330*/  LOP3.LUT R46, R46, 0xffff, RZ, 0xc0, !PT ;  /* 0x0000ffff2e2e7812 */ /* 0x000fe400078ec0ff */
[----:B------:R-:W-:Y:S02]  /*39340*/  LOP3.LUT R60, R60, 0xffff, RZ, 0xc0, !PT ;  /* 0x0000ffff3c3c7812 */ /* 0x000fe400078ec0ff */
[----:B------:R-:W-:Y:S02]  /*39350*/  PRMT R45, R46, 0x3340, R45 ;  /* 0x000033402e2d7816 */ /* 0x000fe4000000002d */
[----:B------:R-:W-:Y:S02]  /*39360*/  PRMT R46, R60, 0x3340, R1 ;  /* 0x000033403c2e7816 */ /* 0x000fe40000000001 */
[----:B------:R-:W4:Y:S01]  /*39370*/  LDL.LU R60, [R1] ;  /* 0x00000000013c7983 */ /* 0x000f220000300800 */
[----:B0-----:R-:W-:-:S04]  /*39380*/  LOP3.LUT R0, R0, 0x1f, RZ, 0xc0, !PT ;  /* 0x0000001f00007812 */ /* 0x001fc800078ec0ff */
[----:B------:R-:W-:Y:S01]  /*39390*/  LEA R0, R0, UR4, 0x4 ;  /* 0x0000000400007c11 */ /* 0x000fe2000f8e20ff */
[----:B------:R-:W-:-:S04]  /*393a0*/  ULDC UR4, c[0x0][0x244] ;  /* 0x0000910000047ab9 */ /* 0x000fc80000000800 */
[----:B------:R0:W-:Y:S04]  /*393b0*/  STSM.16.M88.4 [R0], R4 ;  /* 0x0000000400007844 */ /* 0x0001e80000000200 */
[----:B0-----:R-:W4:Y:S04]  /*393c0*/  LDL.LU R4, [R1+0x10] ;  /* 0x0000100001047983 */ /* 0x001f280000300800 */
[----:B------:R-:W4:Y:S04]  /*393d0*/  LDL.LU R5, [R1+0x18] ;  /* 0x0000180001057983 */ /* 0x000f280000300800 */
[----:B------:R-:W4:Y:S04]  /*393e0*/  LDL.LU R6, [R1+0xc] ;  /* 0x00000c0001067983 */ /* 0x000f280000300800 */
[----:B------:R-:W3:Y:S01]  /*393f0*/  LDL.LU R7, [R1+0x14] ;  /* 0x0000140001077983 */ /* 0x000ee20000300800 */
[----:B------:R-:W-:-:S02]  /*39400*/  LOP3.LUT R47, R47, 0xffff, RZ, 0xc0, !PT ;  /* 0x0000ffff2f2f7812 */ /* 0x000fc400078ec0ff */
[----:B--2---:R-:W-:Y:S02]  /*39410*/  PRMT R56, R53, 0x5410, R56 ;  /* 0x0000541035387816 */ /* 0x004fe40000000038 */
[----:B------:R-:W2:Y:S01]  /*39420*/  LDL.LU R53, [R1+0x172c] ;  /* 0x00172c0001357983 */ /* 0x000ea20000300800 */
[----:B------:R-:W-:Y:S02]  /*39430*/  LOP3.LUT R55, R55, 0xffff, RZ, 0xc0, !PT ;  /* 0x0000ffff37377812 */ /* 0x000fe400078ec0ff */
[----:B------:R-:W-:Y:S02]  /*39440*/  LOP3.LUT R24, R24, 0xffff, RZ, 0xc0, !PT ;  /* 0x0000ffff18187812 */ /* 0x000fe400078ec0ff */
[----:B------:R-:W-:Y:S02]  /*39450*/  PRMT R2, R2, 0x3340, R1 ;  /* 0x0000334002027816 */ /* 0x000fe40000000001 */
[----:B------:R-:W-:Y:S02]  /*39460*/  PRMT R49, R51, 0x5410, R49 ;  /* 0x0000541033317816 */ /* 0x000fe40000000031 */
[----:B------:R-:W-:-:S02]  /*39470*/  LOP3.LUT R18, R18, 0xffff, RZ, 0xc0, !PT ;  /* 0x0000ffff12127812 */ /* 0x000fc400078ec0ff */
[----:B------:R-:W-:Y:S02]  /*39480*/  LOP3.LUT R17, R17, 0xffff, RZ, 0xc0, !PT ;  /* 0x0000ffff11117812 */ /* 0x000fe400078ec0ff */
[----:B------:R-:W-:Y:S02]  /*39490*/  LOP3.LUT R20, R20, 0xffff, RZ, 0xc0, !PT ;  /* 0x0000ffff14147812 */ /* 0x000fe400078ec0ff */
[----:B------:R-:W-:Y:S02]  /*394a0*/  LOP3.LUT R43, R43, 0xffff, RZ, 0xc0, !PT ;  /* 0x0000ffff2b2b7812 */ /* 0x000fe400078ec0ff */
[----:B------:R-:W-:Y:S02]  /*394b0*/  SHF.R.U32.HI R8, RZ, 0x8, R8 ;  /* 0x00000008ff087819 */ /* 0x000fe40000011608 */
[----:B------:R-:W-:Y:S02]  /*394c0*/  SHF.R.U32.HI R44, RZ, 0x8, R44 ;  /* 0x00000008ff2c7819 */ /* 0x000fe4000001162c */
[----:B------:R-:W-:-:S02]  /*394d0*/  LOP3.LUT R16, R16, 0xffff, RZ, 0xc0, !PT ;  /* 0x0000ffff10107812 */ /* 0x000fc400078ec0ff */
[----:B------:R-:W-:Y:S02]  /*394e0*/  LOP3.LUT R15, R15, 0xffff, RZ, 0xc0, !PT ;  /* 0x0000ffff0f0f7812 */ /* 0x000fe400078ec0ff */
[----:B------:R-:W-:Y:S02]  /*394f0*/  LOP3.LUT R19, R19, 0xffff, RZ, 0xc0, !PT ;  /* 0x0000ffff13137812 */ /* 0x000fe400078ec0ff */
[----:B------:R-:W-:Y:S02]  /*39500*/  LOP3.LUT R11, R11, 0xffff, RZ, 0xc0, !PT ;  /* 0x0000ffff0b0b7812 */ /* 0x000fe400078ec0ff */
[----:B------:R-:W-:Y:S02]  /*39510*/  LOP3.LUT R10, R10, 0xffff, RZ, 0xc0, !PT ;  /* 0x0000ffff0a0a7812 */ /* 0x000fe400078ec0ff */
[----:B------:R-:W-:Y:S01]  /*39520*/  LOP3.LUT R23, R23, 0xffff, RZ, 0xc0, !PT ;  /* 0x0000ffff17177812 */ /* 0x000fe200078ec0ff */
[----:B------:R-:W-:Y:S01]  /*39530*/  NOP ;  /* 0x0000000000007918 */ /* 0x000fe20000000000 */
[----:B--2---:R-:W-:-:S02]  /*39540*/  PRMT R53, R52, 0x5410, R53 ;  /* 0x0000541034357816 */ /* 0x004fc40000000035 */
[----:B------:R-:W2:Y:S02]  /*39550*/  LDL.LU R52, [R1+0x1728] ;  /* 0x0017280001347983 */ /* 0x000ea40000300800 */
[----:B--2---:R-:W-:Y:S02]  /*39560*/  PRMT R52, R48, 0x5410, R52 ;  /* 0x0000541030347816 */ /* 0x004fe40000000034 */
[----:B------:R-:W2:Y:S01]  /*39570*/  LDL.LU R48, [R1+0x1724] ;  /* 0x0017240001307983 */ /* 0x000ea20000300800 */
[----:B------:R-:W-:-:S04]  /*39580*/  PRMT R47, R47, 0x3340, R1 ;  /* 0x000033402f2f7816 */ /* 0x000fc80000000001 */
[----:B------:R-:W-:Y:S02]  /*39590*/  PRMT R3, R3, 0x5410, R47 ;  /* 0x0000541003037816 */ /* 0x000fe4000000002f */
[--C-:B------:R-:W-:Y:S02]  /*395a0*/  PRMT R55, R55, 0x3340, R1.reuse ;  /* 0x0000334037377816 */ /* 0x100fe40000000001 */
[----:B------:R-:W-:Y:S02]  /*395b0*/  PRMT R24, R24, 0x3340, R1 ;  /* 0x0000334018187816 */ /* 0x000fe40000000001 */
[----:B---3--:R-:W-:Y:S02]  /*395c0*/  PRMT R9, R7, 0x5410, R9 ;  /* 0x0000541007097816 */ /* 0x008fe40000000009 */
[----:B------:R-:W-:Y:S02]  /*395d0*/  PRMT R7, R54, 0x5410, R55 ;  /* 0x0000541036077816 */ /* 0x000fe40000000037 */
[----:B------:R-:W-:-:S02]  /*395e0*/  PRMT R54, R41, 0x5410, R26 ;  /* 0x0000541029367816 */ /* 0x000fc4000000001a */
[----:B------:R-:W-:Y:S02]  /*395f0*/  PRMT R2, R50, 0x5410, R2 ;  /* 0x0000541032027816 */ /* 0x000fe40000000002 */
[----:B------:R-:W-:Y:S02]  /*39600*/  PRMT R51, R40, 0x5410, R25 ;  /* 0x0000541028337816 */ /* 0x000fe40000000019 */
[----:B------:R-:W-:Y:S02]  /*39610*/  PRMT R50, R39, 0x5410, R24 ;  /* 0x0000541027327816 */ /* 0x000fe40000000018 */
[----:B--2---:R-:W-:Y:S02]  /*39620*/  PRMT R48, R12, 0x5410, R48 ;  /* 0x000054100c307816 */ /* 0x004fe40000000030 */
[----:B------:R-:W2:Y:S04]  /*39630*/  LDL.LU R12, [R1+0x1720] ;  /* 0x00172000010c7983 */ /* 0x000ea80000300800 */
[----:B------:R-:W3:Y:S04]  /*39640*/  LDL.LU R47, [R1+0x30] ;  /* 0x00003000012f7983 */ /* 0x000ee80000300800 */
[----:B------:R-:W3:Y:S04]  /*39650*/  LDL.LU R26, [R1+0x114] ;  /* 0x00011400011a7983 */ /* 0x000ee80000300800 */
[----:B------:R-:W3:Y:S04]  /*39660*/  LDL.LU R25, [R1+0x2c] ;  /* 0x00002c0001197983 */ /* 0x000ee80000300800 */
[----:B------:R-:W3:Y:S04]  /*39670*/  LDL.LU R39, [R1+0x4] ;  /* 0x0000040001277983 */ /* 0x000ee80000300800 */
[----:B------:R-:W3:Y:S01]  /*39680*/  LDL.LU R24, [R1+0x8] ;  /* 0x0000080001187983 */ /* 0x000ee20000300800 */
[----:B------:R-:W-:-:S02]  /*39690*/  PRMT R18, R18, 0x3340, R1 ;  /* 0x0000334012127816 */ /* 0x000fc40000000001 */
[--C-:B------:R-:W-:Y:S02]  /*396a0*/  PRMT R17, R17, 0x3340, R1.reuse ;  /* 0x0000334011117816 */ /* 0x100fe40000000001 */
[----:B------:R-:W-:Y:S02]  /*396b0*/  PRMT R20, R20, 0x3340, R1 ;  /* 0x0000334014147816 */ /* 0x000fe40000000001 */
[----:B------:R-:W-:Y:S02]  /*396c0*/  PRMT R18, R33, 0x5410, R18 ;  /* 0x0000541021127816 */ /* 0x000fe40000000012 */
[----:B----4-:R-:W-:Y:S02]  /*396d0*/  PRMT R14, R6, 0x5410, R14 ;  /* 0x00005410060e7816 */ /* 0x010fe4000000000e */
[----:B------:R-:W-:Y:S02]  /*396e0*/  PRMT R6, R60, 0x5410, R57 ;  /* 0x000054103c067816 */ /* 0x000fe40000000039 */
[----:B------:R-:W-:-:S02]  /*396f0*/  PRMT R17, R32, 0x5410, R17 ;  /* 0x0000541020117816 */ /* 0x000fc40000000011 */
[----:B------:R-:W-:Y:S02]  /*39700*/  PRMT R57, R35, 0x5410, R20 ;  /* 0x0000541023397816 */ /* 0x000fe40000000014 */
[----:B------:R-:W4:Y:S01]  /*39710*/  LDL.LU R35, [R1+0x110] ;  /* 0x0001100001237983 */ /* 0x000f220000300800 */
[----:B------:R-:W-:Y:S02]  /*39720*/  PRMT R13, R5, 0x5410, R13 ;  /* 0x00005410050d7816 */ /* 0x000fe4000000000d */
[----:B------:R-:W-:Y:S01]  /*39730*/  PRMT R43, R43, 0x3340, R1 ;  /* 0x000033402b2b7816 */ /* 0x000fe20000000001 */
[----:B------:R-:W-:Y:S01]  /*39740*/  STL [R1+0x14], R18 ;  /* 0x0000141201007387 */ /* 0x000fe20000100800 */
[----:B------:R-:W-:Y:S02]  /*39750*/  PRMT R5, R58, 0x5410, R59 ;  /* 0x000054103a057816 */ /* 0x000fe4000000003b */
[----:B------:R-:W-:Y:S01]  /*39760*/  PRMT R58, R36, 0x5410, R21 ;  /* 0x00005410243a7816 */ /* 0x000fe20000000015 */
[----:B------:R-:W4:Y:S04]  /*39770*/  LDL.LU R20, [R1+0xfc] ;  /* 0x0000fc0001147983 */ /* 0x000f280000300800 */
[----:B------:R-:W-:Y:S04]  /*39780*/  STL [R1+0x10], R17 ;  /* 0x0000101101007387 */ /* 0x000fe80000100800 */
[----:B------:R-:W4:Y:S04]  /*39790*/  LDL.LU R36, [R1+0xf8] ;  /* 0x0000f80001247983 */ /* 0x000f280000300800 */
[----:B------:R-:W4:Y:S04]  /*397a0*/  LDL.LU R40, [R1+0x1c4] ;  /* 0x0001c40001287983 */ /* 0x000f280000300800 */
[----:B------:R-:W4:Y:S01]  /*397b0*/  LDL.LU R41, [R1+0x1c0] ;  /* 0x0001c00001297983 */ /* 0x000f220000300800 */
[----:B------:R-:W-:-:S02]  /*397c0*/  LOP3.LUT R8, R8, 0xffff, RZ, 0xc0, !PT ;  /* 0x0000ffff08087812 */ /* 0x000fc400078ec0ff */
[----:B------:R-:W-:Y:S02]  /*397d0*/  LOP3.LUT R44, R44, 0xffff, RZ, 0xc0, !PT ;  /* 0x0000ffff2c2c7812 */ /* 0x000fe400078ec0ff */
[--C-:B------:R-:W-:Y:S02]  /*397e0*/  PRMT R8, R8, 0x3340, R1.reuse ;  /* 0x0000334008087816 */ /* 0x100fe40000000001 */
[--C-:B------:R-:W-:Y:S02]  /*397f0*/  PRMT R16, R16, 0x3340, R1.reuse ;  /* 0x0000334010107816 */ /* 0x100fe40000000001 */
[--C-:B------:R-:W-:Y:S02]  /*39800*/  PRMT R15, R15, 0x3340, R1.reuse ;  /* 0x000033400f0f7816 */ /* 0x100fe40000000001 */
[--C-:B------:R-:W-:Y:S02]  /*39810*/  PRMT R19, R19, 0x3340, R1.reuse ;  /* 0x0000334013137816 */ /* 0x100fe40000000001 */
[----:B------:R-:W-:-:S02]  /*39820*/  PRMT R11, R11, 0x3340, R1 ;  /* 0x000033400b0b7816 */ /* 0x000fc40000000001 */
[--C-:B------:R-:W-:Y:S02]  /*39830*/  PRMT R10, R10, 0x3340, R1.reuse ;  /* 0x000033400a0a7816 */ /* 0x100fe40000000001 */
[----:B------:R-:W-:Y:S02]  /*39840*/  PRMT R44, R44, 0x3340, R1 ;  /* 0x000033402c2c7816 */ /* 0x000fe40000000001 */
[----:B------:R-:W-:Y:S02]  /*39850*/  PRMT R8, R61, 0x5410, R8 ;  /* 0x000054103d087816 */ /* 0x000fe40000000008 */
[----:B------:R-:W-:Y:S02]  /*39860*/  PRMT R61, R31, 0x5410, R16 ;  /* 0x000054101f3d7816 */ /* 0x000fe40000000010 */
[----:B------:R-:W-:Y:S02]  /*39870*/  PRMT R60, R30, 0x5410, R15 ;  /* 0x000054101e3c7816 */ /* 0x000fe4000000000f */
[----:B------:R-:W-:-:S02]  /*39880*/  PRMT R55, R34, 0x5410, R19 ;  /* 0x0000541022377816 */ /* 0x000fc40000000013 */
[----:B------:R-:W-:Y:S02]  /*39890*/  PRMT R16, R29, 0x5410, R11 ;  /* 0x000054101d107816 */ /* 0x000fe4000000000b */
[----:B------:R-:W-:Y:S02]  /*398a0*/  PRMT R15, R28, 0x5410, R10 ;  /* 0x000054101c0f7816 */ /* 0x000fe4000000000a */
[----:B------:R-:W-:Y:S02]  /*398b0*/  PRMT R11, R27, 0x5410, R44 ;  /* 0x000054101b0b7816 */ /* 0x000fe4000000002c */
[----:B------:R-:W-:Y:S02]  /*398c0*/  PRMT R10, R45, 0x5410, R46 ;  /* 0x000054102d0a7816 */ /* 0x000fe4000000002e */
[----:B------:R-:W-:Y:S02]  /*398d0*/  PRMT R23, R23, 0x3340, R1 ;  /* 0x0000334017177816 */ /* 0x000fe40000000001 */
[----:B------:R-:W-:-:S02]  /*398e0*/  PRMT R59, R37, 0x5410, R22 ;  /* 0x00005410253b7816 */ /* 0x000fc40000000016 */
[----:B------:R-:W-:Y:S02]  /*398f0*/  PRMT R23, R38, 0x5410, R23 ;  /* 0x0000541026177816 */ /* 0x000fe40000000017 */
[----:B--2---:R-:W-:Y:S02]  /*39900*/  PRMT R12, R4, 0x5410, R12 ;  /* 0x00005410040c7816 */ /* 0x004fe4000000000c */
[----:B------:R-:W-:Y:S02]  /*39910*/  PRMT R4, R42, 0x5410, R43 ;  /* 0x000054102a047816 */ /* 0x000fe4000000002b */
[----:B------:R-:W2:Y:S04]  /*39920*/  LDL.LU R42, [R1+0x1bc] ;  /* 0x0001bc00012a7983 */ /* 0x000ea80000300800 */
[----:B------:R-:W2:Y:S01]  /*39930*/  LDL.LU R43, [R1+0x1b8] ;  /* 0x0001b800012b7983 */ /* 0x000ea20000300800 */
[----:B---3--:R-:W-:-:S03]  /*39940*/  PRMT R19, R48, 0x5210, R47 ;  /* 0x0000521030137816 */ /* 0x008fc6000000002f */
[----:B------:R-:W0:Y:S04]  /*39950*/  LDS.128 R44, [R0] ;  /* 0x00000000002c7984 */ /* 0x000e280000000c00 */
[----:B------:R1:W-:Y:S04]  /*39960*/  STL [R1+0x28], R16 ;  /* 0x0000281001007387 */ /* 0x0003e80000100800 */
[----:B------:R-:W-:Y:S04]  /*39970*/  STL [R1+0x20], R15 ;  /* 0x0000200f01007387 */ /* 0x000fe80000100800 */
[----:B------:R-:W-:Y:S04]  /*39980*/  STL [R1+0x18], R11 ;  /* 0x0000180b01007387 */ /* 0x000fe80000100800 */
[----:B------:R3:W-:Y:S01]  /*39990*/  STL [R1+0x1c], R10 ;  /* 0x00001c0a01007387 */ /* 0x0007e20000100800 */
[----:B-1----:R-:W-:-:S02]  /*399a0*/  PRMT R16, R56, 0x5210, R39 ;  /* 0x0000521038107816 */ /* 0x002fc40000000027 */
[----:B------:R-:W-:Y:S02]  /*399b0*/  PRMT R17, R53, 0x5210, R24 ;  /* 0x0000521035117816 */ /* 0x000fe40000000018 */
[----:B------:R-:W-:Y:S01]  /*399c0*/  PRMT R18, R52, 0x5210, R25 ;  /* 0x0000521034127816 */ /* 0x000fe20000000019 */
[----:B------:R-:W-:Y:S01]  /*399d0*/  NOP ;  /* 0x0000000000007918 */ /* 0x000fe20000000000 */
[----:B---3--:R-:W-:Y:S01]  /*399e0*/  LOP3.LUT R10, R26, 0xffff, RZ, 0xc0, !PT ;  /* 0x0000ffff1a0a7812 */ /* 0x008fe200078ec0ff */
[----:B0-----:R-:W-:Y:S04]  /*399f0*/  STL.64 [R1+0x1718], R46 ;  /* 0x0017182e01007387 */ /* 0x001fe80000100a00 */
        /* <DEDUP_REMOVED lines=8> */
[----:B----4-:R-:W-:-:S02]  /*39a80*/  LOP3.LUT R15, R20, 0xffff, RZ, 0xc0, !PT ;  /* 0x0000ffff140f7812 */ /* 0x010fc400078ec0ff */
[----:B------:R-:W-:Y:S02]  /*39a90*/  LOP3.LUT R11, R35, 0xffff, RZ, 0xc0, !PT ;  /* 0x0000ffff230b7812 */ /* 0x000fe400078ec0ff */
[----:B------:R-:W-:Y:S01]  /*39aa0*/  LOP3.LUT R20, R36, 0xffff, RZ, 0xc0, !PT ;  /* 0x0000ffff24147812 */ /* 0x000fe200078ec0ff */
[----:B------:R0:W-:Y:S01]  /*39ab0*/  STSM.16.M88.4 [R0], R16 ;  /* 0x0000001000007844 */ /* 0x0001e20000000200 */
[----:B------:R-:W-:-:S03]  /*39ac0*/  NOP ;  /* 0x0000000000007918 */ /* 0x000fc60000000000 */
[----:B------:R-:W1:Y:S01]  /*39ad0*/  LDS.128 R28, [R0] ;  /* 0x00000000001c7984 */ /* 0x000e620000000c00 */
[--C-:B0-----:R-:W-:Y:S02]  /*39ae0*/  PRMT R16, R40, 0x4210, R10.reuse ;  /* 0x0000421028107816 */ /* 0x101fe4000000000a */
[----:B------:R-:W-:Y:S01]  /*39af0*/  PRMT R17, R41, 0x4210, R11 ;  /* 0x0000421029117816 */ /* 0x000fe2000000000b */
[----:B-1----:R-:W-:Y:S04]  /*39b00*/  STL [R1+0x4], R29 ;  /* 0x0000041d01007387 */ /* 0x002fe80000100800 */
[----:B------:R-:W-:Y:S01]  /*39b10*/  STL.64 [R1+0x8], R30 ;  /* 0x0000081e01007387 */ /* 0x000fe20000100a00 */
[----:B------:R-:W-:Y:S02]  /*39b20*/  PRMT R14, R14, 0x5210, R15 ;  /* 0x000052100e0e7816 */ /* 0x000fe4000000000f */
[----:B------:R-:W-:-:S02]  /*39b30*/  PRMT R12, R12, 0x5210, R10 ;  /* 0x000052100c0c7816 */ /* 0x000fc4000000000a */
[----:B------:R-:W-:Y:S02]  /*39b40*/  PRMT R13, R13, 0x5210, R11 ;  /* 0x000052100d0d7816 */ /* 0x000fe4000000000b */
[----:B--2---:R-:W-:Y:S02]  /*39b50*/  PRMT R18, R42, 0x4210, R15 ;  /* 0x000042102a127816 */ /* 0x004fe4000000000f */
[----:B------:R-:W-:Y:S01]  /*39b60*/  PRMT R19, R43, 0x4210, R20 ;  /* 0x000042102b137816 */ /* 0x000fe20000000014 */
[----:B------:R-:W-:-:S04]  /*39b70*/  NOP ;  /* 0x0000000000007918 */ /* 0x000fc80000000000 */
[----:B------:R-:W-:Y:S01]  /*39b80*/  STSM.16.M88.4 [R0], R16 ;  /* 0x0000001000007844 */ /* 0x000fe20000000200 */
[----:B------:R-:W-:-:S03]  /*39b90*/  NOP ;  /* 0x0000000000007918 */ /* 0x000fc60000000000 */
[----:B------:R-:W0:Y:S01]  /*39ba0*/  LDS.128 R40, [R0] ;  /* 0x0000000000287984 */ /* 0x000e220000000c00 */
[----:B------:R-:W-:Y:S01]  /*39bb0*/  PRMT R15, R9, 0x5210, R20 ;  /* 0x00005210090f7816 */ /* 0x000fe20000000014 */
[----:B------:R-:W-:Y:S02]  /*39bc0*/  NOP ;  /* 0x0000000000007918 */ /* 0x000fe40000000000 */
[----:B0-----:R-:W-:Y:S04]  /*39bd0*/  STL.64 [R1+0x1710], R40 ;  /* 0x0017102801007387 */ /* 0x001fe80000100a00 */
[----:B------:R-:W-:Y:S04]  /*39be0*/  STL [R1+0x16f0], R42 ;  /* 0x0016f02a01007387 */ /* 0x000fe80000100800 */
[----:B------:R-:W-:Y:S04]  /*39bf0*/  STL [R1+0x16e8], R43 ;  /* 0x0016e82b01007387 */ /* 0x000fe80000100800 */
[----:B------:R-:W2:Y:S04]  /*39c00*/  LDL.LU R29, [R1+0x168] ;  /* 0x00016800011d7983 */ /* 0x000ea80000300800 */
[----:B------:R-:W4:Y:S04]  /*39c10*/  LDL.LU R30, [R1+0x164] ;  /* 0x00016400011e7983 */ /* 0x000f280000300800 */
[----:B------:R-:W4:Y:S01]  /*39c20*/  LDL.LU R31, [R1+0x10c] ;  /* 0x00010c00011f7983 */ /* 0x000f220000300800 */
[----:B---3--:R-:W-:-:S02]  /*39c30*/  LOP3.LUT R10, R37, 0xffff, RZ, 0xc0, !PT ;  /* 0x0000ffff250a7812 */ /* 0x008fc400078ec0ff */
[----:B------:R-:W-:Y:S01]  /*39c40*/  LOP3.LUT R11, R22, 0xffff, RZ, 0xc0, !PT ;  /* 0x0000ffff160b7812 */ /* 0x000fe200078ec0ff */
[----:B------:R0:W-:Y:S01]  /*39c50*/  STSM.16.M88.4 [R0], R12 ;  /* 0x0000000c00007844 */ /* 0x0001e20000000200 */
[----:B------:R-:W-:Y:S02]  /*39c60*/  LOP3.LUT R9, R21, 0xffff, RZ, 0xc0, !PT ;  /* 0x0000ffff15097812 */ /* 0x000fe400078ec0ff */
[----:B------:R-:W-:Y:S01]  /*39c70*/  LOP3.LUT R16, R38, 0xffff, RZ, 0xc0, !PT ;  /* 0x0000ffff26107812 */ /* 0x000fe200078ec0ff */
[----:B------:R-:W3:Y:S04]  /*39c80*/  LDL.LU R21, [R1+0x108] ;  /* 0x0001080001157983 */ /* 0x000ee80000300800 */
[----:B------:R-:W3:Y:S01]  /*39c90*/  LDL.LU R22, [R1+0x194] ;  /* 0x0001940001167983 */ /* 0x000ee20000300800 */
[----:B0-----:R-:W-:-:S02]  /*39ca0*/  PRMT R13, R24, 0x4210, R10 ;  /* 0x00004210180d7816 */ /* 0x001fc4000000000a */
[----:B------:R-:W-:Y:S01]  /*39cb0*/  PRMT R14, R25, 0x4210, R11 ;  /* 0x00004210190e7816 */ /* 0x000fe2000000000b */
[----:B------:R-:W3:Y:S01]  /*39cc0*/  LDL.LU R24, [R1+0x190] ;  /* 0x0001900001187983 */ /* 0x000ee20000300800 */
[----:B------:R-:W-:-:S03]  /*39cd0*/  PRMT R15, R26, 0x4210, R16 ;  /* 0x000042101a0f7816 */ /* 0x000fc60000000010 */
[----:B------:R-:W3:Y:S04]  /*39ce0*/  LDL.LU R25, [R1+0x18c] ;  /* 0x00018c0001197983 */ /* 0x000ee80000300800 */
[----:B------:R-:W3:Y:S04]  /*39cf0*/  LDL.LU R26, [R1+0x188] ;  /* 0x00018800011a7983 */ /* 0x000ee80000300800 */
[----:B------:R-:W3:Y:S04]  /*39d00*/  LDL.LU R19, [R1+0x1a0] ;  /* 0x0001a00001137983 */ /* 0x000ee80000300800 */
[----:B------:R-:W3:Y:S01]  /*39d10*/  LDL.LU R47, [R1+0x19c] ;  /* 0x00019c00012f7983 */ /* 0x000ee20000300800 */
[----:B------:R-:W-:Y:S01]  /*39d20*/  PRMT R12, R39, 0x4210, R9 ;  /* 0x00004210270c7816 */ /* 0x000fe20000000009 */
[----:B------:R-:W-:-:S02]  /*39d30*/  NOP ;  /* 0x0000000000007918 */ /* 0x000fc40000000000 */
[----:B------:R-:W0:Y:S01]  /*39d40*/  LDS.128 R36, [R0] ;  /* 0x0000000000247984 */ /* 0x000e220000000c00 */
[----:B------:R-:W-:-:S03]  /*39d50*/  NOP ;  /* 0x0000000000007918 */ /* 0x000fc60000000000 */
[----:B------:R-:W-:Y:S01]  /*39d60*/  STSM.16.M88.4 [R0], R12 ;  /* 0x0000000c00007844 */ /* 0x000fe20000000200 */
[----:B------:R-:W-:-:S03]  /*39d70*/  NOP ;  /* 0x0000000000007918 */ /* 0x000fc60000000000 */
[----:B------:R-:W1:Y:S04]  /*39d80*/  LDS.128 R32, [R0] ;  /* 0x0000000000207984 */ /* 0x000e680000000c00 */
[----:B------:R-:W3:Y:S04]  /*39d90*/  LDL.LU R48, [R1+0x11c] ;  /* 0x00011c0001307983 */ /* 0x000ee80000300800 */
[----:B------:R-:W3:Y:S04]  /*39da0*/  LDL.LU R52, [R1+0x118] ;  /* 0x0001180001347983 */ /* 0x000ee80000300800 */
[----:B------:R-:W3:Y:S04]  /*39db0*/  LDL.LU R53, [R1+0x184] ;  /* 0x0001840001357983 */ /* 0x000ee80000300800 */
[----:B0-----:R-:W-:Y:S04]  /*39dc0*/  STL.64 [R1+0x1708], R36 ;  /* 0x0017082401007387 */ /* 0x001fe80000100a00 */
[----:B------:R-:W-:Y:S04]  /*39dd0*/  STL [R1+0x16ec], R38 ;  /* 0x0016ec2601007387 */ /* 0x000fe80000100800 */
[----:B------:R-:W-:Y:S04]  /*39de0*/  STL [R1+0x16e4], R39 ;  /* 0x0016e42701007387 */ /* 0x000fe80000100800 */
[----:B-1----:R-:W-:Y:S04]  /*39df0*/  STL [R1+0x16e0], R33 ;  /* 0x0016e02101007387 */ /* 0x002fe80000100800 */
[----:B------:R-:W-:Y:S04]  /*39e00*/  STL [R1+0x16dc], R34 ;  /* 0x0016dc2201007387 */ /* 0x000fe80000100800 */
[----:B------:R-:W-:Y:S04]  /*39e10*/  STL [R1+0x16d8], R35 ;  /* 0x0016d82301007387 */ /* 0x000fe80000100800 */
[----:B------:R-:W3:Y:S01]  /*39e20*/  LDL.LU R56, [R1+0x180] ;  /* 0x0001800001387983 */ /* 0x000ee20000300800 */
[----:B------:R-:W-:-:S02]  /*39e30*/  PRMT R12, R5, 0x5210, R9 ;  /* 0x00005210050c7816 */ /* 0x000fc40000000009 */
[----:B------:R-:W-:Y:S02]  /*39e40*/  PRMT R13, R6, 0x5210, R10 ;  /* 0x00005210060d7816 */ /* 0x000fe4000000000a */
[----:B------:R-:W-:Y:S02]  /*39e50*/  PRMT R14, R7, 0x5210, R11 ;  /* 0x00005210070e7816 */ /* 0x000fe4000000000b */
[----:B------:R-:W-:Y:S01]  /*39e60*/  PRMT R15, R8, 0x5210, R16 ;  /* 0x00005210080f7816 */ /* 0x000fe20000000010 */
[----:B------:R-:W-:-:S04]  /*39e70*/  NOP ;  /* 0x0000000000007918 */ /* 0x000fc80000000000 */
[----:B------:R2:W-:Y:S01]  /*39e80*/  STSM.16.M88.4 [R0], R12 ;  /* 0x0000000c00007844 */ /* 0x0005e20000000200 */
[----:B------:R-:W-:Y:S01]  /*39e90*/  IMAD.MOV.U32 R46, RZ, RZ, R28 ;  /* 0x000000ffff2e7224 */ /* 0x000fe200078e001c */
[----:B--2---:R-:W-:Y:S02]  /*39ea0*/  LOP3.LUT R12, R29, 0xffff, RZ, 0xc0, !PT ;  /* 0x0000ffff1d0c7812 */ /* 0x004fe400078ec0ff */
[----:B----4-:R-:W-:Y:S02]  /*39eb0*/  LOP3.LUT R5, R30, 0xffff, RZ, 0xc0, !PT ;  /* 0x0000ffff1e057812 */ /* 0x010fe400078ec0ff */
[----:B------:R-:W-:Y:S01]  /*39ec0*/  LOP3.LUT R6, R31, 0xffff, RZ, 0xc0, !PT ;  /* 0x0000ffff1f067812 */ /* 0x000fe200078ec0ff */
[----:B------:R-:W-:Y:S01]  /*39ed0*/  NOP ;  /* 0x0000000000007918 */ /* 0x000fe20000000000 */
[----:B------:R-:W0:Y:S01]  /*39ee0*/  LDS.128 R28, [R0] ;  /* 0x00000000001c7984 */ /* 0x000e220000000c00 */
[----:B---3--:R-:W-:-:S03]  /*39ef0*/  LOP3.LUT R7, R21, 0xffff, RZ, 0xc0, !PT ;  /* 0x0000ffff15077812 */ /* 0x008fc600078ec0ff */
[----:B------:R-:W2:Y:S01]  /*39f00*/  LDL.LU R21, [R1+0x17c] ;  /* 0x00017c0001157983 */ /* 0x000ea20000300800 */
[----:B------:R-:W-:-:S03]  /*39f10*/  PRMT R8, R22, 0x4210, R12 ;  /* 0x0000421016087816 */ /* 0x000fc6000000000c */
[----:B------:R-:W3:Y:S01]  /*39f20*/  LDL.LU R22, [R1+0x178] ;  /* 0x0001780001167983 */ /* 0x000ee20000300800 */
[----:B------:R-:W-:Y:S02]  /*39f30*/  PRMT R9, R24, 0x4210, R5 ;  /* 0x0000421018097816 */ /* 0x000fe40000000005 */
[----:B------:R-:W-:Y:S02]  /*39f40*/  PRMT R10, R25, 0x4210, R6 ;  /* 0x00004210190a7816 */ /* 0x000fe40000000006 */
[----:B------:R-:W-:Y:S01]  /*39f50*/  PRMT R11, R26, 0x4210, R7 ;  /* 0x000042101a0b7816 */ /* 0x000fe20000000007 */
[----:B------:R-:W-:-:S04]  /*39f60*/  NOP ;  /* 0x0000000000007918 */ /* 0x000fc80000000000 */
[----:B------:R1:W-:Y:S01]  /*39f70*/  STSM.16.M88.4 [R0], R8 ;  /* 0x0000000800007844 */ /* 0x0003e20000000200 */
[----:B------:R-:W-:-:S03]  /*39f80*/  NOP ;  /* 0x0000000000007918 */ /* 0x000fc60000000000 */
[----:B------:R-:W-:Y:S04]  /*39f90*/  LDS.128 R24, [R0] ;  /* 0x0000000000187984 */ /* 0x000fe80000000c00 */
[----:B0-----:R-:W-:Y:S04]  /*39fa0*/  STL.64 [R1+0x1700], R28 ;  /* 0x0017001c01007387 */ /* 0x001fe80000100a00 */
[----:B------:R0:W-:Y:S01]  /*39fb0*/  STL.64 [R1+0x16f8], R30 ;  /* 0x0016f81e01007387 */ /* 0x0001e20000100a00 */
[----:B-1----:R-:W-:Y:S01]  /*39fc0*/  PRMT R8, R49, 0x5210, R12 ;  /* 0x0000521031087816 */ /* 0x002fe2000000000c */
[----:B------:R-:W-:Y:S01]  /*39fd0*/  NOP ;  /* 0x0000000000007918 */ /* 0x000fe20000000000 */
[----:B------:R-:W-:Y:S01]  /*39fe0*/  PRMT R9, R2, 0x5210, R5 ;  /* 0x0000521002097816 */ /* 0x000fe20000000005 */
[----:B------:R-:W4:Y:S01]  /*39ff0*/  LDL.LU R39, [R1+0x1cc] ;  /* 0x0001cc0001277983 */ /* 0x000f220000300800 */
[----:B------:R-:W-:-:S02]  /*3a000*/  PRMT R10, R3, 0x5210, R6 ;  /* 0x00005210030a7816 */ /* 0x000fc40000000006 */
[----:B------:R-:W-:Y:S01]  /*3a010*/  PRMT R11, R4, 0x5210, R7 ;  /* 0x00005210040b7816 */ /* 0x000fe20000000007 */
[----:B------:R-:W4:Y:S01]  /*3a020*/  LDL.LU R38, [R1+0x1c8] ;  /* 0x0001c80001267983 */ /* 0x000f220000300800 */
[----:B0-----:R-:W0:Y:S03]  /*3a030*/  LDC R30, c[0x0][0x244] ;  /* 0x00009100ff1e7b82 */ /* 0x001e260000000800 */
[----:B------:R-:W4:Y:S04]  /*3a040*/  LDL.LU R36, [R1+0x174] ;  /* 0x0001740001247983 */ /* 0x000f280000300800 */
[----:B------:R-:W4:Y:S04]  /*3a050*/  LDL.LU R41, [R1+0x16c] ;  /* 0x00016c0001297983 */ /* 0x000f280000300800 */
[----:B------:R1:W-:Y:S01]  /*3a060*/  STSM.16.M88.4 [R0], R8 ;  /* 0x0000000800007844 */ /* 0x0003e20000000200 */
[----:B------:R-:W-:-:S03]  /*3a070*/  NOP ;  /* 0x0000000000007918 */ /* 0x000fc60000000000 */
[----:B------:R-:W4:Y:S04]  /*3a080*/  LDL.LU R17, [R1+0x170] ;  /* 0x0001700001117983 */ /* 0x000f280000300800 */
[----:B------:R-:W4:Y:S04]  /*3a090*/  LDL.LU R18, [R1+0x160] ;  /* 0x0001600001127983 */ /* 0x000f280000300800 */
[----:B------:R-:W0:Y:S01]  /*3a0a0*/  LDS.128 R12, [R0] ;  /* 0x00000000000c7984 */ /* 0x000e220000000c00 */
[----:B-1----:R-:W-:Y:S02]  /*3a0b0*/  LOP3.LUT R9, R19, 0xffff, RZ, 0xc0, !PT ;  /* 0x0000ffff13097812 */ /* 0x002fe400078ec0ff */
[----:B------:R-:W-:Y:S01]  /*3a0c0*/  LOP3.LUT R8, R47, 0xffff, RZ, 0xc0, !PT ;  /* 0x0000ffff2f087812 */ /* 0x000fe200078ec0ff */
[----:B------:R-:W4:Y:S04]  /*3a0d0*/  LDL.LU R19, [R1+0x15c] ;  /* 0x00015c0001137983 */ /* 0x000f280000300800 */
[----:B------:R-:W4:Y:S01]  /*3a0e0*/  LDL.LU R47, [R1+0x158] ;  /* 0x00015800012f7983 */ /* 0x000f220000300800 */
[----:B------:R-:W-:-:S03]  /*3a0f0*/  LOP3.LUT R3, R48, 0xffff, RZ, 0xc0, !PT ;  /* 0x0000ffff30037812 */ /* 0x000fc600078ec0ff */
[----:B------:R-:W4:Y:S04]  /*3a100*/  LDL.LU R48, [R1+0x1dc] ;  /* 0x0001dc0001307983 */ /* 0x000f280000300800 */
[----:B------:R-:W4:Y:S01]  /*3a110*/  LDL.LU R37, [R1+0x1d8] ;  /* 0x0001d80001257983 */ /* 0x000f220000300800 */
[----:B------:R-:W-:Y:S02]  /*3a120*/  LOP3.LUT R2, R52, 0xffff, RZ, 0xc0, !PT ;  /* 0x0000ffff34027812 */ /* 0x000fe400078ec0ff */
[----:B------:R-:W-:Y:S02]  /*3a130*/  PRMT R4, R53, 0x4210, R9 ;  /* 0x0000421035047816 */ /* 0x000fe40000000009 */
[----:B------:R-:W-:Y:S01]  /*3a140*/  PRMT R5, R56, 0x4210, R8 ;  /* 0x0000421038057816 */ /* 0x000fe20000000008 */
[----:B0-----:R-:W-:Y:S04]  /*3a150*/  STL.64 [R1+0x30], R12 ;  /* 0x0000300c01007387 */ /* 0x001fe80000100a00 */
[----:B------:R-:W-:Y:S01]  /*3a160*/  STL.64 [R1+0x38], R14 ;  /* 0x0000380e01007387 */ /* 0x000fe20000100a00 */
[----:B------:R-:W-:-:S03]  /*3a170*/  NOP ;  /* 0x0000000000007918 */ /* 0x000fc60000000000 */
[----:B------:R-:W4:Y:S04]  /*3a180*/  LDL.LU R43, [R1+0x1ac] ;  /* 0x0001ac00012b7983 */ /* 0x000f280000300800 */
[----:B------:R-:W4:Y:S04]  /*3a190*/  LDL.LU R42, [R1+0x1a4] ;  /* 0x0001a400012a7983 */ /* 0x000f280000300800 */
[----:B------:R-:W4:Y:S04]  /*3a1a0*/  LDL.LU R40, [R1+0x154] ;  /* 0x0001540001287983 */ /* 0x000f280000300800 */
[----:B------:R-:W4:Y:S04]  /*3a1b0*/  LDL.LU R52, [R1+0x14c] ;  /* 0x00014c0001347983 */ /* 0x000f280000300800 */
[----:B------:R-:W4:Y:S04]  /*3a1c0*/  LDL.LU R53, [R1+0x144] ;  /* 0x0001440001357983 */ /* 0x000f280000300800 */
[----:B------:R-:W4:Y:S01]  /*3a1d0*/  LDL.LU R56, [R1+0x13c] ;  /* 0x00013c0001387983 */ /* 0x000f220000300800 */
[----:B--2---:R-:W-:-:S02]  /*3a1e0*/  PRMT R6, R21, 0x4210, R3 ;  /* 0x0000421015067816 */ /* 0x004fc40000000003 */
[----:B---3--:R-:W-:-:S05]  /*3a1f0*/  PRMT R7, R22, 0x4210, R2 ;  /* 0x0000421016077816 */ /* 0x008fca0000000002 */
[----:B------:R0:W-:Y:S02]  /*3a200*/  STSM.16.M88.4 [R0], R4 ;  /* 0x0000000400007844 */ /* 0x0001e40000000200 */
[----:B0-----:R-:W-:Y:S02]  /*3a210*/  PRMT R4, R54, 0x5210, R9 ;  /* 0x0000521036047816 */ /* 0x001fe40000000009 */
[----:B------:R-:W-:Y:S02]  /*3a220*/  PRMT R5, R51, 0x5210, R8 ;  /* 0x0000521033057816 */ /* 0x000fe40000000008 */
[----:B------:R-:W-:Y:S02]  /*3a230*/  PRMT R6, R50, 0x5210, R3 ;  /* 0x0000521032067816 */ /* 0x000fe40000000003 */
[----:B------:R-:W-:Y:S01]  /*3a240*/  PRMT R7, R23, 0x5210, R2 ;  /* 0x0000521017077816 */ /* 0x000fe20000000002 */
[----:B------:R-:W-:Y:S01]  /*3a250*/  NOP ;  /* 0x0000000000007918 */ /* 0x000fe20000000000 */
[----:B------:R-:W-:Y:S01]  /*3a260*/  LDS.128 R20, [R0] ;  /* 0x0000000000147984 */ /* 0x000fe20000000c00 */
[----:B------:R-:W-:-:S03]  /*3a270*/  NOP ;  /* 0x0000000000007918 */ /* 0x000fc60000000000 */
[----:B------:R0:W-:Y:S01]  /*3a280*/  STSM.16.M88.4 [R0], R4 ;  /* 0x0000000400007844 */ /* 0x0001e20000000200 */
[----:B----4-:R-:W-:-:S03]  /*3a290*/  LOP3.LUT R2, R41, 0xffff, RZ, 0xc0, !PT ;  /* 0x0000ffff29027812 */ /* 0x010fc600078ec0ff */
[----:B------:R-:W2:Y:S01]  /*3a2a0*/  LDL.LU R41, [R1+0x14] ;  /* 0x0000140001297983 */ /* 0x000ea20000300800 */
[----:B0-----:R-:W-:-:S03]  /*3a2b0*/  PRMT R7, R47, 0x4210, R2 ;  /* 0x000042102f077816 */ /* 0x001fc60000000002 */
[----:B------:R-:W3:Y:S01]  /*3a2c0*/  LDL.LU R47, [R1+0x10] ;  /* 0x00001000012f7983 */ /* 0x000ee20000300800 */
[----:B------:R-:W-:Y:S02]  /*3a2d0*/  LOP3.LUT R9, R39, 0xffff, RZ, 0xc0, !PT ;  /* 0x0000ffff27097812 */ /* 0x000fe400078ec0ff */
[----:B------:R-:W-:Y:S02]  /*3a2e0*/  LOP3.LUT R8, R38, 0xffff, RZ, 0xc0, !PT ;  /* 0x0000ffff26087812 */ /* 0x000fe400078ec0ff */
[----:B------:R-:W-:Y:S02]  /*3a2f0*/  LOP3.LUT R3, R36, 0xffff, RZ, 0xc0, !PT ;  /* 0x0000ffff24037812 */ /* 0x000fe400078ec0ff */
[----:B------:R-:W-:Y:S02]  /*3a300*/  PRMT R4, R17, 0x4210, R9 ;  /* 0x0000421011047816 */ /* 0x000fe40000000009 */
[----:B------:R-:W-:Y:S02]  /*3a310*/  PRMT R5, R18, 0x4210, R8 ;  /* 0x0000421012057816 */ /* 0x000fe40000000008 */
[----:B------:R-:W-:Y:S01]  /*3a320*/  PRMT R6, R19, 0x4210, R3 ;  /* 0x0000421013067816 */ /* 0x000fe20000000003 */
[----:B------:R-:W-:Y:S01]  /*3a330*/  NOP ;  /* 0x0000000000007918 */ /* 0x000fe20000000000 */
[----:B------:R-:W-:Y:S01]  /*3a340*/  LDS.128 R16, [R0] ;  /* 0x0000000000107984 */ /* 0x000fe20000000c00 */
[----:B------:R-:W-:-:S03]  /*3a350*/  NOP ;  /* 0x0000000000007918 */ /* 0x000fc60000000000 */
[----:B------:R0:W-:Y:S01]  /*3a360*/  STSM.16.M88.4 [R0], R4 ;  /* 0x0000000400007844 */ /* 0x0001e20000000200 */
[----:B------:R-:W-:-:S03]  /*3a370*/  NOP ;  /* 0x0000000000007918 */ /* 0x000fc60000000000 */
[----:B------:R-:W-:Y:S01]  /*3a380*/  LDS.128 R12, [R0] ;  /* 0x00000000000c7984 */ /* 0x000fe20000000c00 */
[----:B------:R-:W-:Y:S02]  /*3a390*/  LOP3.LUT R49, R37, 0xffff, RZ, 0xc0, !PT ;  /* 0x0000ffff25317812 */ /* 0x000fe400078ec0ff */
[----:B0-----:R-:W-:Y:S02]  /*3a3a0*/  PRMT R4, R59, 0x5210, R9 ;  /* 0x000052103b047816 */ /* 0x001fe40000000009 */
[----:B------:R-:W-:Y:S01]  /*3a3b0*/  PRMT R5, R58, 0x5210, R8 ;  /* 0x000052103a057816 */ /* 0x000fe20000000008 */
[----:B------:R-:W-:Y:S01]  /*3a3c0*/  NOP ;  /* 0x0000000000007918 */ /* 0x000fe20000000000 */
[----:B------:R-:W-:Y:S02]  /*3a3d0*/  PRMT R6, R57, 0x5210, R3 ;  /* 0x0000521039067816 */ /* 0x000fe40000000003 */
[----:B------:R-:W-:Y:S02]  /*3a3e0*/  PRMT R7, R55, 0x5210, R2 ;  /* 0x0000521037077816 */ /* 0x000fe40000000002 */
[----:B------:R-:W-:-:S03]  /*3a3f0*/  LOP3.LUT R51, R42, 0xffff, RZ, 0xc0, !PT ;  /* 0x0000ffff2a337812 */ /* 0x000fc600078ec0ff */
[----:B------:R0:W-:Y:S01]  /*3a400*/  STSM.16.M88.4 [R0], R4 ;  /* 0x0000000400007844 */ /* 0x0001e20000000200 */
[----:B------:R-:W-:Y:S01]  /*3a410*/  LOP3.LUT R50, R43, 0xffff, RZ, 0xc0, !PT ;  /* 0x0000ffff2b327812 */ /* 0x000fe200078ec0ff */
[----:B------:R-:W-:Y:S01]  /*3a420*/  NOP ;  /* 0x0000000000007918 */ /* 0x000fe20000000000 */
[----:B------:R-:W-:Y:S01]  /*3a430*/  LOP3.LUT R48, R48, 0xffff, RZ, 0xc0, !PT ;  /* 0x0000ffff30307812 */ /* 0x000fe200078ec0ff */
[----:B------:R-:W-:Y:S01]  /*3a440*/  LDS.128 R8, [R0] ;  /* 0x0000000000087984 */ /* 0x000fe20000000c00 */
[----:B0-----:R-:W-:-:S03]  /*3a450*/  PRMT R7, R56, 0x4210, R51 ;  /* 0x0000421038077816 */ /* 0x001fc60000000033 */
[----:B------:R-:W4:Y:S01]  /*3a460*/  LDL.LU R56, [R1+0x1e0] ;  /* 0x0001e00001387983 */ /* 0x000f220000300800 */
[----:B------:R-:W-:-:S03]  /*3a470*/  PRMT R5, R52, 0x4210, R49 ;  /* 0x0000421034057816 */ /* 0x000fc60000000031 */
[----:B------:R-:W4:Y:S01]  /*3a480*/  LDL.LU R33, [R1+0x1e4] ;  /* 0x0001e40001217983 */ /* 0x000f220000300800 */
[----:B------:R-:W-:-:S03]  /*3a490*/  PRMT R6, R53, 0x4210, R50 ;  /* 0x0000421035067816 */ /* 0x000fc60000000032 */
[----:B------:R-:W4:Y:S04]  /*3a4a0*/  LDL.LU R39, [R1+0x1d4] ;  /* 0x0001d40001277983 */ /* 0x000f280000300800 */
[----:B------:R-:W4:Y:S04]  /*3a4b0*/  LDL.LU R38, [R1+0x1d0] ;  /* 0x0001d00001267983 */ /* 0x000f280000300800 */
[----:B------:R-:W4:Y:S04]  /*3a4c0*/  LDL.LU R52, [R1+0x150] ;  /* 0x0001500001347983 */ /* 0x000f280000300800 */
[----:B------:R-:W4:Y:S04]  /*3a4d0*/  LDL.LU R53, [R1+0x148] ;  /* 0x0001480001357983 */ /* 0x000f280000300800 */
[----:B------:R-:W4:Y:S04]  /*3a4e0*/  LDL.LU R36, [R1+0x140] ;  /* 0x0001400001247983 */ /* 0x000f280000300800 */
[----:B------:R-:W4:Y:S01]  /*3a4f0*/  LDL.LU R43, [R1+0x138] ;  /* 0x00013800012b7983 */ /* 0x000f220000300800 */
[----:B------:R-:W-:Y:S01]  /*3a500*/  PRMT R4, R40, 0x4210, R48 ;  /* 0x0000421028047816 */ /* 0x000fe20000000030 */
[----:B------:R-:W-:-:S02]  /*3a510*/  NOP ;  /* 0x0000000000007918 */ /* 0x000fc40000000000 */
[----:B------:R-:W4:Y:S04]  /*3a520*/  LDL R28, [R1+0x9b4] ;  /* 0x0009b400011c7983 */ /* 0x000f280000100800 */
[----:B------:R-:W4:Y:S04]  /*3a530*/  LDL R34, [R1+0x9b8] ;  /* 0x0009b80001227983 */ /* 0x000f280000100800 */
[----:B------:R-:W4:Y:S01]  /*3a540*/  LDL.LU R40, [R1+0x28] ;  /* 0x0000280001287983 */ /* 0x000f220000300800 */
[----:B--2---:R-:W-:-:S03]  /*3a550*/  PRMT R48, R41, 0x5210, R48 ;  /* 0x0000521029307816 */ /* 0x004fc60000000030 */
[----:B------:R-:W2:Y:S04]  /*3a560*/  LDL.LU R41, [R1+0x20] ;  /* 0x0000200001297983 */ /* 0x000ea80000300800 */
[----:B------:R-:W2:Y:S01]  /*3a570*/  LDL.LU R42, [R1+0x18] ;  /* 0x00001800012a7983 */ /* 0x000ea20000300800 */
[----:B---3--:R-:W-:-:S03]  /*3a580*/  PRMT R49, R47, 0x5210, R49 ;  /* 0x000052102f317816 */ /* 0x008fc60000000031 */
[----:B------:R-:W3:Y:S01]  /*3a590*/  LDL.LU R47, [R1+0x1c] ;  /* 0x00001c00012f7983 */ /* 0x000ee20000300800 */
[----:B------:R-:W-:Y:S02]  /*3a5a0*/  PRMT R50, R61, 0x5210, R50 ;  /* 0x000052103d327816 */ /* 0x000fe40000000032 */
[----:B------:R-:W-:Y:S01]  /*3a5b0*/  PRMT R51, R60, 0x5210, R51 ;  /* 0x000052103c337816 */ /* 0x000fe20000000033 */
[----:B------:R-:W-:Y:S01]  /*3a5c0*/  STSM.16.M88.4 [R0], R4 ;  /* 0x0000000400007844 */ /* 0x000fe20000000200 */
[----:B------:R-:W-:-:S03]  /*3a5d0*/  NOP ;  /* 0x0000000000007918 */ /* 0x000fc60000000000 */
[----:B------:R-:W-:Y:S01]  /*3a5e0*/  LDS.128 R4, [R0] ;  /* 0x0000000000047984 */ /* 0x000fe20000000c00 */
[----:B------:R-:W-:-:S03]  /*3a5f0*/  NOP ;  /* 0x0000000000007918 */ /* 0x000fc60000000000 */
[----:B------:R-:W-:Y:S01]  /*3a600*/  STSM.16.M88.4 [R0], R48 ;  /* 0x0000003000007844 */ /* 0x000fe20000000200 */
[----:B------:R-:W-:-:S03]  /*3a610*/  NOP ;  /* 0x0000000000007918 */ /* 0x000fc60000000000 */
[----:B------:R-:W-:Y:S04]  /*3a620*/  LDS.128 R48, [R0] ;  /* 0x0000000000307984 */ /* 0x000fe80000000c00 */
[----:B------:R-:W3:Y:S01]  /*3a630*/  LDL R35, [R1+0x74c] ;  /* 0x00074c0001237983 */ /* 0x000ee20000100800 */
[----:B----4-:R-:W-:Y:S02]  /*3a640*/  LOP3.LUT R58, R56, 0xffff, RZ, 0xc0, !PT ;  /* 0x0000ffff383a7812 */ /* 0x010fe400078ec0ff */
[----:B------:R-:W-:Y:S02]  /*3a650*/  LOP3.LUT R59, R33, 0xffff, RZ, 0xc0, !PT ;  /* 0x0000ffff213b7812 */ /* 0x000fe400078ec0ff */
[----:B------:R-:W-:Y:S02]  /*3a660*/  LOP3.LUT R60, R39, 0xffff, RZ, 0xc0, !PT ;  /* 0x0000ffff273c7812 */ /* 0x000fe400078ec0ff */
[----:B------:R-:W-:-:S02]  /*3a670*/  LOP3.LUT R61, R38, 0xffff, RZ, 0xc0, !PT ;  /* 0x0000ffff263d7812 */ /* 0x000fc400078ec0ff */
[----:B------:R-:W-:Y:S02]  /*3a680*/  PRMT R52, R52, 0x4210, R58 ;  /* 0x0000421034347816 */ /* 0x000fe4000000003a */
[----:B------:R-:W-:Y:S02]  /*3a690*/  PRMT R53, R53, 0x4210, R59 ;  /* 0x0000421035357816 */ /* 0x000fe4000000003b */
[----:B------:R-:W-:Y:S02]  /*3a6a0*/  PRMT R54, R36, 0x4210, R60 ;  /* 0x0000421024367816 */ /* 0x000fe4000000003c */
[----:B------:R-:W0:Y:S01]  /*3a6b0*/  LDC R36, c[0x0][0x244] ;  /* 0x00009100ff247b82 */ /* 0x000e220000000800 */
[----:B------:R-:W-:Y:S01]  /*3a6c0*/  PRMT R55, R43, 0x4210, R61 ;  /* 0x000042102b377816 */ /* 0x000fe2000000003d */
[----:B------:R-:W-:-:S04]  /*3a6d0*/  NOP ;  /* 0x0000000000007918 */ /* 0x000fc80000000000 */
[----:B------:R-:W-:Y:S01]  /*3a6e0*/  STSM.16.M88.4 [R0], R52 ;  /* 0x0000003400007844 */ /* 0x000fe20000000200 */
[----:B------:R-:W-:-:S03]  /*3a6f0*/  NOP ;  /* 0x0000000000007918 */ /* 0x000fc60000000000 */
[----:B------:R-:W1:Y:S04]  /*3a700*/  LDS.128 R52, [R0] ;  /* 0x0000000000347984 */ /* 0x000e680000000c00 */
[----:B-1----:R1:W-:Y:S04]  /*3a710*/  STL [R1+0x16d4], R55 ;  /* 0x0016d43701007387 */ /* 0x0023e80000100800 */
[----:B------:R-:W4:Y:S04]  /*3a720*/  LDL R33, [R1+0x9c0] ;  /* 0x0009c00001217983 */ /* 0x000f280000100800 */
[----:B------:R-:W4:Y:S04]  /*3a730*/  LDL R39, [R1+0x9bc] ;  /* 0x0009bc0001277983 */ /* 0x000f280000100800 */
[----:B-1----:R-:W4:Y:S01]  /*3a740*/  LDL.LU R55, [R1+0x9b4] ;  /* 0x0009b40001377983 */ /* 0x002f220000300800 */
[----:B------:R-:W-:-:S02]  /*3a750*/  PRMT R40, R40, 0x5210, R58 ;  /* 0x0000521028287816 */ /* 0x000fc4000000003a */
[----:B--2---:R-:W-:Y:S02]  /*3a760*/  PRMT R41, R41, 0x5210, R59 ;  /* 0x0000521029297816 */ /* 0x004fe4000000003b */
[----:B------:R-:W-:Y:S02]  /*3a770*/  PRMT R42, R42, 0x5210, R60 ;  /* 0x000052102a2a7816 */ /* 0x000fe4000000003c */
[----:B---3--:R-:W-:Y:S01]  /*3a780*/  PRMT R43, R47, 0x5210, R61 ;  /* 0x000052102f2b7816 */ /* 0x008fe2000000003d */
[----:B------:R-:W-:-:S04]  /*3a790*/  NOP ;  /* 0x0000000000007918 */ /* 0x000fc80000000000 */
[----:B------:R1:W-:Y:S04]  /*3a7a0*/  STSM.16.M88.4 [R0], R40 ;  /* 0x0000002800007844 */ /* 0x0003e80000000200 */
[----:B-1----:R-:W2:Y:S01]  /*3a7b0*/  LDL.LU R42, [R1+0x4] ;  /* 0x00000400012a7983 */ /* 0x002ea20000300800 */
[----:B------:R-:W-:Y:S01]  /*3a7c0*/  IMAD R37, R28, UR4, RZ ;  /* 0x000000041c257c24 */ /* 0x000fe2000f8e02ff */
[----:B------:R-:W-:Y:S01]  /*3a7d0*/  ULDC UR4, c[0x0][0x248] ;  /* 0x0000920000047ab9 */ /* 0x000fe20000000800 */
[----:B------:R-:W-:-:S03]  /*3a7e0*/  IMAD R56, R34, UR5, RZ ;  /* 0x0000000522387c24 */ /* 0x000fc6000f8e02ff */
[----:B------:R-:W-:Y:S01]  /*3a7f0*/  IADD3 R2, P3, R37, UR6, RZ ;  /* 0x0000000625027c10 */ /* 0x000fe2000ff7e0ff */
[----:B------:R-:W-:Y:S01]  /*3a800*/  IMAD R29, R35, UR4, RZ ;  /* 0x00000004231d7c24 */ /* 0x000fe2000f8e02ff */
[----:B------:R-:W-:Y:S02]  /*3a810*/  ULDC.64 UR4, c[0x0][0x228] ;  /* 0x00008a0000047ab9 */ /* 0x000fe40000000a00 */
[----:B------:R-:W-:Y:S01]  /*3a820*/  LEA.HI.X.SX32 R57, R37, UR7, 0x1, P3 ;  /* 0x0000000725397c11 */ /* 0x000fe200098f0eff */
[----:B------:R-:W-:Y:S01]  /*3a830*/  ULDC.64 UR6, c[0x0][0x220] ;  /* 0x0000880000067ab9 */ /* 0x000fe20000000a00 */
[----:B------:R-:W-:Y:S02]  /*3a840*/  ISETP.GE.AND P3, PT, R28, UR4, PT ;  /* 0x000000041c007c0c */ /* 0x000fe4000bf66270 */
[----:B------:R-:W-:Y:S02]  /*3a850*/  IADD3 R3, P4, R56, UR8, RZ ;  /* 0x0000000838037c10 */ /* 0x000fe4000ff9e0ff */
[----:B------:R-:W-:-:S02]  /*3a860*/  ISETP.LT.AND P3, PT, R35, UR25, !P3 ;  /* 0x0000001923007c0c */ /* 0x000fc4000df61270 */
[----:B------:R-:W-:Y:S01]  /*3a870*/  ISETP.GE.AND P2, PT, R34, UR10, PT ;  /* 0x0000000a22007c0c */ /* 0x000fe2000bf46270 */
[----:B------:R-:W-:Y:S01]  /*3a880*/  ULDC.64 UR10, c[0x0][0x228] ;  /* 0x00008a00000a7ab9 */ /* 0x000fe20000000a00 */
[----:B------:R-:W-:Y:S01]  /*3a890*/  LEA.HI.X.SX32 R56, R56, UR9, 0x1, P4 ;  /* 0x0000000938387c11 */ /* 0x000fe2000a0f0eff */
[----:B------:R-:W-:Y:S01]  /*3a8a0*/  ULDC.64 UR8, c[0x0][0x220] ;  /* 0x0000880000087ab9 */ /* 0x000fe20000000a00 */
[----:B------:R-:W-:Y:S02]  /*3a8b0*/  SHF.R.S32.HI R28, RZ, 0x1f, R29 ;  /* 0x0000001fff1c7819 */ /* 0x000fe4000001141d */
[----:B------:R-:W-:Y:S02]  /*3a8c0*/  IADD3 R60, P4, R29, R2, RZ ;  /* 0x000000021d3c7210 */ /* 0x000fe40007f9e0ff */
[----:B------:R-:W-:Y:S02]  /*3a8d0*/  ISETP.LT.AND P2, PT, R35, UR27, !P2 ;  /* 0x0000001b23007c0c */ /* 0x000fe4000d741270 */
[----:B------:R-:W-:Y:S01]  /*3a8e0*/  IADD3 R58, P5, R29, R3, RZ ;  /* 0x000000031d3a7210 */ /* 0x000fe20007fbe0ff */
[----:B------:R-:W-:Y:S01]  /*3a8f0*/  IMAD.X R61, R28, 0x1, R57, P4 ;  /* 0x000000011c3d7824 */ /* 0x000fe200020e0639 */
[----:B------:R-:W-:Y:S01]  /*3a900*/  PRMT R38, R44, 0x7770, RZ ;  /* 0x000077702c267816 */ /* 0x000fe200000000ff */
[----:B------:R-:W-:-:S02]  /*3a910*/  NOP ;  /* 0x0000000000007918 */ /* 0x000fc40000000000 */
[----:B------:R-:W-:Y:S01]  /*3a920*/  IMAD.X R59, R28, 0x1, R56, P5 ;  /* 0x000000011c3b7824 */ /* 0x000fe200028e0638 */
[----:B------:R-:W-:Y:S01]  /*3a930*/  PRMT R31, R44, 0x7771, RZ ;  /* 0x000077712c1f7816 */ /* 0x000fe200000000ff */
[----:B------:R0:W-:Y:S04]  /*3a940*/  @P3 STG.E.U8 desc[UR32][R60.64], R38 ;  /* 0x000000263c003986 */ /* 0x0001e8000c101120 */
[----:B------:R1:W-:Y:S01]  /*3a950*/  @P2 STG.E.U8 desc[UR32][R58.64], R31 ;  /* 0x0000001f3a002986 */ /* 0x0003e2000c101120 */
[----:B0-----:R-:W-:Y:S01]  /*3a960*/  IMAD R60, R36, 0x40, R37 ;  /* 0x00000040243c7824 */ /* 0x001fe200078e0225 */
[----:B------:R-:W-:Y:S01]  /*3a970*/  ISETP.GE.AND P3, PT, R35, UR5, PT ;  /* 0x0000000523007c0c */ /* 0x000fe2000bf66270 */
[----:B------:R-:W-:-:S03]  /*3a980*/  ULDC.64 UR4, c[0x0][0x228] ;  /* 0x00008a0000047ab9 */ /* 0x000fc60000000a00 */
[----:B-1----:R-:W-:Y:S01]  /*3a990*/  IADD3 R58, P2, R60, UR6, RZ ;  /* 0x000000063c3a7c10 */ /* 0x002fe2000ff5e0ff */
[----:B------:R-:W-:-:S03]  /*3a9a0*/  IMAD R61, R30, 0x20, R60 ;  /* 0x000000201e3d7824 */ /* 0x000fc600078e023c */
[----:B------:R-:W-:Y:S01]  /*3a9b0*/  LEA.HI.X.SX32 R59, R60, UR7, 0x1, P2 ;  /* 0x000000073c3b7c11 */ /* 0x000fe200090f0eff */
[----:B------:R-:W-:Y:S01]  /*3a9c0*/  VIADD R30, R35, 0x2 ;  /* 0x00000002231e7836 */ /* 0x000fe20000000000 */
[----:B------:R-:W-:Y:S01]  /*3a9d0*/  IADD3 R40, P2, R29, R58, RZ ;  /* 0x0000003a1d287210 */ /* 0x000fe20007f5e0ff */
[----:B------:R-:W-:Y:S01]  /*3a9e0*/  ULDC.64 UR6, c[0x0][0x228] ;  /* 0x00008a0000067ab9 */ /* 0x000fe20000000a00 */
[----:B------:R-:W-:-:S03]  /*3a9f0*/  IADD3 R60, P5, R61, UR8, RZ ;  /* 0x000000083d3c7c10 */ /* 0x000fc6000ffbe0ff */
[----:B------:R-:W-:Y:S01]  /*3aa00*/  IMAD.X R41, R28, 0x1, R59, P2 ;  /* 0x000000011c297824 */ /* 0x000fe200010e063b */
[----:B------:R-:W-:Y:S01]  /*3aa10*/  LEA.HI.X.SX32 R61, R61, UR9, 0x1, P5 ;  /* 0x000000093d3d7c11 */ /* 0x000fe2000a8f0eff */
[----:B------:R-:W-:Y:S01]  /*3aa20*/  ULDC.64 UR8, c[0x0][0x228] ;  /* 0x00008a0000087ab9 */ /* 0x000fe20000000a00 */
[----:B------:R-:W-:Y:S02]  /*3aa30*/  PRMT R36, R44, 0x7772, RZ ;  /* 0x000077722c247816 */ /* 0x000fe400000000ff */
[----:B------:R-:W-:Y:S02]  /*3aa40*/  PRMT R38, R46, 0x7771, RZ ;  /* 0x000077712e267816 */ /* 0x000fe400000000ff */
[----:B----4-:R-:W-:Y:S01]  /*3aa50*/  ISETP.LT.AND P4, PT, R33, UR4, !P3 ;  /* 0x0000000421007c0c */ /* 0x010fe2000df81270 */
[----:B------:R-:W-:Y:S02]  /*3aa60*/  ULDC UR4, c[0x0][0x22c] ;  /* 0x00008b0000047ab9 */ /* 0x000fe40000000800 */
[----:B------:R-:W-:Y:S01]  /*3aa70*/  ISETP.GE.AND P2, PT, R30, UR4, PT ;  /* 0x000000041e007c0c */ /* 0x000fe2000bf46270 */
[----:B------:R-:W-:Y:S01]  /*3aa80*/  ULDC UR4, c[0x0][0x248] ;  /* 0x0000920000047ab9 */ /* 0x000fe20000000800 */
[----:B------:R-:W-:Y:S01]  /*3aa90*/  ISETP.LT.AND P3, PT, R39, UR6, !P3 ;  /* 0x0000000627007c0c */ /* 0x000fe2000df61270 */
[----:B------:R-:W-:Y:S01]  /*3aaa0*/  ULDC UR6, c[0x0][0x22c] ;  /* 0x00008b0000067ab9 */ /* 0x000fe20000000800 */
[----:B------:R-:W-:-:S05]  /*3aab0*/  IADD3 R30, P5, R29, R60, RZ ;  /* 0x0000003c1d1e7210 */ /* 0x000fca0007fbe0ff */
[----:B------:R-:W-:Y:S01]  /*3aac0*/  IMAD.X R31, R28, 0x1, R61, P5 ;  /* 0x000000011c1f7824 */ /* 0x000fe200028e063d */
[----:B------:R-:W-:Y:S01]  /*3aad0*/  PRMT R28, R44, 0x7773, RZ ;  /* 0x000077732c1c7816 */ /* 0x000fe200000000ff */
[----:B------:R-:W-:Y:S01]  /*3aae0*/  VIADD R44, R29, UR4 ;  /* 0x000000041d2c7c36 */ /* 0x000fe20008000000 */
[----:B------:R-:W-:Y:S01]  /*3aaf0*/  @P4 STG.E.U8 desc[UR32][R40.64], R36 ;  /* 0x0000002428004986 */ /* 0x000fe2000c101120 */
[----:B------:R-:W-:Y:S01]  /*3ab00*/  ISETP.LT.AND P4, PT, R55, UR10, !P1 ;  /* 0x0000000a37007c0c */ /* 0x000fe2000cf81270 */
[----:B------:R-:W-:Y:S01]  /*3ab10*/  ULDC UR4, c[0x0][0x248] ;  /* 0x0000920000047ab9 */ /* 0x000fe20000000800 */
[----:B------:R-:W-:Y:S01]  /*3ab20*/  PRMT R29, R46, 0x7770, RZ ;  /* 0x000077702e1d7816 */ /* 0x000fe200000000ff */
[----:B------:R0:W-:Y:S01]  /*3ab30*/  @P3 STG.E.U8 desc[UR32][R30.64], R28 ;  /* 0x0000001c1e003986 */ /* 0x0001e2000c101120 */
[----:B------:R-:W-:Y:S01]  /*3ab40*/  ISETP.LT.AND P3, PT, R34, UR8, !P1 ;  /* 0x0000000822007c0c */ /* 0x000fe2000cf61270 */
[----:B------:R-:W-:Y:S01]  /*3ab50*/  ULDC UR8, c[0x0][0x228] ;  /* 0x00008a0000087ab9 */ /* 0x000fe20000000800 */
[----:B------:R-:W-:Y:S01]  /*3ab60*/  ULDC UR10, c[0x0][0x228] ;  /* 0x00008a00000a7ab9 */ /* 0x000fe20000000800 */
[----:B0-----:R-:W-:-:S02]  /*3ab70*/  SHF.R.S32.HI R28, RZ, 0x1f, R44 ;  /* 0x0000001fff1c7819 */ /* 0x001fc4000001142c */
[----:B------:R-:W-:-:S05]  /*3ab80*/  IADD3 R30, P5, R44, R2, RZ ;  /* 0x000000022c1e7210 */ /* 0x000fca0007fbe0ff */
[----:B------:R-:W-:Y:S01]  /*3ab90*/  IMAD.X R31, R28, 0x1, R57, P5 ;  /* 0x000000011c1f7824 */ /* 0x000fe200028e0639 */
[----:B------:R-:W-:Y:S02]  /*3aba0*/  ISETP.LT.AND P5, PT, R33, UR16, !P1 ;  /* 0x0000001021007c0c */ /* 0x000fe4000cfa1270 */
[C---:B------:R-:W-:Y:S02]  /*3abb0*/  IADD3 R40, P6, R44.reuse, R3, RZ ;  /* 0x000000032c287210 */ /* 0x040fe40007fde0ff */
[----:B------:R0:W-:Y:S01]  /*3abc0*/  @P4 STG.E.U8 desc[UR32][R30.64], R29 ;  /* 0x0000001d1e004986 */ /* 0x0001e2000c101120 */
[----:B------:R-:W-:Y:S02]  /*3abd0*/  IADD3 R36, P4, R44, R58, RZ ;  /* 0x0000003a2c247210 */ /* 0x000fe40007f9e0ff */
[----:B------:R-:W-:Y:S01]  /*3abe0*/  ISETP.LT.AND P1, PT, R39, UR14, !P1 ;  /* 0x0000000e27007c0c */ /* 0x000fe2000cf21270 */
[C---:B------:R-:W-:Y:S02]  /*3abf0*/  IMAD.X R41, R28.reuse, 0x1, R56, P6 ;  /* 0x000000011c297824 */ /* 0x040fe400030e0638 */
[----:B------:R-:W-:Y:S01]  /*3ac00*/  IMAD.X R37, R28, 0x1, R59, P4 ;  /* 0x000000011c257824 */ /* 0x000fe200020e063b */
[----:B0-----:R-:W-:-:S02]  /*3ac10*/  IADD3 R30, P6, R44, R60, RZ ;  /* 0x0000003c2c1e7210 */ /* 0x001fc40007fde0ff */
[----:B------:R-:W-:Y:S01]  /*3ac20*/  PRMT R29, R46, 0x7772, RZ ;  /* 0x000077722e1d7816 */ /* 0x000fe200000000ff */
[----:B------:R-:W-:Y:S02]  /*3ac30*/  @P3 STG.E.U8 desc[UR32][R40.64], R38 ;  /* 0x0000002628003986 */ /* 0x000fe4000c101120 */
[----:B------:R-:W-:Y:S01]  /*3ac40*/  IMAD.X R31, R28, 0x1, R61, P6 ;  /* 0x000000011c1f7824 */ /* 0x000fe200030e063d */
[----:B------:R-:W-:Y:S01]  /*3ac50*/  PRMT R28, R46, 0x7773, RZ ;  /* 0x000077732e1c7816 */ /* 0x000fe200000000ff */
[----:B------:R0:W-:Y:S01]  /*3ac60*/  @P5 STG.E.U8 desc[UR32][R36.64], R29 ;  /* 0x0000001d24005986 */ /* 0x0001e2000c101120 */
[----:B------:R-:W-:Y:S01]  /*3ac70*/  ISETP.LT.AND P4, PT, R55, UR12, !P2 ;  /* 0x0000000c37007c0c */ /* 0x000fe2000d781270 */
[----:B------:R-:W-:Y:S02]  /*3ac80*/  ULDC UR12, c[0x0][0x228] ;  /* 0x00008a00000c7ab9 */ /* 0x000fe40000000800 */
[----:B------:R1:W-:Y:S01]  /*3ac90*/  @P1 STG.E.U8 desc[UR32][R30.64], R28 ;  /* 0x0000001c1e001986 */ /* 0x0003e2000c101120 */
[----:B------:R-:W-:Y:S01]  /*3aca0*/  ISETP.LT.AND P1, PT, R34, UR20, !P2 ;  /* 0x0000001422007c0c */ /* 0x000fe2000d721270 */
[----:B0-----:R-:W-:Y:S01]  /*3acb0*/  VIADD R29, R44, UR4 ;  /* 0x000000042c1d7c36 */ /* 0x001fe20008000000 */
[----:B------:R-:W-:Y:S01]  /*3acc0*/  ISETP.LT.AND P5, PT, R33, UR18, !P2 ;  /* 0x0000001221007c0c */ /* 0x000fe2000d7a1270 */
[----:B------:R-:W-:-:S03]  /*3acd0*/  ULDC UR4, c[0x0][0x248] ;  /* 0x0000920000047ab9 */ /* 0x000fc60000000800 */
[----:B-1----:R-:W-:Y:S02]  /*3ace0*/  SHF.R.S32.HI R30, RZ, 0x1f, R29 ;  /* 0x0000001fff1e7819 */ /* 0x002fe4000001141d */
[----:B------:R-:W-:Y:S01]  /*3acf0*/  IADD3 R46, P6, R29, R2, RZ ;  /* 0x000000021d2e7210 */ /* 0x000fe20007fde0ff */
[----:B------:R-:W-:Y:S01]  /*3ad00*/  VIADD R28, R35, 0x3 ;  /* 0x00000003231c7836 */ /* 0x000fe20000000000 */
[----:B------:R-:W-:-:S03]  /*3ad10*/  IADD3 R40, P3, R29, R3, RZ ;  /* 0x000000031d287210 */ /* 0x000fc60007f7e0ff */
[C---:B------:R-:W-:Y:S01]  /*3ad20*/  IMAD.X R47, R30.reuse, 0x1, R57, P6 ;  /* 0x000000011e2f7824 */ /* 0x040fe200030e0639 */
[----:B------:R-:W-:Y:S01]  /*3ad30*/  IADD3 R36, P6, R29, R58, RZ ;  /* 0x0000003a1d247210 */ /* 0x000fe20007fde0ff */
[C---:B------:R-:W-:Y:S01]  /*3ad40*/  IMAD.X R41, R30.reuse, 0x1, R56, P3 ;  /* 0x000000011e297824 */ /* 0x040fe200018e0638 */
[C---:B------:R-:W-:Y:S02]  /*3ad50*/  PRMT R44, R45.reuse, 0x7770, RZ ;  /* 0x000077702d2c7816 */ /* 0x040fe400000000ff */
[C---:B------:R-:W-:Y:S01]  /*3ad60*/  PRMT R31, R45.reuse, 0x7771, RZ ;  /* 0x000077712d1f7816 */ /* 0x040fe200000000ff */
[----:B------:R-:W-:Y:S01]  /*3ad70*/  IMAD.X R37, R30, 0x1, R59, P6 ;  /* 0x000000011e257824 */ /* 0x000fe200030e063b */
[----:B------:R-:W-:Y:S01]  /*3ad80*/  ISETP.GE.AND P3, PT, R28, UR6, PT ;  /* 0x000000061c007c0c */ /* 0x000fe2000bf66270 */
[----:B------:R0:W-:Y:S01]  /*3ad90*/  @P4 STG.E.U8 desc[UR32][R46.64], R44 ;  /* 0x0000002c2e004986 */ /* 0x0001e2000c101120 */
[----:B------:R-:W-:Y:S01]  /*3ada0*/  PRMT R28, R45, 0x7772, RZ ;  /* 0x000077722d1c7816 */ /* 0x000fe200000000ff */
[----:B------:R-:W-:Y:S01]  /*3adb0*/  ULDC UR6, c[0x0][0x228] ;  /* 0x00008a0000067ab9 */ /* 0x000fe20000000800 */
[----:B------:R-:W-:Y:S01]  /*3adc0*/  ISETP.LT.AND P2, PT, R39, UR22, !P2 ;  /* 0x0000001627007c0c */ /* 0x000fe2000d741270 */
[----:B------:R1:W-:Y:S04]  /*3add0*/  @P1 STG.E.U8 desc[UR32][R40.64], R31 ;  /* 0x0000001f28001986 */ /* 0x0003e8000c101120 */
[----:B------:R3:W-:Y:S01]  /*3ade0*/  @P5 STG.E.U8 desc[UR32][R36.64], R28 ;  /* 0x0000001c24005986 */ /* 0x0007e2000c101120 */
[----:B------:R-:W-:-:S03]  /*3adf0*/  ISETP.LT.AND P5, PT, R55, UR24, !P3 ;  /* 0x0000001837007c0c */ /* 0x000fc6000dfa1270 */
[----:B0-----:R-:W4:Y:S01]  /*3ae00*/  LDL.LU.64 R46, [R1+0x1718] ;  /* 0x00171800012e7983 */ /* 0x001f220000300a00 */
[----:B------:R-:W-:Y:S01]  /*3ae10*/  VIADD R44, R29, UR4 ;  /* 0x000000041d2c7c36 */ /* 0x000fe20008000000 */
[----:B------:R-:W-:Y:S01]  /*3ae20*/  PRMT R38, R45, 0x7773, RZ ;  /* 0x000077732d267816 */ /* 0x000fe200000000ff */
[----:B------:R-:W-:Y:S01]  /*3ae30*/  ULDC UR4, c[0x0][0x22c] ;  /* 0x00008b0000047ab9 */ /* 0x000fe20000000800 */
[----:B-1----:R-:W-:Y:S02]  /*3ae40*/  IADD3 R40, P6, R29, R60, RZ ;  /* 0x0000003c1d287210 */ /* 0x002fe40007fde0ff */
[----:B------:R-:W-:Y:S02]  /*3ae50*/  SHF.R.S32.HI R29, RZ, 0x1f, R44 ;  /* 0x0000001fff1d7819 */ /* 0x000fe4000001142c */
[----:B---3--:R-:W-:Y:S01]  /*3ae60*/  IADD3 R36, P1, R44, R2, RZ ;  /* 0x000000022c247210 */ /* 0x008fe20007f3e0ff */
[----:B------:R-:W-:Y:S01]  /*3ae70*/  IMAD.X R41, R30, 0x1, R61, P6 ;  /* 0x000000011e297824 */ /* 0x000fe200030e063d */
[----:B------:R-:W-:Y:S01]  /*3ae80*/  ISETP.LT.AND P4, PT, R34, UR26, !P3 ;  /* 0x0000001a22007c0c */ /* 0x000fe2000df81270 */
[----:B------:R-:W-:Y:S01]  /*3ae90*/  VIADD R28, R35, 0x4 ;  /* 0x00000004231c7836 */ /* 0x000fe20000000000 */
[----:B------:R-:W-:Y:S01]  /*3aea0*/  IADD3 R30, P6, R44, R3, RZ ;  /* 0x000000032c1e7210 */ /* 0x000fe20007fde0ff */
[----:B------:R-:W-:Y:S01]  /*3aeb0*/  IMAD.X R37, R29, 0x1, R57, P1 ;  /* 0x000000011d257824 */ /* 0x000fe200008e0639 */
[----:B------:R0:W-:Y:S01]  /*3aec0*/  @P2 STG.E.U8 desc[UR32][R40.64], R38 ;  /* 0x0000002628002986 */ /* 0x0001e2000c101120 */
[----:B------:R-:W-:Y:S01]  /*3aed0*/  ISETP.LT.AND P2, PT, R33, UR6, !P3 ;  /* 0x0000000621007c0c */ /* 0x000fe2000df41270 */
[----:B------:R-:W-:Y:S01]  /*3aee0*/  ULDC UR6, c[0x0][0x228] ;  /* 0x00008a0000067ab9 */ /* 0x000fe20000000800 */
[----:B------:R-:W-:Y:S01]  /*3aef0*/  ISETP.GE.AND P1, PT, R28, UR4, PT ;  /* 0x000000041c007c0c */ /* 0x000fe2000bf26270 */
[----:B------:R-:W-:Y:S01]  /*3af00*/  IMAD.X R31, R29, 0x1, R56, P6 ;  /* 0x000000011d1f7824 */ /* 0x000fe200030e0638 */
[----:B------:R-:W-:Y:S01]  /*3af10*/  ISETP.LT.AND P3, PT, R39, UR6, !P3 ;  /* 0x0000000627007c0c */ /* 0x000fe2000df61270 */
[----:B------:R-:W-:Y:S01]  /*3af20*/  ULDC UR4, c[0x0][0x248] ;  /* 0x0000920000047ab9 */ /* 0x000fe20000000800 */
[----:B------:R-:W-:Y:S01]  /*3af30*/  ULDC UR6, c[0x0][0x228] ;  /* 0x00008a0000067ab9 */ /* 0x000fe20000000800 */
[----:B0-----:R-:W-:-:S05]  /*3af40*/  IADD3 R40, P6, R44, R58, RZ ;  /* 0x0000003a2c287210 */ /* 0x001fca0007fde0ff */
[----:B------:R-:W-:Y:S01]  /*3af50*/  IMAD.X R41, R29, 0x1, R59, P6 ;  /* 0x000000011d297824 */ /* 0x000fe200030e063b */
[C---:B--2---:R-:W-:Y:S02]  /*3af60*/  PRMT R45, R42.reuse, 0x7770, RZ ;  /* 0x000077702a2d7816 */ /* 0x044fe400000000ff */
[----:B------:R-:W-:-:S03]  /*3af70*/  PRMT R28, R42, 0x7771, RZ ;  /* 0x000077712a1c7816 */ /* 0x000fc600000000ff */
[----:B------:R0:W-:Y:S04]  /*3af80*/  @P5 STG.E.U8 desc[UR32][R36.64], R45 ;  /* 0x0000002d24005986 */ /* 0x0001e8000c101120 */
[----:B------:R1:W-:Y:S01]  /*3af90*/  @P4 STG.E.U8 desc[UR32][R30.64], R28 ;  /* 0x0000001c1e004986 */ /* 0x0003e2000c101120 */
[----:B0-----:R-:W-:Y:S02]  /*3afa0*/  IADD3 R36, P5, R44, R60, RZ ;  /* 0x0000003c2c247210 */ /* 0x001fe40007fbe0ff */
[----:B-1----:R-:W-:-:S03]  /*3afb0*/  PRMT R28, R42, 0x7772, RZ ;  /* 0x000077722a1c7816 */ /* 0x002fc600000000ff */
[----:B------:R-:W-:Y:S01]  /*3afc0*/  IMAD.X R37, R29, 0x1, R61, P5 ;  /* 0x000000011d257824 */ /* 0x000fe200028e063d */
[----:B------:R-:W-:Y:S01]  /*3afd0*/  PRMT R29, R42, 0x7773, RZ ;  /* 0x000077732a1d7816 */ /* 0x000fe200000000ff */
[----:B------:R-:W-:Y:S04]  /*3afe0*/  @P2 STG.E.U8 desc[UR32][R40.64], R28 ;  /* 0x0000001c28002986 */ /* 0x000fe8000c101120 */
[----:B------:R0:W-:Y:S04]  /*3aff0*/  @P3 STG.E.U8 desc[UR32][R36.64], R29 ;  /* 0x0000001d24003986 */ /* 0x0001e8000c101120 */
[----:B0-----:R-:W2:Y:S01]  /*3b000*/  LDL.LU R36, [R1+0x8] ;  /* 0x0000080001247983 */ /* 0x001ea20000300800 */
[----:B------:R-:W-:Y:S01]  /*3b010*/  VIADD R45, R44, UR4 ;  /* 0x000000042c2d7c36 */ /* 0x000fe20008000000 */
[----:B------:R-:W-:Y:S01]  /*3b020*/  ISETP.LT.AND P4, PT, R55, UR8, !P1 ;  /* 0x0000000837007c0c */ /* 0x000fe2000cf81270 */
[----:B------:R-:W-:Y:S01]  /*3b030*/  VIADD R37, R35, 0x5 ;  /* 0x0000000523257836 */ /* 0x000fe20000000000 */
[----:B------:R-:W-:Y:S01]  /*3b040*/  ISETP.LT.AND P3, PT, R34, UR6, !P1 ;  /* 0x0000000622007c0c */ /* 0x000fe2000cf61270 */
[----:B------:R-:W-:Y:S01]  /*3b050*/  ULDC UR8, c[0x0][0x228] ;  /* 0x00008a0000087ab9 */ /* 0x000fe20000000800 */
[----:B------:R-:W-:Y:S01]  /*3b060*/  SHF.R.S32.HI R44, RZ, 0x1f, R45 ;  /* 0x0000001fff2c7819 */ /* 0x000fe2000001142d */
[----:B------:R-:W-:Y:S01]  /*3b070*/  ULDC UR4, c[0x0][0x22c] ;  /* 0x00008b0000047ab9 */ /* 0x000fe20000000800 */
[C---:B------:R-:W-:Y:S01]  /*3b080*/  IADD3 R30, P6, R45.reuse, R2, RZ ;  /* 0x000000022d1e7210 */ /* 0x040fe20007fde0ff */
[----:B------:R-:W-:Y:S01]  /*3b090*/  ULDC UR6, c[0x0][0x228] ;  /* 0x00008a0000067ab9 */ /* 0x000fe20000000800 */
[----:B------:R-:W-:-:S03]  /*3b0a0*/  IADD3 R40, P2, R45, R3, RZ ;  /* 0x000000032d287210 */ /* 0x000fc60007f5e0ff */
[C---:B------:R-:W-:Y:S02]  /*3b0b0*/  IMAD.X R31, R44.reuse, 0x1, R57, P6 ;  /* 0x000000012c1f7824 */ /* 0x040fe400030e0639 */
[----:B------:R-:W-:Y:S01]  /*3b0c0*/  IMAD.X R41, R44, 0x1, R56, P2 ;  /* 0x000000012c297824 */ /* 0x000fe200010e0638 */
[----:B------:R-:W-:Y:S01]  /*3b0d0*/  ISETP.GE.AND P2, PT, R37, UR4, PT ;  /* 0x0000000425007c0c */ /* 0x000fe2000bf46270 */
[----:B------:R-:W-:Y:S01]  /*3b0e0*/  ULDC UR4, c[0x0][0x248] ;  /* 0x0000920000047ab9 */ /* 0x000fe20000000800 */
[----:B----4-:R-:W-:-:S05]  /*3b0f0*/  PRMT R28, R46, 0x7770, RZ ;  /* 0x000077702e1c7816 */ /* 0x010fca00000000ff */
[----:B------:R0:W-:Y:S01]  /*3b100*/  @P4 STG.E.U8 desc[UR32][R30.64], R28 ;  /* 0x0000001c1e004986 */ /* 0x0001e2000c101120 */
[----:B------:R-:W-:Y:S01]  /*3b110*/  ISETP.LT.AND P4, PT, R33, UR8, !P1 ;  /* 0x0000000821007c0c */ /* 0x000fe2000cf81270 */
[----:B------:R-:W-:Y:S01]  /*3b120*/  ULDC UR8, c[0x0][0x228] ;  /* 0x00008a0000087ab9 */ /* 0x000fe20000000800 */
[----:B------:R-:W-:Y:S01]  /*3b130*/  ISETP.LT.AND P1, PT, R39, UR10, !P1 ;  /* 0x0000000a27007c0c */ /* 0x000fe2000cf21270 */
[----:B------:R-:W-:Y:S01]  /*3b140*/  ULDC UR10, c[0x0][0x228] ;  /* 0x00008a00000a7ab9 */ /* 0x000fe20000000800 */
[----:B------:R-:W-:Y:S02]  /*3b150*/  PRMT R37, R46, 0x7771, RZ ;  /* 0x000077712e257816 */ /* 0x000fe400000000ff */
[C---:B0-----:R-:W-:Y:S02]  /*3b160*/  IADD3 R30, P5, R45.reuse, R58, RZ ;  /* 0x0000003a2d1e7210 */ /* 0x041fe40007fbe0ff */
[----:B------:R-:W-:Y:S01]  /*3b170*/  IADD3 R28, P6, R45, R60, RZ ;  /* 0x0000003c2d1c7210 */ /* 0x000fe20007fde0ff */
[----:B------:R0:W-:Y:S02]  /*3b180*/  @P3 STG.E.U8 desc[UR32][R40.64], R37 ;  /* 0x0000002528003986 */ /* 0x0001e4000c101120 */
[----:B------:R-:W-:-:S02]  /*3b190*/  IMAD.X R31, R44, 0x1, R59, P5 ;  /* 0x000000012c1f7824 */ /* 0x000fc400028e063b */
[----:B------:R-:W-:Y:S01]  /*3b1a0*/  IMAD.X R29, R44, 0x1, R61, P6 ;  /* 0x000000012c1d7824 */ /* 0x000fe200030e063d */
[C---:B------:R-:W-:Y:S01]  /*3b1b0*/  PRMT R44, R46.reuse, 0x7772, RZ ;  /* 0x000077722e2c7816 */ /* 0x040fe200000000ff */
[----:B------:R-:W-:Y:S01]  /*3b1c0*/  VIADD R45, R45, UR4 ;  /* 0x000000042d2d7c36 */ /* 0x000fe20008000000 */
[----:B------:R-:W-:Y:S01]  /*3b1d0*/  PRMT R46, R46, 0x7773, RZ ;  /* 0x000077732e2e7816 */ /* 0x000fe200000000ff */
[----:B------:R-:W-:Y:S01]  /*3b1e0*/  ULDC UR4, c[0x0][0x22c] ;  /* 0x00008b0000047ab9 */ /* 0x000fe20000000800 */
[----:B0-----:R-:W3:Y:S01]  /*3b1f0*/  LDL.LU R37, [R1+0xc] ;  /* 0x00000c0001257983 */ /* 0x001ee20000300800 */
[----:B------:R-:W-:Y:S01]  /*3b200*/  ISETP.LT.AND P3, PT, R34, UR8, !P2 ;  /* 0x0000000822007c0c */ /* 0x000fe2000d761270 */
[----:B------:R-:W-:Y:S02]  /*3b210*/  ULDC UR8, c[0x0][0x228] ;  /* 0x00008a0000087ab9 */ /* 0x000fe40000000800 */
[----:B------:R0:W-:Y:S01]  /*3b220*/  @P4 STG.E.U8 desc[UR32][R30.64], R44 ;  /* 0x0000002c1e004986 */ /* 0x0001e2000c101120 */
[----:B------:R-:W-:Y:S01]  /*3b230*/  ISETP.LT.AND P4, PT, R55, UR6, !P2 ;  /* 0x0000000637007c0c */ /* 0x000fe2000d781270 */
[----:B------:R-:W-:-:S02]  /*3b240*/  ULDC UR6, c[0x0][0x22c] ;  /* 0x00008b0000067ab9 */ /* 0x000fc40000000800 */
[----:B------:R1:W-:Y:S01]  /*3b250*/  @P1 STG.E.U8 desc[UR32][R28.64], R46 ;  /* 0x0000002e1c001986 */ /* 0x0003e2000c101120 */
[C---:B------:R-:W-:Y:S02]  /*3b260*/  IADD3 R40, P1, R45.reuse, R3, RZ ;  /* 0x000000032d287210 */ /* 0x040fe40007f3e0ff */
[----:B------:R-:W-:Y:S01]  /*3b270*/  IADD3 R42, P6, R45, R2, RZ ;  /* 0x000000022d2a7210 */ /* 0x000fe20007fde0ff */
[----:B0-----:R-:W-:Y:S01]  /*3b280*/  VIADD R44, R35, 0x6 ;  /* 0x00000006232c7836 */ /* 0x001fe20000000000 */
[----:B-1----:R-:W-:-:S05]  /*3b290*/  SHF.R.S32.HI R46, RZ, 0x1f, R45 ;  /* 0x0000001fff2e7819 */ /* 0x002fca000001142d */
[----:B------:R-:W-:Y:S01]  /*3b2a0*/  IMAD.X R41, R46, 0x1, R56, P1 ;  /* 0x000000012e297824 */ /* 0x000fe200008e0638 */
[----:B------:R-:W-:Y:S01]  /*3b2b0*/  ISETP.GE.AND P1, PT, R44, UR4, PT ;  /* 0x000000042c007c0c */ /* 0x000fe2000bf26270 */
[----:B------:R-:W-:Y:S01]  /*3b2c0*/  IMAD.X R43, R46, 0x1, R57, P6 ;  /* 0x000000012e2b7824 */ /* 0x000fe200030e0639 */
[----:B------:R-:W-:Y:S01]  /*3b2d0*/  ISETP.LT.AND P5, PT, R33, UR10, !P2 ;  /* 0x0000000a21007c0c */ /* 0x000fe2000d7a1270 */
[----:B------:R-:W-:Y:S01]  /*3b2e0*/  ULDC UR4, c[0x0][0x248] ;  /* 0x0000920000047ab9 */ /* 0x000fe20000000800 */
[----:B------:R-:W-:Y:S01]  /*3b2f0*/  IADD3 R30, P6, R45, R58, RZ ;  /* 0x0000003a2d1e7210 */ /* 0x000fe20007fde0ff */
[----:B------:R-:W-:-:S04]  /*3b300*/  ULDC UR10, c[0x0][0x228] ;  /* 0x00008a00000a7ab9 */ /* 0x000fc80000000800 */
[----:B------:R-:W-:Y:S01]  /*3b310*/  IMAD.X R31, R46, 0x1, R59, P6 ;  /* 0x000000012e1f7824 */ /* 0x000fe200030e063b */
[C---:B--2---:R-:W-:Y:S02]  /*3b320*/  PRMT R44, R36.reuse, 0x7770, RZ ;  /* 0x00007770242c7816 */ /* 0x044fe400000000ff */
[----:B------:R-:W-:-:S03]  /*3b330*/  PRMT R29, R36, 0x7771, RZ ;  /* 0x00007771241d7816 */ /* 0x000fc600000000ff */
[----:B------:R0:W-:Y:S04]  /*3b340*/  @P4 STG.E.U8 desc[UR32][R42.64], R44 ;  /* 0x0000002c2a004986 */ /* 0x0001e8000c101120 */
[----:B------:R1:W-:Y:S01]  /*3b350*/  @P3 STG.E.U8 desc[UR32][R40.64], R29 ;  /* 0x0000001d28003986 */ /* 0x0003e2000c101120 */
[----:B------:R-:W-:Y:S01]  /*3b360*/  ISETP.LT.AND P3, PT, R39, UR8, !P2 ;  /* 0x0000000827007c0c */ /* 0x000fe2000d761270 */
[----:B------:R-:W-:Y:S01]  /*3b370*/  ULDC UR8, c[0x0][0x228] ;  /* 0x00008a0000087ab9 */ /* 0x000fe20000000800 */
[----:B------:R-:W-:Y:S01]  /*3b380*/  PRMT R28, R36, 0x7772, RZ ;  /* 0x00007772241c7816 */ /* 0x000fe200000000ff */
[C---:B0-----:R-:W-:Y:S01]  /*3b390*/  VIADD R44, R45.reuse, UR4 ;  /* 0x000000042d2c7c36 */ /* 0x041fe20008000000 */
[----:B-1----:R-:W-:-:S03]  /*3b3a0*/  IADD3 R40, P2, R45, R60, RZ ;  /* 0x0000003c2d287210 */ /* 0x002fc60007f5e0ff */
[----:B------:R-:W-:Y:S01]  /*3b3b0*/  @P5 STG.E.U8 desc[UR32][R30.64], R28 ;  /* 0x0000001c1e005986 */ /* 0x000fe2000c101120 */
[----:B------:R-:W-:Y:S01]  /*3b3c0*/  PRMT R45, R36, 0x7773, RZ ;  /* 0x00007773242d7816 */ /* 0x000fe200000000ff */
[----:B------:R-:W-:Y:S01]  /*3b3d0*/  ULDC UR4, c[0x0][0x248] ;  /* 0x0000920000047ab9 */ /* 0x000fe20000000800 */
[----:B------:R-:W-:-:S05]  /*3b3e0*/  IMAD.X R41, R46, 0x1, R61, P2 ;  /* 0x000000012e297824 */ /* 0x000fca00010e063d */
[----:B------:R0:W-:Y:S04]  /*3b3f0*/  @P3 STG.E.U8 desc[UR32][R40.64], R45 ;  /* 0x0000002d28003986 */ /* 0x0001e8000c101120 */
[----:B0-----:R-:W2:Y:S01]  /*3b400*/  LDL.LU.64 R40, [R1+0x1710] ;  /* 0x0017100001287983 */ /* 0x001ea20000300a00 */
[----:B------:R-:W-:Y:S02]  /*3b410*/  SHF.R.S32.HI R29, RZ, 0x1f, R44 ;  /* 0x0000001fff1d7819 */ /* 0x000fe4000001142c */
[----:B------:R-:W-:Y:S02]  /*3b420*/  IADD3 R42, P5, R44, R2, RZ ;  /* 0x000000022c2a7210 */ /* 0x000fe40007fbe0ff */
[----:B------:R-:W-:Y:S02]  /*3b430*/  ISETP.LT.AND P4, PT, R55, UR10, !P1 ;  /* 0x0000000a37007c0c */ /* 0x000fe4000cf81270 */
[----:B------:R-:W-:Y:S01]  /*3b440*/  ISETP.LT.AND P6, PT, R34, UR12, !P1 ;  /* 0x0000000c22007c0c */ /* 0x000fe2000cfc1270 */
[----:B------:R-:W-:Y:S01]  /*3b450*/  VIADD R28, R35, 0x7 ;  /* 0x00000007231c7836 */ /* 0x000fe20000000000 */
[----:B------:R-:W-:Y:S01]  /*3b460*/  PRMT R46, R47, 0x7770, RZ ;  /* 0x000077702f2e7816 */ /* 0x000fe200000000ff */
[----:B------:R-:W-:Y:S01]  /*3b470*/  IMAD.X R43, R29, 0x1, R57, P5 ;  /* 0x000000011d2b7824 */ /* 0x000fe200028e0639 */
[C---:B------:R-:W-:Y:S01]  /*3b480*/  IADD3 R30, P5, R44.reuse, R3, RZ ;  /* 0x000000032c1e7210 */ /* 0x040fe20007fbe0ff */
[----:B------:R-:W-:Y:S01]  /*3b490*/  VIADD R45, R44, UR4 ;  /* 0x000000042c2d7c36 */ /* 0x000fe20008000000 */
[----:B------:R-:W-:Y:S01]  /*3b4a0*/  ISETP.GE.AND P2, PT, R28, UR6, PT ;  /* 0x000000061c007c0c */ /* 0x000fe2000bf46270 */
[----:B------:R-:W-:Y:S01]  /*3b4b0*/  ULDC UR6, c[0x0][0x228] ;  /* 0x00008a0000067ab9 */ /* 0x000fe20000000800 */
[----:B------:R-:W-:Y:S01]  /*3b4c0*/  PRMT R28, R47, 0x7771, RZ ;  /* 0x000077712f1c7816 */ /* 0x000fe200000000ff */
[----:B------:R-:W-:Y:S01]  /*3b4d0*/  IMAD.X R31, R29, 0x1, R56, P5 ;  /* 0x000000011d1f7824 */ /* 0x000fe200028e0638 */
[----:B------:R-:W-:Y:S01]  /*3b4e0*/  ISETP.LT.AND P3, PT, R33, UR6, !P1 ;  /* 0x0000000621007c0c */ /* 0x000fe2000cf61270 */
[----:B------:R0:W-:Y:S01]  /*3b4f0*/  @P4 STG.E.U8 desc[UR32][R42.64], R46 ;  /* 0x0000002e2a004986 */ /* 0x0001e2000c101120 */
[----:B------:R-:W-:Y:S01]  /*3b500*/  ULDC UR6, c[0x0][0x228] ;  /* 0x00008a0000067ab9 */ /* 0x000fe20000000800 */
[----:B------:R-:W-:Y:S01]  /*3b510*/  ULDC UR10, c[0x0][0x228] ;  /* 0x00008a00000a7ab9 */ /* 0x000fe20000000800 */
[----:B------:R-:W-:Y:S01]  /*3b520*/  ULDC UR4, c[0x0][0x22c] ;  /* 0x00008b0000047ab9 */ /* 0x000fe20000000800 */
[----:B------:R1:W-:Y:S01]  /*3b530*/  @P6 STG.E.U8 desc[UR32][R30.64], R28 ;  /* 0x0000001c1e006986 */ /* 0x0003e2000c101120 */
[----:B------:R-:W-:Y:S01]  /*3b540*/  ISETP.LT.AND P1, PT, R39, UR8, !P1 ;  /* 0x0000000827007c0c */ /* 0x000fe2000cf21270 */
[----:B------:R-:W-:Y:S01]  /*3b550*/  ULDC UR8, c[0x0][0x228] ;  /* 0x00008a0000087ab9 */ /* 0x000fe20000000800 */
[----:B------:R-:W-:Y:S01]  /*3b560*/  ISETP.LT.AND P4, PT, R55, UR6, !P2 ;  /* 0x0000000637007c0c */ /* 0x000fe2000d781270 */
[----:B------:R-:W-:Y:S01]  /*3b570*/  ULDC UR6, c[0x0][0x228] ;  /* 0x00008a0000067ab9 */ /* 0x000fe20000000800 */
[----:B------:R-:W-:Y:S01]  /*3b580*/  ULDC UR12, c[0x0][0x228] ;  /* 0x00008a00000c7ab9 */ /* 0x000fe20000000800 */
[----:B0-----:R-:W-:-:S02]  /*3b590*/  IADD3 R42, P6, R44, R58, RZ ;  /* 0x0000003a2c2a7210 */ /* 0x001fc40007fde0ff */
[----:B-1----:R-:W-:-:S03]  /*3b5a0*/  PRMT R28, R47, 0x7773, RZ ;  /* 0x000077732f1c7816 */ /* 0x002fc600000000ff */
[----:B------:R-:W-:Y:S01]  /*3b5b0*/  IMAD.X R43, R29, 0x1, R59, P6 ;  /* 0x000000011d2b7824 */ /* 0x000fe200030e063b */
[----:B------:R-:W-:Y:S02]  /*3b5c0*/  IADD3 R30, P5, R44, R60, RZ ;  /* 0x0000003c2c1e7210 */ /* 0x000fe40007fbe0ff */
[----:B------:R-:W-:Y:S02]  /*3b5d0*/  PRMT R47, R47, 0x7772, RZ ;  /* 0x000077722f2f7816 */ /* 0x000fe400000000ff */
[----:B------:R-:W-:Y:S02]  /*3b5e0*/  SHF.R.S32.HI R44, RZ, 0x1f, R45 ;  /* 0x0000001fff2c7819 */ /* 0x000fe4000001142d */
[----:B------:R-:W-:Y:S01]  /*3b5f0*/  IADD3 R46, P6, R45, R2, RZ ;  /* 0x000000022d2e7210 */ /* 0x000fe20007fde0ff */
[----:B------:R-:W-:Y:S01]  /*3b600*/  IMAD.X R31, R29, 0x1, R61, P5 ;  /* 0x000000011d1f7824 */ /* 0x000fe200028e063d */
[----:B------:R0:W-:Y:S01]  /*3b610*/  @P3 STG.E.U8 desc[UR32][R42.64], R47 ;  /* 0x0000002f2a003986 */ /* 0x0001e2000c101120 */
[----:B------:R-:W-:Y:S01]  /*3b620*/  ISETP.LT.AND P5, PT, R34, UR6, !P2 ;  /* 0x0000000622007c0c */ /* 0x000fe2000d7a1270 */
[----:B------:R-:W-:-:S02]  /*3b630*/  ULDC UR6, c[0x0][0x228] ;  /* 0x00008a0000067ab9 */ /* 0x000fc40000000800 */
[----:B------:R1:W-:Y:S01]  /*3b640*/  @P1 STG.E.U8 desc[UR32][R30.64], R28 ;  /* 0x0000001c1e001986 */ /* 0x0003e2000c101120 */
[----:B0-----:R-:W-:Y:S01]  /*3b650*/  IMAD.X R47, R44, 0x1, R57, P6 ;  /* 0x000000012c2f7824 */ /* 0x001fe200030e0639 */
[----:B------:R-:W-:Y:S01]  /*3b660*/  IADD3 R42, P3, R45, R3, RZ ;  /* 0x000000032d2a7210 */ /* 0x000fe20007f7e0ff */
[----:B-1----:R-:W-:Y:S01]  /*3b670*/  VIADD R28, R35, 0x8 ;  /* 0x00000008231c7836 */ /* 0x002fe20000000000 */
[----:B------:R-:W-:-:S03]  /*3b680*/  IADD3 R30, P6, R45, R58, RZ ;  /* 0x0000003a2d1e7210 */ /* 0x000fc60007fde0ff */
[----:B------:R-:W-:Y:S01]  /*3b690*/  IMAD.X R43, R44, 0x1, R56, P3 ;  /* 0x000000012c2b7824 */ /* 0x000fe200018e0638 */
[----:B------:R-:W-:Y:S01]  /*3b6a0*/  ISETP.GE.AND P1, PT, R28, UR4, PT ;  /* 0x000000041c007c0c */ /* 0x000fe2000bf26270 */
[----:B------:R-:W-:Y:S01]  /*3b6b0*/  IMAD.X R31, R44, 0x1, R59, P6 ;  /* 0x000000012c1f7824 */ /* 0x000fe200030e063b */
[----:B------:R-:W-:Y:S01]  /*3b6c0*/  ULDC UR4, c[0x0][0x248] ;  /* 0x0000920000047ab9 */ /* 0x000fe20000000800 */
[----:B---3--:R-:W-:-:S05]  /*3b6d0*/  PRMT R29, R37, 0x7770, RZ ;  /* 0x00007770251d7816 */ /* 0x008fca00000000ff */
[----:B------:R0:W-:Y:S01]  /*3b6e0*/  @P4 STG.E.U8 desc[UR32][R46.64], R29 ;  /* 0x0000001d2e004986 */ /* 0x0001e2000c101120 */
[----:B------:R-:W-:Y:S01]  /*3b6f0*/  ISETP.LT.AND P4, PT, R33, UR8, !P2 ;  /* 0x0000000821007c0c */ /* 0x000fe2000d781270 */
[----:B------:R-:W-:Y:S01]  /*3b700*/  ULDC UR8, c[0x0][0x228] ;  /* 0x00008a0000087ab9 */ /* 0x000fe20000000800 */
[----:B------:R-:W-:Y:S01]  /*3b710*/  ISETP.LT.AND P2, PT, R39, UR10, !P2 ;  /* 0x0000000a27007c0c */ /* 0x000fe2000d741270 */
[----:B------:R-:W-:Y:S01]  /*3b720*/  ULDC UR10, c[0x0][0x228] ;  /* 0x00008a00000a7ab9 */ /* 0x000fe20000000800 */
[C---:B------:R-:W-:Y:S02]  /*3b730*/  PRMT R36, R37.reuse, 0x7771, RZ ;  /* 0x0000777125247816 */ /* 0x040fe400000000ff */
[----:B------:R-:W-:Y:S02]  /*3b740*/  PRMT R28, R37, 0x7773, RZ ;  /* 0x00007773251c7816 */ /* 0x000fe400000000ff */
[----:B0-----:R-:W-:Y:S02]  /*3b750*/  IADD3 R46, P3, R45, R60, RZ ;  /* 0x0000003c2d2e7210 */ /* 0x001fe40007f7e0ff */
[----:B------:R-:W-:-:S03]  /*3b760*/  PRMT R29, R37, 0x7772, RZ ;  /* 0x00007772251d7816 */ /* 0x000fc600000000ff */
[----:B------:R-:W-:Y:S01]  /*3b770*/  IMAD.X R47, R44, 0x1, R61, P3 ;  /* 0x000000012c2f7824 */ /* 0x000fe200018e063d */
[----:B------:R-:W-:Y:S04]  /*3b780*/  @P5 STG.E.U8 desc[UR32][R42.64], R36 ;  /* 0x000000242a005986 */ /* 0x000fe8000c101120 */
[----:B------:R-:W-:Y:S04]  /*3b790*/  @P4 STG.E.U8 desc[UR32][R30.64], R29 ;  /* 0x0000001d1e004986 */ /* 0x000fe8000c101120 */
[----:B------:R0:W-:Y:S01]  /*3b7a0*/  @P2 STG.E.U8 desc[UR32][R46.64], R28 ;  /* 0x0000001c2e002986 */ /* 0x0001e2000c101120 */
[----:B------:R-:W-:Y:S01]  /*3b7b0*/  ISETP.LT.AND P4, PT, R55, UR6, !P1 ;  /* 0x0000000637007c0c */ /* 0x000fe2000cf81270 */
[----:B------:R-:W-:Y:S01]  /*3b7c0*/  ULDC UR6, c[0x0][0x22c] ;  /* 0x00008b0000067ab9 */ /* 0x000fe20000000800 */
[----:B0-----:R-:W-:Y:S01]  /*3b7d0*/  VIADD R47, R45, UR4 ;  /* 0x000000042d2f7c36 */ /* 0x001fe20008000000 */
[----:B------:R-:W-:Y:S01]  /*3b7e0*/  ULDC UR4, c[0x0][0x22c] ;  /* 0x00008b0000047ab9 */ /* 0x000fe20000000800 */
[----:B------:R-:W-:-:S03]  /*3b7f0*/  VIADD R46, R35, 0x9 ;  /* 0x00000009232e7836 */ /* 0x000fc60000000000 */
[----:B------:R-:W-:Y:S02]  /*3b800*/  SHF.R.S32.HI R30, RZ, 0x1f, R47 ;  /* 0x0000001fff1e7819 */ /* 0x000fe4000001142f */
[C---:B------:R-:W-:Y:S02]  /*3b810*/  IADD3 R42, P2, R47.reuse, R3, RZ ;  /* 0x000000032f2a7210 */ /* 0x040fe40007f5e0ff */
[----:B------:R-:W-:-:S03]  /*3b820*/  IADD3 R36, P6, R47, R2, RZ ;  /* 0x000000022f247210 */ /* 0x000fc60007fde0ff */
[----:B------:R-:W-:Y:S01]  /*3b830*/  IMAD.X R43, R30, 0x1, R56, P2 ;  /* 0x000000011e2b7824 */ /* 0x000fe200010e0638 */
[----:B------:R-:W-:Y:S01]  /*3b840*/  ISETP.GE.AND P2, PT, R46, UR4, PT ;  /* 0x000000042e007c0c */ /* 0x000fe2000bf46270 */
[----:B------:R-:W-:Y:S01]  /*3b850*/  IMAD.X R37, R30, 0x1, R57, P6 ;  /* 0x000000011e257824 */ /* 0x000fe200030e0639 */
[----:B--2---:R-:W-:Y:S01]  /*3b860*/  PRMT R46, R40, 0x7770, RZ ;  /* 0x00007770282e7816 */ /* 0x004fe200000000ff */
[----:B------:R-:W-:-:S04]  /*3b870*/  ULDC UR4, c[0x0][0x248] ;  /* 0x0000920000047ab9 */ /* 0x000fc80000000800 */
[----:B------:R0:W-:Y:S04]  /*3b880*/  @P4 STG.E.U8 desc[UR32][R36.64], R46 ;  /* 0x0000002e24004986 */ /* 0x0001e8000c101120 */
[----:B0-----:R-:W2:Y:S01]  /*3b890*/  LDL.LU.64 R36, [R1+0x1708] ;  /* 0x0017080001247983 */ /* 0x001ea20000300a00 */
[----:B------:R-:W-:Y:S01]  /*3b8a0*/  ISETP.LT.AND P3, PT, R34, UR8, !P1 ;  /* 0x0000000822007c0c */ /* 0x000fe2000cf61270 */
[----:B------:R-:W-:Y:S01]  /*3b8b0*/  ULDC UR8, c[0x0][0x228] ;  /* 0x00008a0000087ab9 */ /* 0x000fe20000000800 */
[----:B------:R-:W-:Y:S02]  /*3b8c0*/  ISETP.LT.AND P5, PT, R33, UR10, !P1 ;  /* 0x0000000a21007c0c */ /* 0x000fe4000cfa1270 */
[----:B------:R-:W-:Y:S02]  /*3b8d0*/  IADD3 R44, P6, R47, R58, RZ ;  /* 0x0000003a2f2c7210 */ /* 0x000fe40007fde0ff */
[----:B------:R-:W-:-:S02]  /*3b8e0*/  PRMT R29, R40, 0x7771, RZ ;  /* 0x00007771281d7816 */ /* 0x000fc400000000ff */
[----:B------:R-:W-:Y:S01]  /*3b8f0*/  PRMT R28, R40, 0x7772, RZ ;  /* 0x00007772281c7816 */ /* 0x000fe200000000ff */
[----:B------:R-:W-:Y:S01]  /*3b900*/  IMAD.X R45, R30, 0x1, R59, P6 ;  /* 0x000000011e2d7824 */ /* 0x000fe200030e063b */
[----:B------:R-:W-:Y:S01]  /*3b910*/  ULDC UR10, c[0x0][0x228] ;  /* 0x00008a00000a7ab9 */ /* 0x000fe20000000800 */
[----:B------:R-:W-:Y:S02]  /*3b920*/  VIADD R46, R47, UR4 ;  /* 0x000000042f2e7c36 */ /* 0x000fe40008000000 */
[----:B------:R0:W-:Y:S01]  /*3b930*/  @P3 STG.E.U8 desc[UR32][R42.64], R29 ;  /* 0x0000001d2a003986 */ /* 0x0001e2000c101120 */
[----:B------:R-:W-:Y:S01]  /*3b940*/  ISETP.LT.AND P3, PT, R39, UR8, !P1 ;  /* 0x0000000827007c0c */ /* 0x000fe2000cf61270 */
[----:B------:R-:W-:Y:S01]  /*3b950*/  ULDC UR4, c[0x0][0x248] ;  /* 0x0000920000047ab9 */ /* 0x000fe20000000800 */
[----:B------:R-:W-:Y:S01]  /*3b960*/  ISETP.LT.AND P4, PT, R55, UR10, !P2 ;  /* 0x0000000a37007c0c */ /* 0x000fe2000d781270 */
[----:B------:R1:W-:Y:S01]  /*3b970*/  @P5 STG.E.U8 desc[UR32][R44.64], R28 ;  /* 0x0000001c2c005986 */ /* 0x0003e2000c101120 */
[----:B------:R-:W-:Y:S01]  /*3b980*/  ISETP.LT.AND P5, PT, R34, UR12, !P2 ;  /* 0x0000000c22007c0c */ /* 0x000fe2000d7a1270 */
[----:B------:R-:W-:Y:S01]  /*3b990*/  ULDC UR8, c[0x0][0x228] ;  /* 0x00008a0000087ab9 */ /* 0x000fe20000000800 */
[----:B------:R-:W-:Y:S01]  /*3b9a0*/  PRMT R31, R40, 0x7773, RZ ;  /* 0x00007773281f7816 */ /* 0x000fe200000000ff */
[----:B------:R-:W-:Y:S01]  /*3b9b0*/  ULDC UR10, c[0x0][0x228] ;  /* 0x00008a00000a7ab9 */ /* 0x000fe20000000800 */
[----:B------:R-:W-:Y:S01]  /*3b9c0*/  ULDC UR12, c[0x0][0x228] ;  /* 0x00008a00000c7ab9 */ /* 0x000fe20000000800 */
[----:B0-----:R-:W-:-:S02]  /*3b9d0*/  IADD3 R42, P1, R46, R2, RZ ;  /* 0x000000022e2a7210 */ /* 0x001fc40007f3e0ff */
[----:B-1----:R-:W-:Y:S01]  /*3b9e0*/  IADD3 R28, P6, R47, R60, RZ ;  /* 0x0000003c2f1c7210 */ /* 0x002fe20007fde0ff */
[----:B------:R-:W-:Y:S01]  /*3b9f0*/  VIADD R45, R35, 0xa ;  /* 0x0000000a232d7836 */ /* 0x000fe20000000000 */
[----:B------:R-:W-:-:S03]  /*3ba00*/  SHF.R.S32.HI R47, RZ, 0x1f, R46 ;  /* 0x0000001fff2f7819 */ /* 0x000fc6000001142e */
[----:B------:R-:W-:Y:S01]  /*3ba10*/  IMAD.X R29, R30, 0x1, R61, P6 ;  /* 0x000000011e1d7824 */ /* 0x000fe200030e063d */
[----:B------:R-:W-:Y:S01]  /*3ba20*/  IADD3 R44, P6, R46, R3, RZ ;  /* 0x000000032e2c7210 */ /* 0x000fe20007fde0ff */
[----:B------:R-:W-:Y:S01]  /*3ba30*/  IMAD.X R43, R47, 0x1, R57, P1 ;  /* 0x000000012f2b7824 */ /* 0x000fe200008e0639 */
[----:B------:R-:W-:Y:S01]  /*3ba40*/  ISETP.GE.AND P1, PT, R45, UR6, PT ;  /* 0x000000062d007c0c */ /* 0x000fe2000bf26270 */
[----:B------:R-:W-:Y:S02]  /*3ba50*/  ULDC UR6, c[0x0][0x228] ;  /* 0x00008a0000067ab9 */ /* 0x000fe40000000800 */
[----:B------:R-:W-:Y:S01]  /*3ba60*/  IMAD.X R45, R47, 0x1, R56, P6 ;  /* 0x000000012f2d7824 */ /* 0x000fe200030e0638 */
[----:B------:R0:W-:Y:S01]  /*3ba70*/  @P3 STG.E.U8 desc[UR32][R28.64], R31 ;  /* 0x0000001f1c003986 */ /* 0x0001e2000c101120 */
[----:B------:R-:W-:Y:S01]  /*3ba80*/  ISETP.LT.AND P3, PT, R33, UR6, !P2 ;  /* 0x0000000621007c0c */ /* 0x000fe2000d761270 */
[----:B------:R-:W-:Y:S02]  /*3ba90*/  ULDC UR6, c[0x0][0x228] ;  /* 0x00008a0000067ab9 */ /* 0x000fe40000000800 */
[----:B------:R-:W-:Y:S01]  /*3baa0*/  ISETP.LT.AND P2, PT, R39, UR6, !P2 ;  /* 0x0000000627007c0c */ /* 0x000fe2000d741270 */
[----:B------:R-:W-:Y:S01]  /*3bab0*/  ULDC UR6, c[0x0][0x228] ;  /* 0x00008a0000067ab9 */ /* 0x000fe20000000800 */
[----:B0-----:R-:W3:Y:S01]  /*3bac0*/  LDL.LU.64 R28, [R1+0x1700] ;  /* 0x00170000011c7983 */ /* 0x001ee20000300a00 */
[----:B--2---:R-:W-:-:S02]  /*3bad0*/  PRMT R40, R36, 0x7770, RZ ;  /* 0x0000777024287816 */ /* 0x004fc400000000ff */
[----:B------:R-:W-:-:S03]  /*3bae0*/  PRMT R30, R36, 0x7771, RZ ;  /* 0x00007771241e7816 */ /* 0x000fc600000000ff */
[----:B------:R0:W-:Y:S04]  /*3baf0*/  @P4 STG.E.U8 desc[UR32][R42.64], R40 ;  /* 0x000000282a004986 */ /* 0x0001e8000c101120 */
[----:B------:R1:W-:Y:S01]  /*3bb00*/  @P5 STG.E.U8 desc[UR32][R44.64], R30 ;  /* 0x0000001e2c005986 */ /* 0x0003e2000c101120 */
[----:B------:R-:W-:Y:S01]  /*3bb10*/  ISETP.LT.AND P4, PT, R55, UR8, !P1 ;  /* 0x0000000837007c0c */ /* 0x000fe2000cf81270 */
[----:B------:R-:W-:Y:S01]  /*3bb20*/  ULDC UR8, c[0x0][0x228] ;  /* 0x00008a0000087ab9 */ /* 0x000fe20000000800 */
[----:B0-----:R-:W-:Y:S01]  /*3bb30*/  VIADD R40, R46, UR4 ;  /* 0x000000042e287c36 */ /* 0x001fe20008000000 */
[----:B------:R-:W-:Y:S01]  /*3bb40*/  PRMT R38, R36, 0x7773, RZ ;  /* 0x0000777324267816 */ /* 0x000fe200000000ff */
[----:B------:R-:W-:Y:S01]  /*3bb50*/  ULDC UR4, c[0x0][0x228] ;  /* 0x00008a0000047ab9 */ /* 0x000fe20000000800 */
[----:B-1----:R-:W-:-:S02]  /*3bb60*/  IADD3 R30, P6, R46, R58, RZ ;  /* 0x0000003a2e1e7210 */ /* 0x002fc40007fde0ff */
[----:B------:R-:W-:Y:S02]  /*3bb70*/  IADD3 R46, P5, R46, R60, RZ ;  /* 0x0000003c2e2e7210 */ /* 0x000fe40007fbe0ff */
[----:B------:R-:W-:Y:S01]  /*3bb80*/  PRMT R45, R36, 0x7772, RZ ;  /* 0x00007772242d7816 */ /* 0x000fe200000000ff */
[C---:B------:R-:W-:Y:S01]  /*3bb90*/  IMAD.X R31, R47.reuse, 0x1, R59, P6 ;  /* 0x000000012f1f7824 */ /* 0x040fe200030e063b */
[----:B------:R-:W-:Y:S02]  /*3bba0*/  SHF.R.S32.HI R42, RZ, 0x1f, R40 ;  /* 0x0000001fff2a7819 */ /* 0x000fe40000011428 */
[----:B------:R-:W-:Y:S01]  /*3bbb0*/  IADD3 R44, P6, R40, R2, RZ ;  /* 0x00000002282c7210 */ /* 0x000fe20007fde0ff */
[----:B------:R-:W-:Y:S01]  /*3bbc0*/  IMAD.X R47, R47, 0x1, R61, P5 ;  /* 0x000000012f2f7824 */ /* 0x000fe200028e063d */
[----:B------:R0:W-:Y:S01]  /*3bbd0*/  @P3 STG.E.U8 desc[UR32][R30.64], R45 ;  /* 0x0000002d1e003986 */ /* 0x0001e2000c101120 */
[----:B------:R-:W-:Y:S02]  /*3bbe0*/  PRMT R36, R41, 0x7770, RZ ;  /* 0x0000777029247816 */ /* 0x000fe400000000ff */
[----:B------:R-:W-:Y:S01]  /*3bbf0*/  ISETP.LT.AND P3, PT, R34, UR4, !P1 ;  /* 0x0000000422007c0c */ /* 0x000fe2000cf61270 */
[----:B------:R1:W-:Y:S01]  /*3bc00*/  @P2 STG.E.U8 desc[UR32][R46.64], R38 ;  /* 0x000000262e002986 */ /* 0x0003e2000c101120 */
[----:B------:R-:W-:Y:S01]  /*3bc10*/  ULDC UR4, c[0x0][0x22c] ;  /* 0x00008b0000047ab9 */ /* 0x000fe20000000800 */
[----:B0-----:R-:W-:Y:S01]  /*3bc20*/  IMAD.X R45, R42, 0x1, R57, P6 ;  /* 0x000000012a2d7824 */ /* 0x001fe200030e0639 */
[----:B------:R-:W-:Y:S01]  /*3bc30*/  IADD3 R42, P2, R40, R3, RZ ;  /* 0x00000003282a7210 */ /* 0x000fe20007f5e0ff */
[----:B------:R-:W2:Y:S01]  /*3bc40*/  LDL.LU.64 R30, [R1+0x16f8] ;  /* 0x0016f800011e7983 */ /* 0x000ea20000300a00 */
[----:B-1----:R-:W-:-:S03]  /*3bc50*/  VIADD R47, R35, 0xb ;  /* 0x0000000b232f7836 */ /* 0x002fc60000000000 */
[----:B------:R0:W-:Y:S01]  /*3bc60*/  @P4 STG.E.U8 desc[UR32][R44.64], R36 ;  /* 0x000000242c004986 */ /* 0x0001e2000c101120 */
[----:B------:R-:W-:Y:S01]  /*3bc70*/  ISETP.LT.AND P4, PT, R33, UR6, !P1 ;  /* 0x0000000621007c0c */ /* 0x000fe2000cf81270 */
[----:B------:R-:W-:Y:S01]  /*3bc80*/  ULDC UR6, c[0x0][0x228] ;  /* 0x00008a0000067ab9 */ /* 0x000fe20000000800 */
[C---:B------:R-:W-:Y:S02]  /*3bc90*/  IADD3 R46, P5, R40.reuse, R58, RZ ;  /* 0x0000003a282e7210 */ /* 0x040fe40007fbe0ff */
[----:B------:R-:W-:Y:S02]  /*3bca0*/  PRMT R38, R41, 0x7771, RZ ;  /* 0x0000777129267816 */ /* 0x000fe400000000ff */
[----:B0-----:R-:W-:Y:S02]  /*3bcb0*/  SHF.R.S32.HI R36, RZ, 0x1f, R40 ;  /* 0x0000001fff247819 */ /* 0x001fe40000011428 */
[----:B------:R-:W-:-:S03]  /*3bcc0*/  IADD3 R44, P6, R40, R60, RZ ;  /* 0x0000003c282c7210 */ /* 0x000fc60007fde0ff */
[C---:B------:R-:W-:Y:S01]  /*3bcd0*/  IMAD.X R43, R36.reuse, 0x1, R56, P2 ;  /* 0x00000001242b7824 */ /* 0x040fe200010e0638 */
[----:B------:R-:W-:Y:S01]  /*3bce0*/  ISETP.GE.AND P2, PT, R47, UR4, PT ;  /* 0x000000042f007c0c */ /* 0x000fe2000bf46270 */
[C---:B------:R-:W-:Y:S01]  /*3bcf0*/  IMAD.X R47, R36.reuse, 0x1, R59, P5 ;  /* 0x00000001242f7824 */ /* 0x040fe200028e063b */
[----:B------:R-:W-:Y:S01]  /*3bd00*/  ULDC UR4, c[0x0][0x248] ;  /* 0x0000920000047ab9 */ /* 0x000fe20000000800 */
[----:B------:R-:W-:Y:S01]  /*3bd10*/  IMAD.X R45, R36, 0x1, R61, P6 ;  /* 0x00000001242d7824 */ /* 0x000fe200030e063d */
[----:B------:R-:W-:Y:S01]  /*3bd20*/  PRMT R36, R41, 0x7772, RZ ;  /* 0x0000777229247816 */ /* 0x000fe200000000ff */
[----:B------:R-:W-:Y:S01]  /*3bd30*/  @P3 STG.E.U8 desc[UR32][R42.64], R38 ;  /* 0x000000262a003986 */ /* 0x000fe2000c101120 */
[----:B------:R-:W-:Y:S01]  /*3bd40*/  ISETP.LT.AND P1, PT, R39, UR8, !P1 ;  /* 0x0000000827007c0c */ /* 0x000fe2000cf21270 */
[----:B------:R-:W-:Y:S02]  /*3bd50*/  ULDC UR8, c[0x0][0x228] ;  /* 0x00008a0000087ab9 */ /* 0x000fe40000000800 */
[----:B------:R0:W-:Y:S01]  /*3bd60*/  @P4 STG.E.U8 desc[UR32][R46.64], R36 ;  /* 0x000000242e004986 */ /* 0x0001e2000c101120 */
[----:B------:R-:W-:Y:S01]  /*3bd70*/  ISETP.LT.AND P4, PT, R55, UR6, !P2 ;  /* 0x0000000637007c0c */ /* 0x000fe2000d781270 */
[----:B------:R-:W-:Y:S01]  /*3bd80*/  ULDC UR6, c[0x0][0x22c] ;  /* 0x00008b0000067ab9 */ /* 0x000fe20000000800 */
[----:B------:R-:W-:Y:S01]  /*3bd90*/  PRMT R41, R41, 0x7773, RZ ;  /* 0x0000777329297816 */ /* 0x000fe200000000ff */
[----:B0-----:R-:W-:Y:S01]  /*3bda0*/  VIADD R36, R40, UR4 ;  /* 0x0000000428247c36 */ /* 0x001fe20008000000 */
[----:B------:R-:W-:-:S05]  /*3bdb0*/  PRMT R42, R37, 0x7770, RZ ;  /* 0x00007770252a7816 */ /* 0x000fca00000000ff */
[----:B------:R0:W-:Y:S01]  /*3bdc0*/  @P1 STG.E.U8 desc[UR32][R44.64], R41 ;  /* 0x000000292c001986 */ /* 0x0001e2000c101120 */
[----:B------:R-:W-:Y:S01]  /*3bdd0*/  ULDC UR4, c[0x0][0x22c] ;  /* 0x00008b0000047ab9 */ /* 0x000fe20000000800 */
[----:B------:R-:W-:Y:S02]  /*3bde0*/  SHF.R.S32.HI R38, RZ, 0x1f, R36 ;  /* 0x0000001fff267819 */ /* 0x000fe40000011424 */
[----:B------:R-:W-:-:S05]  /*3bdf0*/  IADD3 R46, P6, R36, R2, RZ ;  /* 0x00000002242e7210 */ /* 0x000fca0007fde0ff */
[----:B------:R-:W-:-:S05]  /*3be00*/  IMAD.X R47, R38, 0x1, R57, P6 ;  /* 0x00000001262f7824 */ /* 0x000fca00030e0639 */
[----:B------:R1:W-:Y:S01]  /*3be10*/  @P4 STG.E.U8 desc[UR32][R46.64], R42 ;  /* 0x0000002a2e004986 */ /* 0x0003e2000c101120 */
[----:B------:R-:W-:Y:S01]  /*3be20*/  ISETP.LT.AND P1, PT, R34, UR8, !P2 ;  /* 0x0000000822007c0c */ /* 0x000fe2000d721270 */
[----:B0-----:R-:W-:Y:S01]  /*3be30*/  VIADD R41, R35, 0xc ;  /* 0x0000000c23297836 */ /* 0x001fe20000000000 */
[C---:B------:R-:W-:Y:S01]  /*3be40*/  IADD3 R44, P3, R36.reuse, R3, RZ ;  /* 0x00000003242c7210 */ /* 0x040fe20007f7e0ff */
[----:B------:R-:W-:Y:S01]  /*3be50*/  ULDC UR8, c[0x0][0x228] ;  /* 0x00008a0000087ab9 */ /* 0x000fe20000000800 */
[----:B-1----:R-:W4:Y:S01]  /*3be60*/  LDL.LU R42, [R1+0x16f0] ;  /* 0x0016f000012a7983 */ /* 0x002f220000300800 */
[----:B------:R-:W-:Y:S02]  /*3be70*/  IADD3 R40, P6, R36, R58, RZ ;  /* 0x0000003a24287210 */ /* 0x000fe40007fde0ff */
[C---:B------:R-:W-:Y:S01]  /*3be80*/  IMAD.X R45, R38.reuse, 0x1, R56, P3 ;  /* 0x00000001262d7824 */ /* 0x040fe200018e0638 */
[----:B------:R-:W-:Y:S01]  /*3be90*/  ISETP.GE.AND P3, PT, R41, UR4, PT ;  /* 0x0000000429007c0c */ /* 0x000fe2000bf66270 */
[----:B------:R-:W-:Y:S01]  /*3bea0*/  ULDC UR4, c[0x0][0x248] ;  /* 0x0000920000047ab9 */ /* 0x000fe20000000800 */
[----:B------:R-:W-:Y:S01]  /*3beb0*/  PRMT R47, R37, 0x7771, RZ ;  /* 0x00007771252f7816 */ /* 0x000fe200000000ff */
[----:B------:R-:W-:Y:S01]  /*3bec0*/  IMAD.X R41, R38, 0x1, R59, P6 ;  /* 0x0000000126297824 */ /* 0x000fe200030e063b */
[----:B------:R-:W-:-:S03]  /*3bed0*/  IADD3 R46, P6, R36, R60, RZ ;  /* 0x0000003c242e7210 */ /* 0x000fc60007fde0ff */
[----:B------:R0:W-:Y:S02]  /*3bee0*/  @P1 STG.E.U8 desc[UR32][R44.64], R47 ;  /* 0x0000002f2c001986 */ /* 0x0001e4000c101120 */
[----:B0-----:R-:W-:Y:S02]  /*3bef0*/  IMAD.X R47, R38, 0x1, R61, P6 ;  /* 0x00000001262f7824 */ /* 0x001fe400030e063d */
[----:B------:R-:W3:Y:S01]  /*3bf00*/  LDL.LU R38, [R1+0x16ec] ;  /* 0x0016ec0001267983 */ /* 0x000ee20000300800 */
[----:B------:R-:W-:Y:S01]  /*3bf10*/  ISETP.LT.AND P5, PT, R33, UR10, !P2 ;  /* 0x0000000a21007c0c */ /* 0x000fe2000d7a1270 */
[----:B------:R-:W-:Y:S01]  /*3bf20*/  VIADD R45, R36, UR4 ;  /* 0x00000004242d7c36 */ /* 0x000fe20008000000 */
[----:B------:R-:W-:Y:S01]  /*3bf30*/  PRMT R43, R37, 0x7772, RZ ;  /* 0x00007772252b7816 */ /* 0x000fe200000000ff */
[----:B------:R-:W-:Y:S01]  /*3bf40*/  VIADD R44, R35, 0xd ;  /* 0x0000000d232c7836 */ /* 0x000fe20000000000 */
[----:B------:R-:W-:Y:S01]  /*3bf50*/  ISETP.LT.AND P2, PT, R39, UR8, !P2 ;  /* 0x0000000827007c0c */ /* 0x000fe2000d741270 */
[----:B------:R-:W-:Y:S01]  /*3bf60*/  ULDC UR10, c[0x0][0x228] ;  /* 0x00008a00000a7ab9 */ /* 0x000fe20000000800 */
[----:B------:R-:W-:Y:S01]  /*3bf70*/  IADD3 R36, P6, R45, R3, RZ ;  /* 0x000000032d247210 */ /* 0x000fe20007fde0ff */
[----:B------:R-:W-:Y:S01]  /*3bf80*/  ULDC UR8, c[0x0][0x228] ;  /* 0x00008a0000087ab9 */ /* 0x000fe20000000800 */
[----:B------:R-:W-:-:S05]  /*3bf90*/  ULDC UR4, c[0x0][0x248] ;  /* 0x0000920000047ab9 */ /* 0x000fca0000000800 */
[----:B------:R0:W-:Y:S01]  /*3bfa0*/  @P5 STG.E.U8 desc[UR32][R40.64], R43 ;  /* 0x0000002b28005986 */ /* 0x0001e2000c101120 */
[----:B------:R-:W-:Y:S01]  /*3bfb0*/  ISETP.LT.AND P4, PT, R55, UR10, !P3 ;  /* 0x0000000a37007c0c */ /* 0x000fe2000df81270 */
[----:B------:R-:W-:Y:S01]  /*3bfc0*/  ULDC UR10, c[0x0][0x228] ;  /* 0x00008a00000a7ab9 */ /* 0x000fe20000000800 */
[----:B------:R-:W-:Y:S01]  /*3bfd0*/  ISETP.LT.AND P5, PT, R34, UR12, !P3 ;  /* 0x0000000c22007c0c */ /* 0x000fe2000dfa1270 */
[----:B------:R-:W-:Y:S01]  /*3bfe0*/  ULDC UR12, c[0x0][0x228] ;  /* 0x00008a00000c7ab9 */ /* 0x000fe20000000800 */
[----:B0-----:R-:W-:Y:S02]  /*3bff0*/  SHF.R.S32.HI R43, RZ, 0x1f, R45 ;  /* 0x0000001fff2b7819 */ /* 0x001fe4000001142d */
[----:B------:R-:W-:-:S05]  /*3c000*/  IADD3 R40, P1, R45, R2, RZ ;  /* 0x000000022d287210 */ /* 0x000fca0007f3e0ff */
[----:B------:R-:W-:Y:S01]  /*3c010*/  IMAD.X R41, R43, 0x1, R57, P1 ;  /* 0x000000012b297824 */ /* 0x000fe200008e0639 */
[----:B------:R-:W-:Y:S01]  /*3c020*/  ISETP.GE.AND P1, PT, R44, UR6, PT ;  /* 0x000000062c007c0c */ /* 0x000fe2000bf26270 */
[----:B------:R-:W-:Y:S01]  /*3c030*/  ULDC UR6, c[0x0][0x228] ;  /* 0x00008a0000067ab9 */ /* 0x000fe20000000800 */
[----:B------:R-:W-:Y:S01]  /*3c040*/  PRMT R44, R37, 0x7773, RZ ;  /* 0x00007773252c7816 */ /* 0x000fe200000000ff */
[----:B------:R-:W-:-:S04]  /*3c050*/  IMAD.X R37, R43, 0x1, R56, P6 ;  /* 0x000000012b257824 */ /* 0x000fc800030e0638 */
[----:B------:R0:W-:Y:S01]  /*3c060*/  @P2 STG.E.U8 desc[UR32][R46.64], R44 ;  /* 0x0000002c2e002986 */ /* 0x0001e2000c101120 */
[----:B------:R-:W-:Y:S01]  /*3c070*/  ISETP.LT.AND P2, PT, R33, UR6, !P3 ;  /* 0x0000000621007c0c */ /* 0x000fe2000df41270 */
[----:B------:R-:W-:Y:S01]  /*3c080*/  ULDC UR6, c[0x0][0x228] ;  /* 0x00008a0000067ab9 */ /* 0x000fe20000000800 */
[----:B------:R-:W-:Y:S01]  /*3c090*/  ISETP.LT.AND P3, PT, R39, UR8, !P3 ;  /* 0x0000000827007c0c */ /* 0x000fe2000df61270 */
[----:B------:R-:W-:Y:S01]  /*3c0a0*/  ULDC UR8, c[0x0][0x228] ;  /* 0x00008a0000087ab9 */ /* 0x000fe20000000800 */
[----:B0-----:R-:W-:Y:S01]  /*3c0b0*/  VIADD R44, R45, UR4 ;  /* 0x000000042d2c7c36 */ /* 0x001fe20008000000 */
[----:B------:R-:W-:Y:S01]  /*3c0c0*/  ULDC UR4, c[0x0][0x228] ;  /* 0x00008a0000047ab9 */ /* 0x000fe20000000800 */
[C---:B----4-:R-:W-:Y:S02]  /*3c0d0*/  PRMT R46, R42.reuse, 0x7770, RZ ;  /* 0x000077702a2e7816 */ /* 0x050fe400000000ff */
[----:B------:R-:W-:-:S03]  /*3c0e0*/  PRMT R47, R42, 0x7771, RZ ;  /* 0x000077712a2f7816 */ /* 0x000fc600000000ff */
[----:B------:R0:W-:Y:S04]  /*3c0f0*/  @P4 STG.E.U8 desc[UR32][R40.64], R46 ;  /* 0x0000002e28004986 */ /* 0x0001e8000c101120 */
[----:B------:R1:W-:Y:S01]  /*3c100*/  @P5 STG.E.U8 desc[UR32][R36.64], R47 ;  /* 0x0000002f24005986 */ /* 0x0003e2000c101120 */
[C---:B0-----:R-:W-:Y:S02]  /*3c110*/  IADD3 R46, P6, R45.reuse, R58, RZ ;  /* 0x0000003a2d2e7210 */ /* 0x041fe40007fde0ff */
[----:B------:R-:W-:Y:S02]  /*3c120*/  IADD3 R40, P5, R45, R60, RZ ;  /* 0x0000003c2d287210 */ /* 0x000fe40007fbe0ff */
[----:B-1----:R-:W-:Y:S01]  /*3c130*/  PRMT R37, R42, 0x7772, RZ ;  /* 0x000077722a257816 */ /* 0x002fe200000000ff */
[----:B------:R-:W-:-:S02]  /*3c140*/  IMAD.X R47, R43, 0x1, R59, P6 ;  /* 0x000000012b2f7824 */ /* 0x000fc400030e063b */
[----:B------:R-:W-:Y:S01]  /*3c150*/  IMAD.X R41, R43, 0x1, R61, P5 ;  /* 0x000000012b297824 */ /* 0x000fe200028e063d */
[----:B------:R-:W-:Y:S02]  /*3c160*/  PRMT R43, R42, 0x7773, RZ ;  /* 0x000077732a2b7816 */ /* 0x000fe400000000ff */
[----:B------:R0:W-:Y:S01]  /*3c170*/  @P2 STG.E.U8 desc[UR32][R46.64], R37 ;  /* 0x000000252e002986 */ /* 0x0001e2000c101120 */
[----:B------:R-:W-:Y:S01]  /*3c180*/  ISETP.LT.AND P4, PT, R55, UR6, !P1 ;  /* 0x0000000637007c0c */ /* 0x000fe2000cf81270 */
[----:B------:R-:W-:Y:S02]  /*3c190*/  ULDC UR6, c[0x0][0x228] ;  /* 0x00008a0000067ab9 */ /* 0x000fe40000000800 */
[----:B------:R1:W-:Y:S01]  /*3c1a0*/  @P3 STG.E.U8 desc[UR32][R40.64], R43 ;  /* 0x0000002b28003986 */ /* 0x0003e2000c101120 */
[----:B------:R-:W-:Y:S01]  /*3c1b0*/  ISETP.LT.AND P3, PT, R34, UR4, !P1 ;  /* 0x0000000422007c0c */ /* 0x000fe2000cf61270 */
[----:B------:R-:W-:Y:S01]  /*3c1c0*/  ULDC UR4, c[0x0][0x22c] ;  /* 0x00008b0000047ab9 */ /* 0x000fe20000000800 */
[----:B------:R-:W-:-:S02]  /*3c1d0*/  SHF.R.S32.HI R45, RZ, 0x1f, R44 ;  /* 0x0000001fff2d7819 */ /* 0x000fc4000001142c */
[C---:B------:R-:W-:Y:S02]  /*3c1e0*/  IADD3 R36, P6, R44.reuse, R2, RZ ;  /* 0x000000022c247210 */ /* 0x040fe40007fde0ff */
[----:B0-----:R-:W-:-:S03]  /*3c1f0*/  IADD3 R46, P2, R44, R3, RZ ;  /* 0x000000032c2e7210 */ /* 0x001fc60007f5e0ff */
[C---:B------:R-:W-:Y:S01]  /*3c200*/  IMAD.X R37, R45.reuse, 0x1, R57, P6 ;  /* 0x000000012d257824 */ /* 0x040fe200030e0639 */
[C---:B---3--:R-:W-:Y:S01]  /*3c210*/  PRMT R42, R38.reuse, 0x7770, RZ ;  /* 0x00007770262a7816 */ /* 0x048fe200000000ff */
[----:B------:R-:W-:Y:S01]  /*3c220*/  IMAD.X R47, R45, 0x1, R56, P2 ;  /* 0x000000012d2f7824 */ /* 0x000fe200010e0638 */
[----:B-1----:R-:W-:-:S03]  /*3c230*/  PRMT R43, R38, 0x7771, RZ ;  /* 0x00007771262b7816 */ /* 0x002fc600000000ff */
[----:B------:R-:W-:Y:S04]  /*3c240*/  @P4 STG.E.U8 desc[UR32][R36.64], R42 ;  /* 0x0000002a24004986 */ /* 0x000fe8000c101120 */
[----:B------:R0:W-:Y:S01]  /*3c250*/  @P3 STG.E.U8 desc[UR32][R46.64], R43 ;  /* 0x0000002b2e003986 */ /* 0x0001e2000c101120 */
[----:B------:R-:W-:Y:S01]  /*3c260*/  ISETP.LT.AND P4, PT, R33, UR6, !P1 ;  /* 0x0000000621007c0c */ /* 0x000fe2000cf81270 */
[----:B------:R-:W-:Y:S01]  /*3c270*/  VIADD R41, R35, 0xe ;  /* 0x0000000e23297836 */ /* 0x000fe20000000000 */
[----:B------:R-:W-:Y:S01]  /*3c280*/  ISETP.LT.AND P1, PT, R39, UR8, !P1 ;  /* 0x0000000827007c0c */ /* 0x000fe2000cf21270 */
[----:B------:R-:W-:Y:S01]  /*3c290*/  ULDC UR8, c[0x0][0x228] ;  /* 0x00008a0000087ab9 */ /* 0x000fe20000000800 */
[C---:B------:R-:W-:Y:S01]  /*3c2a0*/  IADD3 R40, P5, R44.reuse, R58, RZ ;  /* 0x0000003a2c287210 */ /* 0x040fe20007fbe0ff */
[----:B------:R-:W-:Y:S01]  /*3c2b0*/  ULDC UR6, c[0x0][0x228] ;  /* 0x00008a0000067ab9 */ /* 0x000fe20000000800 */
[----:B0-----:R-:W3:Y:S01]  /*3c2c0*/  LDL.LU R43, [R1+0x16e8] ;  /* 0x0016e800012b7983 */ /* 0x001ee20000300800 */
[----:B------:R-:W-:-:S02]  /*3c2d0*/  IADD3 R36, P6, R44, R60, RZ ;  /* 0x0000003c2c247210 */ /* 0x000fc40007fde0ff */
[----:B------:R-:W-:Y:S01]  /*3c2e0*/  ISETP.GE.AND P2, PT, R41, UR4, PT ;  /* 0x0000000429007c0c */ /* 0x000fe2000bf46270 */
[C---:B------:R-:W-:Y:S01]  /*3c2f0*/  IMAD.X R41, R45.reuse, 0x1, R59, P5 ;  /* 0x000000012d297824 */ /* 0x040fe200028e063b */
[C---:B------:R-:W-:Y:S01]  /*3c300*/  PRMT R42, R38.reuse, 0x7772, RZ ;  /* 0x00007772262a7816 */ /* 0x040fe200000000ff */
[----:B------:R-:W-:Y:S01]  /*3c310*/  IMAD.X R37, R45, 0x1, R61, P6 ;  /* 0x000000012d257824 */ /* 0x000fe200030e063d */
[----:B------:R-:W-:Y:S01]  /*3c320*/  PRMT R38, R38, 0x7773, RZ ;  /* 0x0000777326267816 */ /* 0x000fe200000000ff */
[----:B------:R-:W-:Y:S02]  /*3c330*/  ULDC UR4, c[0x0][0x248] ;  /* 0x0000920000047ab9 */ /* 0x000fe40000000800 */
[----:B------:R0:W-:Y:S01]  /*3c340*/  @P4 STG.E.U8 desc[UR32][R40.64], R42 ;  /* 0x0000002a28004986 */ /* 0x0001e2000c101120 */
[----:B------:R-:W-:Y:S01]  /*3c350*/  ISETP.LT.AND P4, PT, R34, UR8, !P2 ;  /* 0x0000000822007c0c */ /* 0x000fe2000d781270 */
[----:B------:R-:W-:Y:S01]  /*3c360*/  ULDC UR8, c[0x0][0x228] ;  /* 0x00008a0000087ab9 */ /* 0x000fe20000000800 */
[----:B------:R-:W-:Y:S01]  /*3c370*/  ISETP.LT.AND P6, PT, R33, UR10, !P2 ;  /* 0x0000000a21007c0c */ /* 0x000fe2000d7c1270 */
[----:B------:R1:W-:Y:S01]  /*3c380*/  @P1 STG.E.U8 desc[UR32][R36.64], R38 ;  /* 0x0000002624001986 */ /* 0x0003e2000c101120 */
[----:B------:R-:W-:Y:S01]  /*3c390*/  ISETP.LT.AND P1, PT, R55, UR6, !P2 ;  /* 0x0000000637007c0c */ /* 0x000fe2000d721270 */
[----:B------:R-:W-:Y:S01]  /*3c3a0*/  VIADD R46, R44, UR4 ;  /* 0x000000042c2e7c36 */ /* 0x000fe20008000000 */
[----:B------:R-:W-:Y:S01]  /*3c3b0*/  ISETP.LT.AND P2, PT, R39, UR8, !P2 ;  /* 0x0000000827007c0c */ /* 0x000fe2000d741270 */
[----:B------:R-:W-:Y:S01]  /*3c3c0*/  ULDC UR4, c[0x0][0x22c] ;  /* 0x00008b0000047ab9 */ /* 0x000fe20000000800 */
[----:B------:R-:W4:Y:S01]  /*3c3d0*/  LDL.LU R39, [R1+0x16e4] ;  /* 0x0016e40001277983 */ /* 0x000f220000300800 */
[----:B------:R-:W-:Y:S01]  /*3c3e0*/  ULDC UR10, c[0x0][0x228] ;  /* 0x00008a00000a7ab9 */ /* 0x000fe20000000800 */
[C---:B------:R-:W-:Y:S01]  /*3c3f0*/  IADD3 R44, P3, R46.reuse, R2, RZ ;  /* 0x000000022e2c7210 */ /* 0x040fe20007f7e0ff */
[----:B------:R-:W-:Y:S01]  /*3c400*/  ULDC UR6, c[0x0][0x22c] ;  /* 0x00008b0000067ab9 */ /* 0x000fe20000000800 */
[----:B0-----:R-:W-:Y:S01]  /*3c410*/  SHF.R.S32.HI R42, RZ, 0x1f, R46 ;  /* 0x0000001fff2a7819 */ /* 0x001fe2000001142e */
[----:B------:R-:W-:Y:S01]  /*3c420*/  ULDC UR8, c[0x0][0x228] ;  /* 0x00008a0000087ab9 */ /* 0x000fe20000000800 */
[----:B------:R-:W-:Y:S01]  /*3c430*/  IADD3 R40, P5, R46, R3, RZ ;  /* 0x000000032e287210 */ /* 0x000fe20007fbe0ff */
[----:B-1----:R-:W-:-:S02]  /*3c440*/  VIADD R36, R35, 0xf ;  /* 0x0000000f23247836 */ /* 0x002fc40000000000 */
[C---:B------:R-:W-:Y:S02]  /*3c450*/  IMAD.X R45, R42.reuse, 0x1, R57, P3 ;  /* 0x000000012a2d7824 */ /* 0x040fe400018e0639 */
[----:B------:R-:W-:Y:S01]  /*3c460*/  IMAD.X R41, R42, 0x1, R56, P5 ;  /* 0x000000012a297824 */ /* 0x000fe200028e0638 */
[----:B------:R-:W-:Y:S01]  /*3c470*/  ISETP.GE.AND P3, PT, R36, UR4, PT ;  /* 0x0000000424007c0c */ /* 0x000fe2000bf66270 */
[----:B------:R-:W-:Y:S01]  /*3c480*/  ULDC UR4, c[0x0][0x248] ;  /* 0x0000920000047ab9 */ /* 0x000fe20000000800 */
[----:B------:R-:W-:-:S05]  /*3c490*/  IADD3 R36, P5, R46, R58, RZ ;  /* 0x0000003a2e247210 */ /* 0x000fca0007fbe0ff */
[----:B------:R-:W-:Y:S01]  /*3c4a0*/  IMAD.X R37, R42, 0x1, R59, P5 ;  /* 0x000000012a257824 */ /* 0x000fe200028e063b */
[----:B------:R-:W-:Y:S01]  /*3c4b0*/  ISETP.LT.AND P5, PT, R34, UR12, !P3 ;  /* 0x0000000c22007c0c */ /* 0x000fe2000dfa1270 */
[----:B------:R-:W-:Y:S01]  /*3c4c0*/  ULDC UR12, c[0x0][0x228] ;  /* 0x00008a00000c7ab9 */ /* 0x000fe20000000800 */
[C---:B---3--:R-:W-:Y:S02]  /*3c4d0*/  PRMT R38, R43.reuse, 0x7770, RZ ;  /* 0x000077702b267816 */ /* 0x048fe400000000ff */
[----:B------:R-:W-:-:S03]  /*3c4e0*/  PRMT R47, R43, 0x7771, RZ ;  /* 0x000077712b2f7816 */ /* 0x000fc600000000ff */
[----:B------:R0:W-:Y:S04]  /*3c4f0*/  @P1 STG.E.U8 desc[UR32][R44.64], R38 ;  /* 0x000000262c001986 */ /* 0x0001e8000c101120 */
[----:B------:R1:W-:Y:S01]  /*3c500*/  @P4 STG.E.U8 desc[UR32][R40.64], R47 ;  /* 0x0000002f28004986 */ /* 0x0003e2000c101120 */
[----:B0-----:R-:W-:Y:S01]  /*3c510*/  PRMT R45, R43, 0x7772, RZ ;  /* 0x000077722b2d7816 */ /* 0x001fe200000000ff */
[C---:B------:R-:W-:Y:S01]  /*3c520*/  VIADD R38, R46.reuse, UR4 ;  /* 0x000000042e267c36 */ /* 0x040fe20008000000 */
[----:B------:R-:W-:Y:S01]  /*3c530*/  ISETP.LT.AND P4, PT, R55, UR10, !P3 ;  /* 0x0000000a37007c0c */ /* 0x000fe2000df81270 */
[----:B------:R-:W-:Y:S01]  /*3c540*/  ULDC UR4, c[0x0][0x248] ;  /* 0x0000920000047ab9 */ /* 0x000fe20000000800 */
[----:B-1----:R-:W-:Y:S01]  /*3c550*/  PRMT R47, R43, 0x7773, RZ ;  /* 0x000077732b2f7816 */ /* 0x002fe200000000ff */
[----:B------:R0:W-:Y:S01]  /*3c560*/  @P6 STG.E.U8 desc[UR32][R36.64], R45 ;  /* 0x0000002d24006986 */ /* 0x0001e2000c101120 */
[----:B------:R-:W-:Y:S01]  /*3c570*/  IADD3 R44, P6, R46, R60, RZ ;  /* 0x0000003c2e2c7210 */ /* 0x000fe20007fde0ff */
[----:B------:R-:W-:Y:S01]  /*3c580*/  ULDC UR10, c[0x0][0x228] ;  /* 0x00008a00000a7ab9 */ /* 0x000fe20000000800 */
[----:B------:R-:W-:-:S02]  /*3c590*/  SHF.R.S32.HI R46, RZ, 0x1f, R38 ;  /* 0x0000001fff2e7819 */ /* 0x000fc40000011426 */
[----:B------:R-:W-:Y:S01]  /*3c5a0*/  IADD3 R40, P1, R38, R2, RZ ;  /* 0x0000000226287210 */ /* 0x000fe20007f3e0ff */
[----:B0-----:R-:W-:Y:S01]  /*3c5b0*/  IMAD.X R45, R42, 0x1, R61, P6 ;  /* 0x000000012a2d7824 */ /* 0x001fe200030e063d */
[----:B------:R-:W-:Y:S01]  /*3c5c0*/  IADD3 R36, P6, R38, R3, RZ ;  /* 0x0000000326247210 */ /* 0x000fe20007fde0ff */
[----:B------:R-:W-:-:S03]  /*3c5d0*/  VIADD R37, R35, 0x10 ;  /* 0x0000001023257836 */ /* 0x000fc60000000000 */
[----:B------:R0:W-:Y:S01]  /*3c5e0*/  @P2 STG.E.U8 desc[UR32][R44.64], R47 ;  /* 0x0000002f2c002986 */ /* 0x0001e2000c101120 */
[C---:B------:R-:W-:Y:S01]  /*3c5f0*/  IMAD.X R41, R46.reuse, 0x1, R57, P1 ;  /* 0x000000012e297824 */ /* 0x040fe200008e0639 */
[----:B------:R-:W-:Y:S01]  /*3c600*/  ISETP.GE.AND P1, PT, R37, UR6, PT ;  /* 0x0000000625007c0c */ /* 0x000fe2000bf26270 */
[----:B------:R-:W-:Y:S01]  /*3c610*/  IMAD.X R37, R46, 0x1, R56, P6 ;  /* 0x000000012e257824 */ /* 0x000fe200030e0638 */
[C---:B----4-:R-:W-:Y:S01]  /*3c620*/  PRMT R42, R39.reuse, 0x7770, RZ ;  /* 0x00007770272a7816 */ /* 0x050fe200000000ff */
[----:B------:R-:W-:Y:S01]  /*3c630*/  ULDC UR6, c[0x0][0x228] ;  /* 0x00008a0000067ab9 */ /* 0x000fe20000000800 */
[----:B------:R-:W-:Y:S01]  /*3c640*/  PRMT R43, R39, 0x7771, RZ ;  /* 0x00007771272b7816 */ /* 0x000fe200000000ff */
[----:B0-----:R-:W3:Y:S04]  /*3c650*/  LDL.LU R47, [R1+0x9bc] ;  /* 0x0009bc00012f7983 */ /* 0x001ee80000300800 */
[----:B------:R0:W-:Y:S04]  /*3c660*/  @P4 STG.E.U8 desc[UR32][R40.64], R42 ;  /* 0x0000002a28004986 */ /* 0x0001e8000c101120 */
[----:B------:R1:W-:Y:S01]  /*3c670*/  @P5 STG.E.U8 desc[UR32][R36.64], R43 ;  /* 0x0000002b24005986 */ /* 0x0003e2000c101120 */
[----:B------:R-:W-:Y:S01]  /*3c680*/  ISETP.LT.AND P2, PT, R33, UR6, !P3 ;  /* 0x0000000621007c0c */ /* 0x000fe2000df41270 */
[----:B------:R-:W-:Y:S01]  /*3c690*/  ULDC UR6, c[0x0][0x228] ;  /* 0x00008a0000067ab9 */ /* 0x000fe20000000800 */
[C---:B------:R-:W-:Y:S01]  /*3c6a0*/  PRMT R44, R39.reuse, 0x7773, RZ ;  /* 0x00007773272c7816 */ /* 0x040fe200000000ff */
[----:B------:R-:W4:Y:S01]  /*3c6b0*/  LDL.LU R33, [R1+0x16e0] ;  /* 0x0016e00001217983 */ /* 0x000f220000300800 */
[C---:B0-----:R-:W-:Y:S01]  /*3c6c0*/  IADD3 R40, P6, R38.reuse, R58, RZ ;  /* 0x0000003a26287210 */ /* 0x041fe20007fde0ff */
[C---:B------:R-:W-:Y:S01]  /*3c6d0*/  VIADD R42, R38.reuse, UR4 ;  /* 0x00000004262a7c36 */ /* 0x040fe20008000000 */
[----:B------:R-:W-:Y:S01]  /*3c6e0*/  IADD3 R38, P5, R38, R60, RZ ;  /* 0x0000003c26267210 */ /* 0x000fe20007fbe0ff */
[----:B------:R-:W-:Y:S01]  /*3c6f0*/  ULDC UR4, c[0x0][0x228] ;  /* 0x00008a0000047ab9 */ /* 0x000fe20000000800 */
[----:B-1----:R-:W-:Y:S01]  /*3c700*/  PRMT R37, R39, 0x7772, RZ ;  /* 0x0000777227257816 */ /* 0x002fe200000000ff */
[----:B------:R-:W-:-:S02]  /*3c710*/  IMAD.X R41, R46, 0x1, R59, P6 ;  /* 0x000000012e297824 */ /* 0x000fc400030e063b */
[----:B------:R-:W-:Y:S02]  /*3c720*/  IMAD.X R39, R46, 0x1, R61, P5 ;  /* 0x000000012e277824 */ /* 0x000fe400028e063d */
[----:B------:R-:W2:Y:S01]  /*3c730*/  LDL.LU R46, [R1+0x9c0] ;  /* 0x0009c000012e7983 */ /* 0x000ea20000300800 */
[----:B------:R-:W-:Y:S01]  /*3c740*/  ISETP.LT.AND P4, PT, R55, UR6, !P1 ;  /* 0x0000000637007c0c */ /* 0x000fe2000cf81270 */
[----:B------:R-:W-:Y:S01]  /*3c750*/  ULDC UR6, c[0x0][0x228] ;  /* 0x00008a0000067ab9 */ /* 0x000fe20000000800 */
[----:B------:R-:W-:Y:S02]  /*3c760*/  SHF.R.S32.HI R43, RZ, 0x1f, R42 ;  /* 0x0000001fff2b7819 */ /* 0x000fe4000001142a */
[----:B------:R-:W-:Y:S01]  /*3c770*/  IADD3 R36, P6, R42, R2, RZ ;  /* 0x000000022a247210 */ /* 0x000fe20007fde0ff */
[----:B------:R0:W-:Y:S04]  /*3c780*/  @P2 STG.E.U8 desc[UR32][R40.64], R37 ;  /* 0x0000002528002986 */ /* 0x0001e8000c101120 */
[----:B0-----:R-:W-:Y:S01]  /*3c790*/  IMAD.X R37, R43, 0x1, R57, P6 ;  /* 0x000000012b257824 */ /* 0x001fe200030e0639 */
[----:B------:R-:W-:-:S02]  /*3c7a0*/  PRMT R40, R32, 0x7770, RZ ;  /* 0x0000777020287816 */ /* 0x000fc400000000ff */
[----:B------:R-:W-:Y:S02]  /*3c7b0*/  PRMT R45, R28, 0x7772, RZ ;  /* 0x000077721c2d7816 */ /* 0x000fe400000000ff */
[----:B---3--:R-:W-:Y:S01]  /*3c7c0*/  ISETP.LT.AND P3, PT, R47, UR8, !P3 ;  /* 0x000000082f007c0c */ /* 0x008fe2000df61270 */
[----:B------:R-:W-:-:S12]  /*3c7d0*/  ULDC UR8, c[0x0][0x228] ;  /* 0x00008a0000087ab9 */ /* 0x000fd80000000800 */
[----:B------:R0:W-:Y:S01]  /*3c7e0*/  @P3 STG.E.U8 desc[UR32][R38.64], R44 ;  /* 0x0000002c26003986 */ /* 0x0001e2000c101120 */
[----:B------:R-:W-:Y:S01]  /*3c7f0*/  ISETP.LT.AND P3, PT, R34, UR4, !P1 ;  /* 0x0000000422007c0c */ /* 0x000fe2000cf61270 */
[----:B------:R-:W-:Y:S02]  /*3c800*/  ULDC UR4, c[0x0][0x22c] ;  /* 0x00008b0000047ab9 */ /* 0x000fe40000000800 */
[----:B------:R1:W-:Y:S01]  /*3c810*/  @P4 STG.E.U8 desc[UR32][R36.64], R40 ;  /* 0x0000002824004986 */ /* 0x0003e2000c101120 */
[----:B--2---:R-:W-:Y:S01]  /*3c820*/  ISETP.LT.AND P4, PT, R46, UR6, !P1 ;  /* 0x000000062e007c0c */ /* 0x004fe2000cf81270 */
[----:B0-----:R-:W-:Y:S01]  /*3c830*/  VIADD R39, R35, 0x11 ;  /* 0x0000001123277836 */ /* 0x001fe20000000000 */
[----:B------:R-:W-:Y:S01]  /*3c840*/  ISETP.LT.AND P1, PT, R47, UR8, !P1 ;  /* 0x000000082f007c0c */ /* 0x000fe2000cf21270 */
[----:B------:R-:W-:Y:S01]  /*3c850*/  ULDC UR6, c[0x0][0x228] ;  /* 0x00008a0000067ab9 */ /* 0x000fe20000000800 */
[C---:B-1----:R-:W-:Y:S01]  /*3c860*/  IADD3 R40, P2, R42.reuse, R3, RZ ;  /* 0x000000032a287210 */ /* 0x042fe20007f5e0ff */
[----:B------:R-:W-:Y:S01]  /*3c870*/  ULDC UR8, c[0x0][0x228] ;  /* 0x00008a0000087ab9 */ /* 0x000fe20000000800 */
[----:B------:R-:W-:-:S02]  /*3c880*/  IADD3 R38, P5, R42, R58, RZ ;  /* 0x0000003a2a267210 */ /* 0x000fc40007fbe0ff */
[----:B------:R-:W-:Y:S01]  /*3c890*/  IADD3 R36, P6, R42, R60, RZ ;  /* 0x0000003c2a247210 */ /* 0x000fe20007fde0ff */
[----:B------:R-:W-:Y:S01]  /*3c8a0*/  IMAD.X R41, R43, 0x1, R56, P2 ;  /* 0x000000012b297824 */ /* 0x000fe200010e0638 */
[----:B------:R-:W-:Y:S01]  /*3c8b0*/  ISETP.GE.AND P2, PT, R39, UR4, PT ;  /* 0x0000000427007c0c */ /* 0x000fe2000bf46270 */
[C---:B------:R-:W-:Y:S01]  /*3c8c0*/  IMAD.X R39, R43.reuse, 0x1, R59, P5 ;  /* 0x000000012b277824 */ /* 0x040fe200028e063b */
[C---:B------:R-:W-:Y:S01]  /*3c8d0*/  PRMT R44, R32.reuse, 0x7771, RZ ;  /* 0x00007771202c7816 */ /* 0x040fe200000000ff */
[----:B------:R-:W-:Y:S01]  /*3c8e0*/  IMAD.X R37, R43, 0x1, R61, P6 ;  /* 0x000000012b257824 */ /* 0x000fe200030e063d */
[C---:B------:R-:W-:Y:S01]  /*3c8f0*/  PRMT R43, R32.reuse, 0x7772, RZ ;  /* 0x00007772202b7816 */ /* 0x040fe200000000ff */
[----:B------:R-:W-:Y:S01]  /*3c900*/  ULDC UR4, c[0x0][0x248] ;  /* 0x0000920000047ab9 */ /* 0x000fe20000000800 */
[----:B------:R-:W-:Y:S01]  /*3c910*/  PRMT R32, R32, 0x7773, RZ ;  /* 0x0000777320207816 */ /* 0x000fe200000000ff */
[----:B------:R-:W-:Y:S01]  /*3c920*/  VIADD R42, R42, UR4 ;  /* 0x000000042a2a7c36 */ /* 0x000fe20008000000 */
[----:B------:R0:W-:Y:S01]  /*3c930*/  @P3 STG.E.U8 desc[UR32][R40.64], R44 ;  /* 0x0000002c28003986 */ /* 0x0001e2000c101120 */
[----:B------:R-:W-:Y:S01]  /*3c940*/  ISETP.LT.AND P5, PT, R46, UR10, !P2 ;  /* 0x0000000a2e007c0c */ /* 0x000fe2000d7a1270 */
[----:B------:R-:W-:Y:S01]  /*3c950*/  ULDC UR4, c[0x0][0x22c] ;  /* 0x00008b0000047ab9 */ /* 0x000fe20000000800 */
[----:B------:R-:W-:Y:S01]  /*3c960*/  ULDC UR10, c[0x0][0x228] ;  /* 0x00008a00000a7ab9 */ /* 0x000fe20000000800 */
[----:B------:R1:W-:Y:S01]  /*3c970*/  @P4 STG.E.U8 desc[UR32][R38.64], R43 ;  /* 0x0000002b26004986 */ /* 0x0003e2000c101120 */
[----:B------:R-:W-:Y:S01]  /*3c980*/  ISETP.LT.AND P4, PT, R55, UR6, !P2 ;  /* 0x0000000637007c0c */ /* 0x000fe2000d781270 */
[----:B------:R-:W-:-:S02]  /*3c990*/  ULDC UR6, c[0x0][0x22c] ;  /* 0x00008b0000067ab9 */ /* 0x000fc40000000800 */
[----:B------:R2:W-:Y:S01]  /*3c9a0*/  @P1 STG.E.U8 desc[UR32][R36.64], R32 ;  /* 0x0000002024001986 */ /* 0x0005e2000c101120 */
[----:B------:R-:W-:Y:S01]  /*3c9b0*/  ISETP.LT.AND P1, PT, R34, UR8, !P2 ;  /* 0x0000000822007c0c */ /* 0x000fe2000d721270 */
[----:B------:R-:W-:Y:S01]  /*3c9c0*/  ULDC UR8, c[0x0][0x228] ;  /* 0x00008a0000087ab9 */ /* 0x000fe20000000800 */
[C---:B0-----:R-:W-:Y:S01]  /*3c9d0*/  IADD3 R40, P6, R42.reuse, R2, RZ ;  /* 0x000000022a287210 */ /* 0x041fe20007fde0ff */
[----:B------:R-:W3:Y:S01]  /*3c9e0*/  LDL.LU R34, [R1+0x16dc] ;  /* 0x0016dc0001227983 */ /* 0x000ee20000300800 */
[----:B-1----:R-:W-:Y:S02]  /*3c9f0*/  IADD3 R38, P3, R42, R3, RZ ;  /* 0x000000032a267210 */ /* 0x002fe40007f7e0ff */
[----:B--2---:R-:W-:Y:S01]  /*3ca00*/  SHF.R.S32.HI R32, RZ, 0x1f, R42 ;  /* 0x0000001fff207819 */ /* 0x004fe2000001142a */
[----:B------:R-:W-:-:S04]  /*3ca10*/  VIADD R37, R35, 0x12 ;  /* 0x0000001223257836 */ /* 0x000fc80000000000 */
[----:B------:R-:W-:Y:S01]  /*3ca20*/  IMAD.X R41, R32, 0x1, R57, P6 ;  /* 0x0000000120297824 */ /* 0x000fe200030e0639 */
[----:B------:R-:W-:Y:S01]  /*3ca30*/  IADD3 R36, P6, R42, R58, RZ ;  /* 0x0000003a2a247210 */ /* 0x000fe20007fde0ff */
[----:B------:R-:W-:Y:S01]  /*3ca40*/  IMAD.X R39, R32, 0x1, R56, P3 ;  /* 0x0000000120277824 */ /* 0x000fe200018e0638 */
[----:B------:R-:W-:Y:S02]  /*3ca50*/  PRMT R43, R28, 0x7770, RZ ;  /* 0x000077701c2b7816 */ /* 0x000fe400000000ff */
[----:B------:R-:W-:Y:S01]  /*3ca60*/  ISETP.GE.AND P3, PT, R37, UR4, PT ;  /* 0x0000000425007c0c */ /* 0x000fe2000bf66270 */
[----:B------:R-:W-:Y:S01]  /*3ca70*/  IMAD.X R37, R32, 0x1, R59, P6 ;  /* 0x0000000120257824 */ /* 0x000fe200030e063b */
[----:B------:R-:W-:Y:S01]  /*3ca80*/  PRMT R44, R28, 0x7771, RZ ;  /* 0x000077711c2c7816 */ /* 0x000fe200000000ff */
[----:B------:R-:W-:Y:S01]  /*3ca90*/  @P4 STG.E.U8 desc[UR32][R40.64], R43 ;  /* 0x0000002b28004986 */ /* 0x000fe2000c101120 */
[----:B------:R-:W-:-:S03]  /*3caa0*/  ULDC UR4, c[0x0][0x248] ;  /* 0x0000920000047ab9 */ /* 0x000fc60000000800 */
[----:B------:R-:W-:Y:S04]  /*3cab0*/  @P1 STG.E.U8 desc[UR32][R38.64], R44 ;  /* 0x0000002c26001986 */ /* 0x000fe8000c101120 */
[----:B------:R0:W-:Y:S04]  /*3cac0*/  @P5 STG.E.U8 desc[UR32][R36.64], R45 ;  /* 0x0000002d24005986 */ /* 0x0001e8000c101120 */
[----:B0-----:R-:W2:Y:S01]  /*3cad0*/  LDL.LU R45, [R1+0x9b8] ;  /* 0x0009b800012d7983 */ /* 0x001ea20000300800 */
[C---:B------:R-:W-:Y:S01]  /*3cae0*/  VIADD R43, R42.reuse, UR4 ;  /* 0x000000042a2b7c36 */ /* 0x040fe20008000000 */
[----:B------:R-:W-:-:S02]  /*3caf0*/  IADD3 R40, P6, R42, R60, RZ ;  /* 0x0000003c2a287210 */ /* 0x000fc40007fde0ff */
[----:B------:R-:W-:Y:S02]  /*3cb00*/  ISETP.LT.AND P2, PT, R47, UR8, !P2 ;  /* 0x000000082f007c0c */ /* 0x000fe4000d741270 */
[----:B------:R-:W-:Y:S01]  /*3cb10*/  ISETP.LT.AND P4, PT, R55, UR10, !P3 ;  /* 0x0000000a37007c0c */ /* 0x000fe2000df81270 */
[----:B------:R-:W-:Y:S01]  /*3cb20*/  VIADD R37, R35, 0x13 ;  /* 0x0000001323257836 */ /* 0x000fe20000000000 */
[----:B------:R-:W-:Y:S01]  /*3cb30*/  SHF.R.S32.HI R42, RZ, 0x1f, R43 ;  /* 0x0000001fff2a7819 */ /* 0x000fe2000001142b */
[----:B------:R-:W-:Y:S01]  /*3cb40*/  IMAD.X R41, R32, 0x1, R61, P6 ;  /* 0x0000000120297824 */ /* 0x000fe200030e063d */
[C---:B------:R-:W-:Y:S01]  /*3cb50*/  IADD3 R38, P1, R43.reuse, R2, RZ ;  /* 0x000000022b267210 */ /* 0x040fe20007f3e0ff */
[----:B------:R-:W3:Y:S01]  /*3cb60*/  LDL.LU R35, [R1+0x16d8] ;  /* 0x0016d80001237983 */ /* 0x000ee20000300800 */
[----:B------:R-:W-:Y:S01]  /*3cb70*/  IADD3 R36, P6, R43, R3, RZ ;  /* 0x000000032b247210 */ /* 0x000fe20007fde0ff */
[----:B------:R-:W-:Y:S01]  /*3cb80*/  ULDC UR4, c[0x0][0x248] ;  /* 0x0000920000047ab9 */ /* 0x000fe20000000800 */
[----:B------:R-:W-:Y:S01]  /*3cb90*/  PRMT R28, R28, 0x7773, RZ ;  /* 0x000077731c1c7816 */ /* 0x000fe200000000ff */
[C---:B------:R-:W-:Y:S01]  /*3cba0*/  IMAD.X R39, R42.reuse, 0x1, R57, P1 ;  /* 0x000000012a277824 */ /* 0x040fe200008e0639 */
[----:B------:R-:W-:Y:S01]  /*3cbb0*/  ISETP.GE.AND P1, PT, R37, UR6, PT ;  /* 0x0000000625007c0c */ /* 0x000fe2000bf26270 */
[----:B------:R-:W-:Y:S01]  /*3cbc0*/  IMAD.X R37, R42, 0x1, R56, P6 ;  /* 0x000000012a257824 */ /* 0x000fe200030e0638 */
[----:B----4-:R-:W-:-:S02]  /*3cbd0*/  PRMT R32, R33, 0x7770, RZ ;  /* 0x0000777021207816 */ /* 0x010fc400000000ff */
[----:B------:R-:W-:Y:S01]  /*3cbe0*/  PRMT R44, R33, 0x7771, RZ ;  /* 0x00007771212c7816 */ /* 0x000fe200000000ff */
[----:B------:R0:W-:Y:S01]  /*3cbf0*/  @P2 STG.E.U8 desc[UR32][R40.64], R28 ;  /* 0x0000001c28002986 */ /* 0x0001e2000c101120 */
[----:B------:R-:W-:Y:S01]  /*3cc00*/  ULDC UR6, c[0x0][0x228] ;  /* 0x00008a0000067ab9 */ /* 0x000fe20000000800 */
[----:B------:R-:W-:Y:S01]  /*3cc10*/  ULDC UR8, c[0x0][0x228] ;  /* 0x00008a0000087ab9 */ /* 0x000fe20000000800 */
[----:B------:R-:W-:Y:S01]  /*3cc20*/  ULDC UR10, c[0x0][0x228] ;  /* 0x00008a00000a7ab9 */ /* 0x000fe20000000800 */
[----:B------:R1:W-:Y:S01]  /*3cc30*/  @P4 STG.E.U8 desc[UR32][R38.64], R32 ;  /* 0x0000002026004986 */ /* 0x0003e2000c101120 */
[----:B--2---:R-:W-:Y:S01]  /*3cc40*/  ISETP.LT.AND P5, PT, R45, UR12, !P3 ;  /* 0x0000000c2d007c0c */ /* 0x004fe2000dfa1270 */
[C---:B0-----:R-:W-:Y:S01]  /*3cc50*/  VIADD R28, R43.reuse, UR4 ;  /* 0x000000042b1c7c36 */ /* 0x041fe20008000000 */
[----:B------:R-:W-:Y:S01]  /*3cc60*/  ISETP.LT.AND P2, PT, R46, UR6, !P3 ;  /* 0x000000062e007c0c */ /* 0x000fe2000df41270 */
[----:B------:R-:W-:Y:S01]  /*3cc70*/  ULDC UR6, c[0x0][0x228] ;  /* 0x00008a0000067ab9 */ /* 0x000fe20000000800 */
[----:B-1----:R-:W-:Y:S01]  /*3cc80*/  IADD3 R38, P6, R43, R58, RZ ;  /* 0x0000003a2b267210 */ /* 0x002fe20007fde0ff */
[----:B------:R-:W-:Y:S01]  /*3cc90*/  ULDC UR4, c[0x0][0x228] ;  /* 0x00008a0000047ab9 */ /* 0x000fe20000000800 */
[----:B------:R-:W-:Y:S01]  /*3cca0*/  ISETP.LT.AND P4, PT, R55, UR8, !P1 ;  /* 0x0000000837007c0c */ /* 0x000fe2000cf81270 */
[----:B------:R-:W-:Y:S01]  /*3ccb0*/  ULDC UR8, c[0x0][0x228] ;  /* 0x00008a0000087ab9 */ /* 0x000fe20000000800 */
[----:B------:R-:W-:Y:S01]  /*3ccc0*/  PRMT R41, R33, 0x7772, RZ ;  /* 0x0000777221297816 */ /* 0x000fe200000000ff */
[----:B------:R-:W-:-:S04]  /*3ccd0*/  ULDC UR12, c[0x0][0x228] ;  /* 0x00008a00000c7ab9 */ /* 0x000fc80000000800 */
[----:B------:R0:W-:Y:S04]  /*3cce0*/  @P5 STG.E.U8 desc[UR32][R36.64], R44 ;  /* 0x0000002c24005986 */ /* 0x0001e8000c101120 */
[----:B0-----:R-:W2:Y:S01]  /*3ccf0*/  LDL.LU R44, [R1+0x74c] ;  /* 0x00074c00012c7983 */ /* 0x001ea20000300800 */
[----:B------:R-:W-:Y:S01]  /*3cd00*/  ISETP.LT.AND P3, PT, R47, UR6, !P3 ;  /* 0x000000062f007c0c */ /* 0x000fe2000df61270 */
[----:B------:R-:W-:Y:S01]  /*3cd10*/  IMAD.X R39, R42, 0x1, R59, P6 ;  /* 0x000000012a277824 */ /* 0x000fe200030e063b */
[----:B------:R-:W-:Y:S01]  /*3cd20*/  IADD3 R36, P5, R43, R60, RZ ;  /* 0x0000003c2b247210 */ /* 0x000fe20007fbe0ff */
[----:B------:R-:W-:Y:S01]  /*3cd30*/  ULDC UR6, c[0x0][0x228] ;  /* 0x00008a0000067ab9 */ /* 0x000fe20000000800 */
[----:B------:R-:W-:Y:S02]  /*3cd40*/  SHF.R.S32.HI R40, RZ, 0x1f, R28 ;  /* 0x0000001fff287819 */ /* 0x000fe4000001141c */
[----:B------:R-:W-:Y:S01]  /*3cd50*/  IADD3 R32, P6, R28, R2, RZ ;  /* 0x000000021c207210 */ /* 0x000fe20007fde0ff */
[----:B------:R-:W-:Y:S01]  /*3cd60*/  IMAD.X R37, R42, 0x1, R61, P5 ;  /* 0x000000012a257824 */ /* 0x000fe200028e063d */
[----:B------:R-:W-:Y:S01]  /*3cd70*/  PRMT R42, R33, 0x7773, RZ ;  /* 0x00007773212a7816 */ /* 0x000fe200000000ff */
[----:B------:R0:W-:Y:S02]  /*3cd80*/  @P2 STG.E.U8 desc[UR32][R38.64], R41 ;  /* 0x0000002926002986 */ /* 0x0001e4000c101120 */
[----:B------:R-:W-:-:S02]  /*3cd90*/  IMAD.X R33, R40, 0x1, R57, P6 ;  /* 0x0000000128217824 */ /* 0x000fc400030e0639 */
[----:B------:R1:W-:Y:S01]  /*3cda0*/  @P3 STG.E.U8 desc[UR32][R36.64], R42 ;  /* 0x0000002a24003986 */ /* 0x0003e2000c101120 */
[----:B------:R-:W-:Y:S01]  /*3cdb0*/  ISETP.LT.AND P3, PT, R45, UR4, !P1 ;  /* 0x000000042d007c0c */ /* 0x000fe2000cf61270 */
[----:B------:R-:W-:Y:S01]  /*3cdc0*/  ULDC UR4, c[0x0][0x22c] ;  /* 0x00008b0000047ab9 */ /* 0x000fe20000000800 */
[----:B0-----:R-:W-:-:S05]  /*3cdd0*/  PRMT R38, R29, 0x7770, RZ ;  /* 0x000077701d267816 */ /* 0x001fca00000000ff */
[----:B------:R0:W-:Y:S01]  /*3cde0*/  @P4 STG.E.U8 desc[UR32][R32.64], R38 ;  /* 0x0000002620004986 */ /* 0x0001e2000c101120 */
[----:B------:R-:W-:Y:S01]  /*3cdf0*/  ISETP.LT.AND P4, PT, R46, UR6, !P1 ;  /* 0x000000062e007c0c */ /* 0x000fe2000cf81270 */
[----:B------:R-:W-:Y:S01]  /*3ce00*/  ULDC UR6, c[0x0][0x228] ;  /* 0x00008a0000067ab9 */ /* 0x000fe20000000800 */
[C---:B-1----:R-:W-:Y:S02]  /*3ce10*/  IADD3 R36, P6, R28.reuse, R60, RZ ;  /* 0x0000003c1c247210 */ /* 0x042fe40007fde0ff */
[----:B------:R-:W-:Y:S01]  /*3ce20*/  ISETP.LT.AND P1, PT, R47, UR8, !P1 ;  /* 0x000000082f007c0c */ /* 0x000fe2000cf21270 */
[----:B------:R-:W-:Y:S01]  /*3ce30*/  ULDC UR8, c[0x0][0x228] ;  /* 0x00008a0000087ab9 */ /* 0x000fe20000000800 */
[C---:B0-----:R-:W-:Y:S02]  /*3ce40*/  IADD3 R38, P2, R28.reuse, R3, RZ ;  /* 0x000000031c267210 */ /* 0x041fe40007f5e0ff */
[----:B------:R-:W-:-:S03]  /*3ce50*/  IADD3 R32, P5, R28, R58, RZ ;  /* 0x0000003a1c207210 */ /* 0x000fc60007fbe0ff */
[C---:B------:R-:W-:Y:S01]  /*3ce60*/  IMAD.X R39, R40.reuse, 0x1, R56, P2 ;  /* 0x0000000128277824 */ /* 0x040fe200010e0638 */
[----:B------:R-:W-:Y:S01]  /*3ce70*/  PRMT R41, R29, 0x7771, RZ ;  /* 0x000077711d297816 */ /* 0x000fe200000000ff */
[----:B------:R-:W-:-:S04]  /*3ce80*/  IMAD.X R33, R40, 0x1, R59, P5 ;  /* 0x0000000128217824 */ /* 0x000fc800028e063b */
[----:B------:R0:W-:Y:S01]  /*3ce90*/  @P3 STG.E.U8 desc[UR32][R38.64], R41 ;  /* 0x0000002926003986 */ /* 0x0001e2000c101120 */
[C---:B---3--:R-:W-:Y:S02]  /*3cea0*/  PRMT R42, R34.reuse, 0x7772, RZ ;  /* 0x00007772222a7816 */ /* 0x048fe400000000ff */
[C---:B0-----:R-:W-:Y:S02]  /*3ceb0*/  PRMT R39, R34.reuse, 0x7770, RZ ;  /* 0x0000777022277816 */ /* 0x041fe400000000ff */
[C---:B------:R-:W-:Y:S02]  /*3cec0*/  PRMT R41, R34.reuse, 0x7771, RZ ;  /* 0x0000777122297816 */ /* 0x040fe400000000ff */
[----:B------:R-:W-:Y:S01]  /*3ced0*/  PRMT R34, R34, 0x7773, RZ ;  /* 0x0000777322227816 */ /* 0x000fe200000000ff */
[----:B--2---:R-:W-:-:S05]  /*3cee0*/  VIADD R37, R44, 0x14 ;  /* 0x000000142c257836 */ /* 0x004fca0000000000 */
[----:B------:R-:W-:Y:S01]  /*3cef0*/  ISETP.GE.AND P2, PT, R37, UR4, PT ;  /* 0x0000000425007c0c */ /* 0x000fe2000bf46270 */
[----:B------:R-:W-:Y:S01]  /*3cf00*/  IMAD.X R37, R40, 0x1, R61, P6 ;  /* 0x0000000128257824 */ /* 0x000fe200030e063d */
[C---:B------:R-:W-:Y:S01]  /*3cf10*/  PRMT R40, R29.reuse, 0x7772, RZ ;  /* 0x000077721d287816 */ /* 0x040fe200000000ff */
[----:B------:R-:W-:Y:S01]  /*3cf20*/  ULDC UR4, c[0x0][0x248] ;  /* 0x0000920000047ab9 */ /* 0x000fe20000000800 */
[----:B------:R-:W-:-:S03]  /*3cf30*/  PRMT R29, R29, 0x7773, RZ ;  /* 0x000077731d1d7816 */ /* 0x000fc600000000ff */
[----:B------:R0:W-:Y:S01]  /*3cf40*/  @P4 STG.E.U8 desc[UR32][R32.64], R40 ;  /* 0x0000002820004986 */ /* 0x0001e2000c101120 */
[----:B------:R-:W-:Y:S01]  /*3cf50*/  ISETP.LT.AND P4, PT, R55, UR6, !P2 ;  /* 0x0000000637007c0c */ /* 0x000fe2000d781270 */
[----:B------:R-:W-:Y:S01]  /*3cf60*/  ULDC UR6, c[0x0][0x22c] ;  /* 0x00008b0000067ab9 */ /* 0x000fe20000000800 */
[----:B------:R-:W-:Y:S01]  /*3cf70*/  ISETP.LT.AND P3, PT, R45, UR8, !P2 ;  /* 0x000000082d007c0c */ /* 0x000fe2000d761270 */
[----:B------:R1:W-:Y:S01]  /*3cf80*/  @P1 STG.E.U8 desc[UR32][R36.64], R29 ;  /* 0x0000001d24001986 */ /* 0x0003e2000c101120 */
[----:B------:R-:W-:Y:S01]  /*3cf90*/  ISETP.LT.AND P5, PT, R46, UR10, !P2 ;  /* 0x0000000a2e007c0c */ /* 0x000fe2000d7a1270 */
[----:B------:R-:W-:Y:S01]  /*3cfa0*/  ULDC UR8, c[0x0][0x228] ;  /* 0x00008a0000087ab9 */ /* 0x000fe20000000800 */
[----:B------:R-:W-:Y:S01]  /*3cfb0*/  ULDC UR10, c[0x0][0x228] ;  /* 0x00008a00000a7ab9 */ /* 0x000fe20000000800 */
[----:B0-----:R-:W-:Y:S01]  /*3cfc0*/  VIADD R40, R28, UR4 ;  /* 0x000000041c287c36 */ /* 0x001fe20008000000 */
[----:B------:R-:W-:-:S04]  /*3cfd0*/  ULDC UR4, c[0x0][0x22c] ;  /* 0x00008b0000047ab9 */ /* 0x000fc80000000800 */
[----:B------:R-:W-:Y:S02]  /*3cfe0*/  SHF.R.S32.HI R38, RZ, 0x1f, R40 ;  /* 0x0000001fff267819 */ /* 0x000fe40000011428 */
[C---:B------:R-:W-:Y:S02]  /*3cff0*/  IADD3 R28, P6, R40.reuse, R2, RZ ;  /* 0x00000002281c7210 */ /* 0x040fe40007fde0ff */
[----:B------:R-:W-:Y:S01]  /*3d000*/  IADD3 R32, P1, R40, R3, RZ ;  /* 0x0000000328207210 */ /* 0x000fe20007f3e0ff */
[----:B-1----:R-:W-:Y:S02]  /*3d010*/  VIADD R37, R44, 0x15 ;  /* 0x000000152c257836 */ /* 0x002fe40000000000 */
[C---:B------:R-:W-:Y:S02]  /*3d020*/  IMAD.X R29, R38.reuse, 0x1, R57, P6 ;  /* 0x00000001261d7824 */ /* 0x040fe400030e0639 */
[----:B------:R-:W-:Y:S01]  /*3d030*/  IMAD.X R33, R38, 0x1, R56, P1 ;  /* 0x0000000126217824 */ /* 0x000fe200008e0638 */
[----:B------:R-:W-:Y:S01]  /*3d040*/  ISETP.GE.AND P1, PT, R37, UR4, PT ;  /* 0x0000000425007c0c */ /* 0x000fe2000bf26270 */
[----:B------:R-:W-:Y:S01]  /*3d050*/  ULDC UR4, c[0x0][0x248] ;  /* 0x0000920000047ab9 */ /* 0x000fe20000000800 */
[----:B------:R-:W-:Y:S01]  /*3d060*/  IADD3 R36, P6, R40, R58, RZ ;  /* 0x0000003a28247210 */ /* 0x000fe20007fde0ff */
[----:B------:R0:W-:Y:S01]  /*3d070*/  @P4 STG.E.U8 desc[UR32][R28.64], R39 ;  /* 0x000000271c004986 */ /* 0x0001e2000c101120 */
[----:B------:R-:W-:Y:S01]  /*3d080*/  ISETP.LT.AND P4, PT, R55, UR10, !P1 ;  /* 0x0000000a37007c0c */ /* 0x000fe2000cf81270 */
[----:B------:R-:W-:-:S02]  /*3d090*/  ULDC UR10, c[0x0][0x228] ;  /* 0x00008a00000a7ab9 */ /* 0x000fc40000000800 */
[----:B------:R1:W-:Y:S01]  /*3d0a0*/  @P3 STG.E.U8 desc[UR32][R32.64], R41 ;  /* 0x0000002920003986 */ /* 0x0003e2000c101120 */
[----:B------:R-:W-:Y:S01]  /*3d0b0*/  ISETP.LT.AND P3, PT, R47, UR8, !P2 ;  /* 0x000000082f007c0c */ /* 0x000fe2000d761270 */
[----:B------:R-:W-:Y:S01]  /*3d0c0*/  IMAD.X R37, R38, 0x1, R59, P6 ;  /* 0x0000000126257824 */ /* 0x000fe200030e063b */
[----:B------:R-:W-:Y:S01]  /*3d0d0*/  ULDC UR8, c[0x0][0x228] ;  /* 0x00008a0000087ab9 */ /* 0x000fe20000000800 */
[C---:B0-----:R-:W-:Y:S01]  /*3d0e0*/  VIADD R39, R40.reuse, UR4 ;  /* 0x0000000428277c36 */ /* 0x041fe20008000000 */
[----:B------:R-:W-:Y:S02]  /*3d0f0*/  IADD3 R28, P6, R40, R60, RZ ;  /* 0x0000003c281c7210 */ /* 0x000fe40007fde0ff */
[----:B------:R0:W-:Y:S01]  /*3d100*/  @P5 STG.E.U8 desc[UR32][R36.64], R42 ;  /* 0x0000002a24005986 */ /* 0x0001e2000c101120 */
[----:B------:R-:W-:Y:S01]  /*3d110*/  ULDC UR4, c[0x0][0x248] ;  /* 0x0000920000047ab9 */ /* 0x000fe20000000800 */
[----:B------:R-:W-:Y:S02]  /*3d120*/  SHF.R.S32.HI R40, RZ, 0x1f, R39 ;  /* 0x0000001fff287819 */ /* 0x000fe40000011427 */
[----:B-1----:R-:W-:Y:S01]  /*3d130*/  IADD3 R32, P2, R39, R2, RZ ;  /* 0x0000000227207210 */ /* 0x002fe20007f5e0ff */
[----:B------:R-:W-:Y:S01]  /*3d140*/  IMAD.X R29, R38, 0x1, R61, P6 ;  /* 0x00000001261d7824 */ /* 0x000fe200030e063d */
[----:B------:R-:W-:-:S03]  /*3d150*/  PRMT R38, R30, 0x7770, RZ ;  /* 0x000077701e267816 */ /* 0x000fc600000000ff */
[----:B------:R-:W-:Y:S02]  /*3d160*/  IMAD.X R33, R40, 0x1, R57, P2 ;  /* 0x0000000128217824 */ /* 0x000fe400010e0639 */
[C---:B0-----:R-:W-:Y:S01]  /*3d170*/  VIADD R37, R44.reuse, 0x16 ;  /* 0x000000162c257836 */ /* 0x041fe20000000000 */
[----:B------:R-:W-:Y:S01]  /*3d180*/  IADD3 R36, P6, R39, R3, RZ ;  /* 0x0000000327247210 */ /* 0x000fe20007fde0ff */
[----:B------:R0:W-:Y:S01]  /*3d190*/  @P3 STG.E.U8 desc[UR32][R28.64], R34 ;  /* 0x000000221c003986 */ /* 0x0001e2000c101120 */
[----:B------:R-:W-:Y:S01]  /*3d1a0*/  ISETP.LT.AND P5, PT, R45, UR12, !P1 ;  /* 0x0000000c2d007c0c */ /* 0x000fe2000cfa1270 */
[----:B------:R-:W-:Y:S01]  /*3d1b0*/  VIADD R42, R44, 0x17 ;  /* 0x000000172c2a7836 */ /* 0x000fe20000000000 */
[----:B------:R-:W-:Y:S01]  /*3d1c0*/  ISETP.GE.AND P2, PT, R37, UR6, PT ;  /* 0x0000000625007c0c */ /* 0x000fe2000bf46270 */
[----:B------:R1:W-:Y:S01]  /*3d1d0*/  @P4 STG.E.U8 desc[UR32][R32.64], R38 ;  /* 0x0000002620004986 */ /* 0x0003e2000c101120 */
[----:B------:R-:W-:Y:S01]  /*3d1e0*/  ISETP.LT.AND P4, PT, R46, UR8, !P1 ;  /* 0x000000082e007c0c */ /* 0x000fe2000cf81270 */
[----:B------:R-:W-:Y:S01]  /*3d1f0*/  IMAD.X R37, R40, 0x1, R56, P6 ;  /* 0x0000000128257824 */ /* 0x000fe200030e0638 */
[----:B------:R-:W-:Y:S01]  /*3d200*/  ISETP.LT.AND P3, PT, R47, UR10, !P1 ;  /* 0x0000000a2f007c0c */ /* 0x000fe2000cf61270 */
[----:B------:R-:W-:Y:S01]  /*3d210*/  ULDC UR6, c[0x0][0x22c] ;  /* 0x00008b0000067ab9 */ /* 0x000fe20000000800 */
[----:B------:R-:W-:Y:S01]  /*3d220*/  PRMT R41, R30, 0x7771, RZ ;  /* 0x000077711e297816 */ /* 0x000fe200000000ff */
[----:B------:R-:W-:Y:S01]  /*3d230*/  ULDC UR12, c[0x0][0x228] ;  /* 0x00008a00000c7ab9 */ /* 0x000fe20000000800 */
[----:B------:R-:W-:Y:S01]  /*3d240*/  ULDC UR8, c[0x0][0x228] ;  /* 0x00008a0000087ab9 */ /* 0x000fe20000000800 */
[C---:B0-----:R-:W-:Y:S01]  /*3d250*/  IADD3 R28, P1, R39.reuse, R58, RZ ;  /* 0x0000003a271c7210 */ /* 0x041fe20007f3e0ff */
[----:B------:R-:W-:Y:S01]  /*3d260*/  ULDC UR10, c[0x0][0x228] ;  /* 0x00008a00000a7ab9 */ /* 0x000fe20000000800 */
[----:B-1----:R-:W-:-:S03]  /*3d270*/  IADD3 R32, P6, R39, R60, RZ ;  /* 0x0000003c27207210 */ /* 0x002fc60007fde0ff */
[C---:B------:R-:W-:Y:S02]  /*3d280*/  IMAD.X R29, R40.reuse, 0x1, R59, P1 ;  /* 0x00000001281d7824 */ /* 0x040fe400008e063b */
[----:B------:R-:W-:Y:S01]  /*3d290*/  IMAD.X R33, R40, 0x1, R61, P6 ;  /* 0x0000000128217824 */ /* 0x000fe200030e063d */
[----:B------:R-:W-:Y:S01]  /*3d2a0*/  PRMT R40, R30, 0x7772, RZ ;  /* 0x000077721e287816 */ /* 0x000fe200000000ff */
[----:B------:R-:W-:Y:S01]  /*3d2b0*/  @P5 STG.E.U8 desc[UR32][R36.64], R41 ;  /* 0x0000002924005986 */ /* 0x000fe2000c101120 */
[----:B------:R-:W-:Y:S01]  /*3d2c0*/  ISETP.GE.AND P1, PT, R42, UR6, PT ;  /* 0x000000062a007c0c */ /* 0x000fe2000bf26270 */
[----:B------:R-:W-:Y:S01]  /*3d2d0*/  VIADD R38, R39, UR4 ;  /* 0x0000000427267c36 */ /* 0x000fe20008000000 */
[----:B------:R-:W-:Y:S01]  /*3d2e0*/  ISETP.LT.AND P5, PT, R55, UR12, !P2 ;  /* 0x0000000c37007c0c */ /* 0x000fe2000d7a1270 */
[----:B------:R-:W2:Y:S01]  /*3d2f0*/  LDL.LU R42, [R1+0x3c] ;  /* 0x00003c00012a7983 */ /* 0x000ea20000300800 */
[----:B------:R-:W-:Y:S01]  /*3d300*/  PRMT R30, R30, 0x7773, RZ ;  /* 0x000077731e1e7816 */ /* 0x000fe200000000ff */
[----:B------:R-:W-:-:S02]  /*3d310*/  ULDC UR4, c[0x0][0x228] ;  /* 0x00008a0000047ab9 */ /* 0x000fc40000000800 */
[----:B------:R0:W-:Y:S01]  /*3d320*/  @P4 STG.E.U8 desc[UR32][R28.64], R40 ;  /* 0x000000281c004986 */ /* 0x0001e2000c101120 */
[----:B------:R-:W-:Y:S01]  /*3d330*/  SHF.R.S32.HI R39, RZ, 0x1f, R38 ;  /* 0x0000001fff277819 */ /* 0x000fe20000011426 */
[----:B------:R-:W-:Y:S01]  /*3d340*/  ULDC UR6, c[0x0][0x228] ;  /* 0x00008a0000067ab9 */ /* 0x000fe20000000800 */
[----:B------:R-:W-:Y:S01]  /*3d350*/  PRMT R34, R35, 0x7770, RZ ;  /* 0x0000777023227816 */ /* 0x000fe200000000ff */
[----:B------:R-:W-:Y:S01]  /*3d360*/  ULDC UR12, c[0x0][0x228] ;  /* 0x00008a00000c7ab9 */ /* 0x000fe20000000800 */
[----:B0-----:R-:W3:Y:S01]  /*3d370*/  LDL.LU R40, [R1+0x30] ;  /* 0x0000300001287983 */ /* 0x001ee20000300800 */
[----:B------:R-:W-:-:S05]  /*3d380*/  IADD3 R36, P6, R38, R2, RZ ;  /* 0x0000000226247210 */ /* 0x000fca0007fde0ff */
[----:B------:R-:W-:Y:S01]  /*3d390*/  IMAD.X R37, R39, 0x1, R57, P6 ;  /* 0x0000000127257824 */ /* 0x000fe200030e0639 */
[----:B------:R0:W-:Y:S01]  /*3d3a0*/  @P3 STG.E.U8 desc[UR32][R32.64], R30 ;  /* 0x0000001e20003986 */ /* 0x0001e2000c101120 */
[----:B------:R-:W-:Y:S01]  /*3d3b0*/  ISETP.LT.AND P4, PT, R45, UR4, !P2 ;  /* 0x000000042d007c0c */ /* 0x000fe2000d781270 */
[----:B------:R-:W-:Y:S02]  /*3d3c0*/  ULDC UR4, c[0x0][0x228] ;  /* 0x00008a0000047ab9 */ /* 0x000fe40000000800 */
[----:B------:R1:W-:Y:S01]  /*3d3d0*/  @P5 STG.E.U8 desc[UR32][R36.64], R34 ;  /* 0x0000002224005986 */ /* 0x0003e2000c101120 */
[----:B------:R-:W-:Y:S02]  /*3d3e0*/  IADD3 R28, P5, R38, R3, RZ ;  /* 0x00000003261c7210 */ /* 0x000fe40007fbe0ff */
[----:B------:R-:W-:Y:S01]  /*3d3f0*/  ISETP.LT.AND P3, PT, R46, UR6, !P2 ;  /* 0x000000062e007c0c */ /* 0x000fe2000d761270 */
[----:B------:R-:W-:Y:S01]  /*3d400*/  ULDC UR6, c[0x0][0x228] ;  /* 0x00008a0000067ab9 */ /* 0x000fe20000000800 */
[----:B------:R-:W-:Y:S01]  /*3d410*/  ISETP.LT.AND P2, PT, R47, UR4, !P2 ;  /* 0x000000042f007c0c */ /* 0x000fe2000d741270 */
[----:B------:R-:W-:Y:S01]  /*3d420*/  IMAD.X R29, R39, 0x1, R56, P5 ;  /* 0x00000001271d7824 */ /* 0x000fe200028e0638 */
[----:B------:R-:W-:Y:S01]  /*3d430*/  ULDC UR4, c[0x0][0x248] ;  /* 0x0000920000047ab9 */ /* 0x000fe20000000800 */
[----:B0-----:R-:W-:-:S02]  /*3d440*/  IADD3 R32, P6, R38, R58, RZ ;  /* 0x0000003a26207210 */ /* 0x001fc40007fde0ff */
[----:B-1----:R-:W-:-:S03]  /*3d450*/  IADD3 R34, P5, R38, R60, RZ ;  /* 0x0000003c26227210 */ /* 0x002fc60007fbe0ff */
[----:B------:R-:W-:Y:S01]  /*3d460*/  IMAD.X R33, R39, 0x1, R59, P6 ;  /* 0x0000000127217824 */ /* 0x000fe200030e063b */
[C---:B------:R-:W-:Y:S02]  /*3d470*/  PRMT R36, R35.reuse, 0x7771, RZ ;  /* 0x0000777123247816 */ /* 0x040fe400000000ff */
[C---:B------:R-:W-:Y:S02]  /*3d480*/  PRMT R37, R35.reuse, 0x7772, RZ ;  /* 0x0000777223257816 */ /* 0x040fe400000000ff */
[----:B------:R-:W-:Y:S01]  /*3d490*/  PRMT R30, R35, 0x7773, RZ ;  /* 0x00007773231e7816 */ /* 0x000fe200000000ff */
[----:B------:R-:W-:Y:S01]  /*3d4a0*/  IMAD.X R35, R39, 0x1, R61, P5 ;  /* 0x0000000127237824 */ /* 0x000fe200028e063d */
[----:B------:R0:W-:Y:S01]  /*3d4b0*/  @P4 STG.E.U8 desc[UR32][R28.64], R36 ;  /* 0x000000241c004986 */ /* 0x0001e2000c101120 */
[----:B------:R-:W-:Y:S01]  /*3d4c0*/  VIADD R38, R38, UR4 ;  /* 0x0000000426267c36 */ /* 0x000fe20008000000 */
[----:B------:R-:W-:Y:S01]  /*3d4d0*/  ISETP.LT.AND P4, PT, R55, UR6, !P1 ;  /* 0x0000000637007c0c */ /* 0x000fe2000cf81270 */
[----:B------:R-:W-:Y:S01]  /*3d4e0*/  VIADD R39, R44, 0x18 ;  /* 0x000000182c277836 */ /* 0x000fe20000000000 */
[----:B------:R1:W-:Y:S01]  /*3d4f0*/  @P3 STG.E.U8 desc[UR32][R32.64], R37 ;  /* 0x0000002520003986 */ /* 0x0003e2000c101120 */
[----:B------:R-:W-:Y:S01]  /*3d500*/  ISETP.LT.AND P3, PT, R45, UR8, !P1 ;  /* 0x000000082d007c0c */ /* 0x000fe2000cf61270 */
[----:B------:R-:W-:Y:S01]  /*3d510*/  ULDC UR4, c[0x0][0x22c] ;  /* 0x00008b0000047ab9 */ /* 0x000fe20000000800 */
[----:B------:R-:W-:Y:S01]  /*3d520*/  ISETP.LT.AND P5, PT, R46, UR10, !P1 ;  /* 0x0000000a2e007c0c */ /* 0x000fe2000cfa1270 */
[----:B------:R4:W-:Y:S01]  /*3d530*/  @P2 STG.E.U8 desc[UR32][R34.64], R30 ;  /* 0x0000001e22002986 */ /* 0x0009e2000c101120 */
[----:B------:R-:W-:Y:S01]  /*3d540*/  ULDC UR8, c[0x0][0x228] ;  /* 0x00008a0000087ab9 */ /* 0x000fe20000000800 */
[----:B------:R-:W-:Y:S01]  /*3d550*/  ULDC UR10, c[0x0][0x228] ;  /* 0x00008a00000a7ab9 */ /* 0x000fe20000000800 */
[----:B------:R-:W-:Y:S01]  /*3d560*/  ULDC UR6, c[0x0][0x22c] ;  /* 0x00008b0000067ab9 */ /* 0x000fe20000000800 */
[----:B0-----:R-:W-:-:S02]  /*3d570*/  IADD3 R28, P6, R38, R2, RZ ;  /* 0x00000002261c7210 */ /* 0x001fc40007fde0ff */
[----:B-1----:R-:W-:Y:S02]  /*3d580*/  IADD3 R32, P2, R38, R3, RZ ;  /* 0x0000000326207210 */ /* 0x002fe40007f5e0ff */
[----:B----4-:R-:W-:Y:S02]  /*3d590*/  SHF.R.S32.HI R30, RZ, 0x1f, R38 ;  /* 0x0000001fff1e7819 */ /* 0x010fe40000011426 */
[C---:B------:R-:W-:Y:S02]  /*3d5a0*/  PRMT R36, R31.reuse, 0x7770, RZ ;  /* 0x000077701f247816 */ /* 0x040fe400000000ff */
[----:B------:R-:W-:Y:S01]  /*3d5b0*/  PRMT R37, R31, 0x7771, RZ ;  /* 0x000077711f257816 */ /* 0x000fe200000000ff */
[----:B------:R-:W-:Y:S01]  /*3d5c0*/  IMAD.X R29, R30, 0x1, R57, P6 ;  /* 0x000000011e1d7824 */ /* 0x000fe200030e0639 */
[----:B------:R-:W-:Y:S01]  /*3d5d0*/  IADD3 R34, P6, R38, R58, RZ ;  /* 0x0000003a26227210 */ /* 0x000fe20007fde0ff */
[C---:B------:R-:W-:Y:S01]  /*3d5e0*/  IMAD.X R33, R30.reuse, 0x1, R56, P2 ;  /* 0x000000011e217824 */ /* 0x040fe200010e0638 */
[----:B------:R-:W-:Y:S01]  /*3d5f0*/  ISETP.GE.AND P2, PT, R39, UR4, PT ;  /* 0x0000000427007c0c */ /* 0x000fe2000bf46270 */
[----:B------:R-:W-:Y:S01]  /*3d600*/  ULDC UR4, c[0x0][0x248] ;  /* 0x0000920000047ab9 */ /* 0x000fe20000000800 */
[----:B------:R0:W-:Y:S01]  /*3d610*/  @P4 STG.E.U8 desc[UR32][R28.64], R36 ;  /* 0x000000241c004986 */ /* 0x0001e2000c101120 */
[----:B------:R-:W-:Y:S01]  /*3d620*/  IMAD.X R35, R30, 0x1, R59, P6 ;  /* 0x000000011e237824 */ /* 0x000fe200030e063b */
[----:B------:R-:W-:-:S02]  /*3d630*/  PRMT R39, R31, 0x7772, RZ ;  /* 0x000077721f277816 */ /* 0x000fc400000000ff */
[----:B------:R1:W-:Y:S01]  /*3d640*/  @P3 STG.E.U8 desc[UR32][R32.64], R37 ;  /* 0x0000002520003986 */ /* 0x0003e2000c101120 */
[----:B------:R-:W-:Y:S01]  /*3d650*/  ISETP.LT.AND P3, PT, R47, UR8, !P1 ;  /* 0x000000082f007c0c */ /* 0x000fe2000cf61270 */
[----:B------:R-:W-:Y:S01]  /*3d660*/  ULDC UR8, c[0x0][0x228] ;  /* 0x00008a0000087ab9 */ /* 0x000fe20000000800 */
[----:B------:R-:W-:Y:S01]  /*3d670*/  ISETP.LT.AND P4, PT, R55, UR10, !P2 ;  /* 0x0000000a37007c0c */ /* 0x000fe2000d781270 */
[----:B------:R4:W-:Y:S01]  /*3d680*/  @P5 STG.E.U8 desc[UR32][R34.64], R39 ;  /* 0x0000002722005986 */ /* 0x0009e2000c101120 */
[C---:B0-----:R-:W-:Y:S01]  /*3d690*/  VIADD R36, R38.reuse, UR4 ;  /* 0x0000000426247c36 */ /* 0x041fe20008000000 */
[----:B------:R-:W-:Y:S01]  /*3d6a0*/  IADD3 R28, P6, R38, R60, RZ ;  /* 0x0000003c261c7210 */ /* 0x000fe20007fde0ff */
[----:B------:R-:W-:Y:S01]  /*3d6b0*/  ULDC UR4, c[0x0][0x248] ;  /* 0x0000920000047ab9 */ /* 0x000fe20000000800 */
[----:B------:R-:W-:Y:S01]  /*3d6c0*/  ISETP.LT.AND P5, PT, R45, UR12, !P2 ;  /* 0x0000000c2d007c0c */ /* 0x000fe2000d7a1270 */
[----:B------:R-:W-:Y:S01]  /*3d6d0*/  ULDC UR10, c[0x0][0x228] ;  /* 0x00008a00000a7ab9 */ /* 0x000fe20000000800 */
[----:B-1----:R-:W-:-:S02]  /*3d6e0*/  IADD3 R32, P1, R36, R2, RZ ;  /* 0x0000000224207210 */ /* 0x002fc40007f3e0ff */
[----:B----4-:R-:W-:Y:S01]  /*3d6f0*/  SHF.R.S32.HI R34, RZ, 0x1f, R36 ;  /* 0x0000001fff227819 */ /* 0x010fe20000011424 */
[----:B------:R-:W-:Y:S01]  /*3d700*/  VIADD R35, R44, 0x19 ;  /* 0x000000192c237836 */ /* 0x000fe20000000000 */
[----:B------:R-:W-:Y:S01]  /*3d710*/  PRMT R37, R31, 0x7773, RZ ;  /* 0x000077731f257816 */ /* 0x000fe200000000ff */
[----:B------:R-:W-:Y:S01]  /*3d720*/  IMAD.X R29, R30, 0x1, R61, P6 ;  /* 0x000000011e1d7824 */ /* 0x000fe200030e063d */
[----:B------:R-:W-:Y:S01]  /*3d730*/  IADD3 R30, P6, R36, R3, RZ ;  /* 0x00000003241e7210 */ /* 0x000fe20007fde0ff */
[----:B------:R-:W-:Y:S01]  /*3d740*/  IMAD.X R33, R34, 0x1, R57, P1 ;  /* 0x0000000122217824 */ /* 0x000fe200008e0639 */
[----:B------:R-:W-:Y:S01]  /*3d750*/  ISETP.GE.AND P1, PT, R35, UR6, PT ;  /* 0x0000000623007c0c */ /* 0x000fe2000bf26270 */
[----:B------:R-:W-:Y:S01]  /*3d760*/  ULDC UR6, c[0x0][0x228] ;  /* 0x00008a0000067ab9 */ /* 0x000fe20000000800 */
[----:B------:R-:W-:Y:S01]  /*3d770*/  PRMT R41, R24, 0x7770, RZ ;  /* 0x0000777018297816 */ /* 0x000fe200000000ff */
[----:B------:R0:W-:Y:S01]  /*3d780*/  @P3 STG.E.U8 desc[UR32][R28.64], R37 ;  /* 0x000000251c003986 */ /* 0x0001e2000c101120 */
[----:B------:R-:W-:Y:S01]  /*3d790*/  IMAD.X R31, R34, 0x1, R56, P6 ;  /* 0x00000001221f7824 */ /* 0x000fe200030e0638 */
[----:B------:R-:W-:Y:S01]  /*3d7a0*/  PRMT R39, R24, 0x7771, RZ ;  /* 0x0000777118277816 */ /* 0x000fe200000000ff */
[----:B------:R-:W-:Y:S01]  /*3d7b0*/  ULDC UR12, c[0x0][0x228] ;  /* 0x00008a00000c7ab9 */ /* 0x000fe20000000800 */
[----:B------:R-:W-:Y:S01]  /*3d7c0*/  ISETP.LT.AND P3, PT, R46, UR6, !P2 ;  /* 0x000000062e007c0c */ /* 0x000fe2000d761270 */
[----:B------:R-:W-:Y:S01]  /*3d7d0*/  ULDC UR6, c[0x0][0x228] ;  /* 0x00008a0000067ab9 */ /* 0x000fe20000000800 */
[C---:B------:R-:W-:Y:S01]  /*3d7e0*/  VIADD R35, R36.reuse, UR4 ;  /* 0x0000000424237c36 */ /* 0x040fe20008000000 */
[----:B------:R1:W-:Y:S01]  /*3d7f0*/  @P4 STG.E.U8 desc[UR32][R32.64], R41 ;  /* 0x0000002920004986 */ /* 0x0003e2000c101120 */
[----:B------:R-:W-:Y:S01]  /*3d800*/  ISETP.LT.AND P2, PT, R47, UR6, !P2 ;  /* 0x000000062f007c0c */ /* 0x000fe2000d741270 */
[----:B------:R-:W-:Y:S01]  /*3d810*/  ULDC UR4, c[0x0][0x228] ;  /* 0x00008a0000047ab9 */ /* 0x000fe20000000800 */
[----:B0-----:R-:W-:Y:S01]  /*3d820*/  IADD3 R28, P6, R36, R58, RZ ;  /* 0x0000003a241c7210 */ /* 0x001fe20007fde0ff */
[----:B------:R0:W-:Y:S01]  /*3d830*/  @P5 STG.E.U8 desc[UR32][R30.64], R39 ;  /* 0x000000271e005986 */ /* 0x0001e2000c101120 */
[----:B------:R-:W-:Y:S01]  /*3d840*/  ISETP.LT.AND P4, PT, R55, UR8, !P1 ;  /* 0x0000000837007c0c */ /* 0x000fe2000cf81270 */
[----:B------:R-:W-:Y:S01]  /*3d850*/  ULDC UR6, c[0x0][0x228] ;  /* 0x00008a0000067ab9 */ /* 0x000fe20000000800 */
[----:B------:R-:W-:Y:S01]  /*3d860*/  PRMT R37, R24, 0x7773, RZ ;  /* 0x0000777318257816 */ /* 0x000fe200000000ff */
[----:B------:R-:W-:Y:S01]  /*3d870*/  IMAD.X R29, R34, 0x1, R59, P6 ;  /* 0x00000001221d7824 */ /* 0x000fe200030e063b */
[----:B------:R-:W-:Y:S01]  /*3d880*/  ULDC UR8, c[0x0][0x228] ;  /* 0x00008a0000087ab9 */ /* 0x000fe20000000800 */
[----:B-1----:R-:W-:-:S02]  /*3d890*/  IADD3 R32, P6, R35, R2, RZ ;  /* 0x0000000223207210 */ /* 0x002fc40007fde0ff */
[----:B0-----:R-:W-:Y:S02]  /*3d8a0*/  IADD3 R30, P5, R36, R60, RZ ;  /* 0x0000003c241e7210 */ /* 0x001fe40007fbe0ff */
[----:B------:R-:W-:Y:S02]  /*3d8b0*/  SHF.R.S32.HI R36, RZ, 0x1f, R35 ;  /* 0x0000001fff247819 */ /* 0x000fe40000011423 */
[----:B------:R-:W-:Y:S01]  /*3d8c0*/  PRMT R39, R24, 0x7772, RZ ;  /* 0x0000777218277816 */ /* 0x000fe200000000ff */
[----:B------:R-:W-:Y:S02]  /*3d8d0*/  IMAD.X R31, R34, 0x1, R61, P5 ;  /* 0x00000001221f7824 */ /* 0x000fe400028e063d */
[----:B------:R-:W-:Y:S02]  /*3d8e0*/  IMAD.X R33, R36, 0x1, R57, P6 ;  /* 0x0000000124217824 */ /* 0x000fe400030e0639 */
[----:B------:R0:W-:Y:S04]  /*3d8f0*/  @P3 STG.E.U8 desc[UR32][R28.64], R39 ;  /* 0x000000271c003986 */ /* 0x0001e8000c101120 */
[----:B------:R-:W-:Y:S01]  /*3d900*/  @P2 STG.E.U8 desc[UR32][R30.64], R37 ;  /* 0x000000251e002986 */ /* 0x000fe2000c101120 */
[----:B---3--:R-:W-:-:S02]  /*3d910*/  PRMT R41, R40, 0x7770, RZ ;  /* 0x0000777028297816 */ /* 0x008fc400000000ff */
[C---:B------:R-:W-:Y:S02]  /*3d920*/  PRMT R43, R40.reuse, 0x7771, RZ ;  /* 0x00007771282b7816 */ /* 0x040fe400000000ff */
[C---:B0-----:R-:W-:Y:S01]  /*3d930*/  PRMT R39, R40.reuse, 0x7773, RZ ;  /* 0x0000777328277816 */ /* 0x041fe200000000ff */
[----:B------:R0:W-:Y:S02]  /*3d940*/  @P4 STG.E.U8 desc[UR32][R32.64], R41 ;  /* 0x0000002920004986 */ /* 0x0001e4000c101120 */
[----:B0-----:R-:W-:Y:S02]  /*3d950*/  PRMT R41, R40, 0x7772, RZ ;  /* 0x0000777228297816 */ /* 0x001fe400000000ff */
[----:B------:R-:W3:Y:S01]  /*3d960*/  LDL.LU R40, [R1+0x34] ;  /* 0x0000340001287983 */ /* 0x000ee20000300800 */
[----:B------:R-:W-:Y:S01]  /*3d970*/  ISETP.LT.AND P3, PT, R45, UR4, !P1 ;  /* 0x000000042d007c0c */ /* 0x000fe2000cf61270 */
[----:B------:R-:W-:Y:S01]  /*3d980*/  VIADD R24, R44, 0x1a ;  /* 0x0000001a2c187836 */ /* 0x000fe20000000000 */
[----:B------:R-:W-:Y:S01]  /*3d990*/  ISETP.LT.AND P4, PT, R46, UR6, !P1 ;  /* 0x000000062e007c0c */ /* 0x000fe2000cf81270 */
[----:B------:R-:W-:Y:S01]  /*3d9a0*/  ULDC UR4, c[0x0][0x22c] ;  /* 0x00008b0000047ab9 */ /* 0x000fe20000000800 */
[----:B------:R-:W-:Y:S01]  /*3d9b0*/  IADD3 R28, P2, R35, R3, RZ ;  /* 0x00000003231c7210 */ /* 0x000fe20007f5e0ff */
[----:B------:R-:W-:Y:S01]  /*3d9c0*/  ULDC UR6, c[0x0][0x228] ;  /* 0x00008a0000067ab9 */ /* 0x000fe20000000800 */
[----:B------:R-:W-:Y:S01]  /*3d9d0*/  ISETP.LT.AND P1, PT, R47, UR8, !P1 ;  /* 0x000000082f007c0c */ /* 0x000fe2000cf21270 */
[----:B------:R-:W-:Y:S01]  /*3d9e0*/  ULDC UR8, c[0x0][0x228] ;  /* 0x00008a0000087ab9 */ /* 0x000fe20000000800 */
[C---:B------:R-:W-:Y:S01]  /*3d9f0*/  IADD3 R30, P5, R35.reuse, R58, RZ ;  /* 0x0000003a231e7210 */ /* 0x040fe20007fbe0ff */
[----:B------:R-:W-:Y:S01]  /*3da00*/  IMAD.X R29, R36, 0x1, R56, P2 ;  /* 0x00000001241d7824 */ /* 0x000fe200010e0638 */
[----:B------:R-:W-:-:S02]  /*3da10*/  IADD3 R32, P6, R35, R60, RZ ;  /* 0x0000003c23207210 */ /* 0x000fc40007fde0ff */
[----:B------:R-:W-:Y:S01]  /*3da20*/  ISETP.GE.AND P2, PT, R24, UR4, PT ;  /* 0x0000000418007c0c */ /* 0x000fe2000bf46270 */
[----:B------:R-:W-:Y:S01]  /*3da30*/  ULDC UR4, c[0x0][0x248] ;  /* 0x0000920000047ab9 */ /* 0x000fe20000000800 */
[C---:B------:R-:W-:Y:S02]  /*3da40*/  IMAD.X R31, R36.reuse, 0x1, R59, P5 ;  /* 0x00000001241f7824 */ /* 0x040fe400028e063b */
[----:B------:R-:W-:Y:S02]  /*3da50*/  VIADD R37, R35, UR4 ;  /* 0x0000000423257c36 */ /* 0x000fe40008000000 */
[----:B------:R-:W-:Y:S01]  /*3da60*/  IMAD.X R33, R36, 0x1, R61, P6 ;  /* 0x0000000124217824 */ /* 0x000fe200030e063d */
[----:B------:R0:W-:Y:S01]  /*3da70*/  @P3 STG.E.U8 desc[UR32][R28.64], R43 ;  /* 0x0000002b1c003986 */ /* 0x0001e2000c101120 */
[----:B------:R-:W-:Y:S01]  /*3da80*/  ISETP.LT.AND P5, PT, R46, UR10, !P2 ;  /* 0x0000000a2e007c0c */ /* 0x000fe2000d7a1270 */
[----:B------:R-:W-:Y:S01]  /*3da90*/  VIADD R34, R44, 0x1b ;  /* 0x0000001b2c227836 */ /* 0x000fe20000000000 */
[----:B------:R-:W-:Y:S01]  /*3daa0*/  SHF.R.S32.HI R24, RZ, 0x1f, R37 ;  /* 0x0000001fff187819 */ /* 0x000fe20000011425 */
[----:B------:R1:W-:Y:S01]  /*3dab0*/  @P4 STG.E.U8 desc[UR32][R30.64], R41 ;  /* 0x000000291e004986 */ /* 0x0003e2000c101120 */
[----:B------:R-:W-:Y:S01]  /*3dac0*/  ISETP.LT.AND P4, PT, R55, UR6, !P2 ;  /* 0x0000000637007c0c */ /* 0x000fe2000d781270 */
[----:B------:R-:W-:Y:S01]  /*3dad0*/  ULDC UR4, c[0x0][0x22c] ;  /* 0x00008b0000047ab9 */ /* 0x000fe20000000800 */
[----:B------:R-:W-:Y:S01]  /*3dae0*/  ULDC UR10, c[0x0][0x228] ;  /* 0x00008a00000a7ab9 */ /* 0x000fe20000000800 */
[----:B------:R4:W-:Y:S01]  /*3daf0*/  @P1 STG.E.U8 desc[UR32][R32.64], R39 ;  /* 0x0000002720001986 */ /* 0x0009e2000c101120 */
[----:B------:R-:W-:Y:S01]  /*3db00*/  ISETP.LT.AND P1, PT, R45, UR8, !P2 ;  /* 0x000000082d007c0c */ /* 0x000fe2000d721270 */
[----:B------:R-:W-:Y:S01]  /*3db10*/  ULDC UR8, c[0x0][0x228] ;  /* 0x00008a0000087ab9 */ /* 0x000fe20000000800 */
[----:B------:R-:W-:Y:S01]  /*3db20*/  ULDC UR6, c[0x0][0x22c] ;  /* 0x00008b0000067ab9 */ /* 0x000fe20000000800 */
[----:B0-----:R-:W-:-:S02]  /*3db30*/  IADD3 R28, P6, R37, R2, RZ ;  /* 0x00000002251c7210 */ /* 0x001fc40007fde0ff */
[----:B-1----:R-:W-:-:S03]  /*3db40*/  IADD3 R30, P3, R37, R3, RZ ;  /* 0x00000003251e7210 */ /* 0x002fc60007f7e0ff */
[C---:B------:R-:W-:Y:S01]  /*3db50*/  IMAD.X R29, R24.reuse, 0x1, R57, P6 ;  /* 0x00000001181d7824 */ /* 0x040fe200030e0639 */
[----:B------:R-:W-:Y:S02]  /*3db60*/  PRMT R43, R25, 0x7770, RZ ;  /* 0x00007770192b7816 */ /* 0x000fe400000000ff */
[----:B----4-:R-:W-:Y:S01]  /*3db70*/  IADD3 R32, P6, R37, R58, RZ ;  /* 0x0000003a25207210 */ /* 0x010fe20007fde0ff */
[----:B------:R-:W-:Y:S01]  /*3db80*/  IMAD.X R31, R24, 0x1, R56, P3 ;  /* 0x00000001181f7824 */ /* 0x000fe200018e0638 */
[C---:B------:R-:W-:Y:S02]  /*3db90*/  PRMT R41, R25.reuse, 0x7771, RZ ;  /* 0x0000777119297816 */ /* 0x040fe400000000ff */
[----:B------:R-:W-:Y:S01]  /*3dba0*/  ISETP.GE.AND P3, PT, R34, UR4, PT ;  /* 0x0000000422007c0c */ /* 0x000fe2000bf66270 */
[----:B------:R-:W-:Y:S01]  /*3dbb0*/  IMAD.X R33, R24, 0x1, R59, P6 ;  /* 0x0000000118217824 */ /* 0x000fe200030e063b */
[----:B------:R-:W-:Y:S01]  /*3dbc0*/  PRMT R39, R25, 0x7772, RZ ;  /* 0x0000777219277816 */ /* 0x000fe200000000ff */
[----:B------:R-:W-:Y:S01]  /*3dbd0*/  ULDC UR4, c[0x0][0x248] ;  /* 0x0000920000047ab9 */ /* 0x000fe20000000800 */
[----:B------:R0:W-:Y:S01]  /*3dbe0*/  @P4 STG.E.U8 desc[UR32][R28.64], R43 ;  /* 0x0000002b1c004986 */ /* 0x0001e2000c101120 */
[----:B------:R-:W-:Y:S01]  /*3dbf0*/  VIADD R35, R37, UR4 ;  /* 0x0000000425237c36 */ /* 0x000fe20008000000 */
[----:B------:R-:W-:Y:S01]  /*3dc00*/  ISETP.LT.AND P2, PT, R47, UR8, !P2 ;  /* 0x000000082f007c0c */ /* 0x000fe2000d741270 */
[----:B------:R-:W-:Y:S01]  /*3dc10*/  VIADD R34, R44, 0x1c ;  /* 0x0000001c2c227836 */ /* 0x000fe20000000000 */
        /* <DEDUP_REMOVED lines=10> */
[----:B------:R-:W-:Y:S01]  /*3dcc0*/  IMAD.X R29, R24, 0x1, R61, P6 ;  /* 0x00000001181d7824 */ /* 0x000fe200030e063d */
[----:B------:R-:W-:Y:S02]  /*3dcd0*/  IADD3 R24, P6, R35, R3, RZ ;  /* 0x0000000323187210 */ /* 0x000fe40007fde0ff */
[----:B----4-:R-:W-:Y:S02]  /*3dce0*/  SHF.R.S32.HI R32, RZ, 0x1f, R35 ;  /* 0x0000001fff207819 */ /* 0x010fe40000011423 */
[----:B------:R-:W-:-:S03]  /*3dcf0*/  PRMT R37, R25, 0x7773, RZ ;  /* 0x0000777319257816 */ /* 0x000fc600000000ff */
[C---:B------:R-:W-:Y:S02]  /*3dd00*/  IMAD.X R31, R32.reuse, 0x1, R57, P1 ;  /* 0x00000001201f7824 */ /* 0x040fe400008e0639 */
[----:B------:R-:W-:Y:S01]  /*3dd10*/  IMAD.X R25, R32, 0x1, R56, P6 ;  /* 0x0000000120197824 */ /* 0x000fe200030e0638 */
[----:B------:R0:W-:Y:S01]  /*3dd20*/  @P2 STG.E.U8 desc[UR32][R28.64], R37 ;  /* 0x000000251c002986 */ /* 0x0001e2000c101120 */
[C---:B---3--:R-:W-:Y:S02]  /*3dd30*/  PRMT R41, R40.reuse, 0x7770, RZ ;  /* 0x0000777028297816 */ /* 0x048fe400000000ff */
[----:B------:R-:W-:-:S03]  /*3dd40*/  PRMT R39, R40, 0x7771, RZ ;  /* 0x0000777128277816 */ /* 0x000fc600000000ff */
[----:B------:R-:W-:Y:S01]  /*3dd50*/  @P4 STG.E.U8 desc[UR32][R30.64], R41 ;  /* 0x000000291e004986 */ /* 0x000fe2000c101120 */
[----:B0-----:R-:W-:-:S03]  /*3dd60*/  PRMT R37, R40, 0x7773, RZ ;  /* 0x0000777328257816 */ /* 0x001fc600000000ff */
[----:B------:R0:W-:Y:S02]  /*3dd70*/  @P5 STG.E.U8 desc[UR32][R24.64], R39 ;  /* 0x0000002718005986 */ /* 0x0001e4000c101120 */
[----:B0-----:R-:W-:Y:S02]  /*3dd80*/  PRMT R39, R40, 0x7772, RZ ;  /* 0x0000777228277816 */ /* 0x001fe400000000ff */
[----:B------:R-:W3:Y:S01]  /*3dd90*/  LDL.LU R40, [R1+0x38] ;  /* 0x0000380001287983 */ /* 0x000ee20000300800 */
[----:B------:R-:W-:Y:S01]  /*3dda0*/  ISETP.GE.AND P1, PT, R34, UR6, PT ;  /* 0x0000000622007c0c */ /* 0x000fe2000bf26270 */
[----:B------:R-:W-:Y:S01]  /*3ddb0*/  ULDC UR6, c[0x0][0x228] ;  /* 0x00008a0000067ab9 */ /* 0x000fe20000000800 */
[C---:B------:R-:W-:Y:S02]  /*3ddc0*/  IADD3 R24, P6, R35.reuse, R58, RZ ;  /* 0x0000003a23187210 */ /* 0x040fe40007fde0ff */
[----:B------:R-:W-:Y:S01]  /*3ddd0*/  ISETP.LT.AND P2, PT, R46, UR6, !P3 ;  /* 0x000000062e007c0c */ /* 0x000fe2000df41270 */
[----:B------:R-:W-:Y:S01]  /*3dde0*/  ULDC UR6, c[0x0][0x228] ;  /* 0x00008a0000067ab9 */ /* 0x000fe20000000800 */
[----:B------:R-:W-:Y:S01]  /*3ddf0*/  VIADD R33, R35, UR4 ;  /* 0x0000000423217c36 */ /* 0x000fe20008000000 */
[----:B------:R-:W-:-:S02]  /*3de00*/  ISETP.LT.AND P3, PT, R47, UR6, !P3 ;  /* 0x000000062f007c0c */ /* 0x000fc4000df61270 */
[----:B------:R-:W-:Y:S01]  /*3de10*/  ISETP.LT.AND P4, PT, R55, UR8, !P1 ;  /* 0x0000000837007c0c */ /* 0x000fe2000cf81270 */
[C---:B------:R-:W-:Y:S01]  /*3de20*/  IMAD.X R25, R32.reuse, 0x1, R59, P6 ;  /* 0x0000000120197824 */ /* 0x040fe200030e063b */
[----:B------:R-:W-:Y:S01]  /*3de30*/  IADD3 R28, P5, R35, R60, RZ ;  /* 0x0000003c231c7210 */ /* 0x000fe20007fbe0ff */
[----:B------:R-:W-:Y:S01]  /*3de40*/  ULDC UR6, c[0x0][0x228] ;  /* 0x00008a0000067ab9 */ /* 0x000fe20000000800 */
[----:B------:R-:W-:Y:S01]  /*3de50*/  SHF.R.S32.HI R34, RZ, 0x1f, R33 ;  /* 0x0000001fff227819 */ /* 0x000fe20000011421 */
[----:B------:R-:W-:Y:S01]  /*3de60*/  ULDC UR8, c[0x0][0x228] ;  /* 0x00008a0000087ab9 */ /* 0x000fe20000000800 */
[----:B------:R-:W-:Y:S01]  /*3de70*/  IADD3 R30, P6, R33, R2, RZ ;  /* 0x00000002211e7210 */ /* 0x000fe20007fde0ff */
[----:B------:R-:W-:Y:S01]  /*3de80*/  IMAD.X R29, R32, 0x1, R61, P5 ;  /* 0x00000001201d7824 */ /* 0x000fe200028e063d */
[----:B------:R-:W-:Y:S01]  /*3de90*/  PRMT R35, R26, 0x7770, RZ ;  /* 0x000077701a237816 */ /* 0x000fe200000000ff */
[----:B------:R-:W-:Y:S02]  /*3dea0*/  ULDC UR4, c[0x0][0x22c] ;  /* 0x00008b0000047ab9 */ /* 0x000fe40000000800 */
[----:B------:R-:W-:Y:S01]  /*3deb0*/  IMAD.X R31, R34, 0x1, R57, P6 ;  /* 0x00000001221f7824 */ /* 0x000fe200030e0639 */
[----:B------:R0:W-:Y:S01]  /*3dec0*/  @P2 STG.E.U8 desc[UR32][R24.64], R39 ;  /* 0x0000002718002986 */ /* 0x0001e2000c101120 */
[----:B------:R-:W-:-:S03]  /*3ded0*/  VIADD R32, R44, 0x1d ;  /* 0x0000001d2c207836 */ /* 0x000fc60000000000 */
[----:B------:R1:W-:Y:S01]  /*3dee0*/  @P3 STG.E.U8 desc[UR32][R28.64], R37 ;  /* 0x000000251c003986 */ /* 0x0003e2000c101120 */
[----:B------:R-:W-:Y:S01]  /*3def0*/  ISETP.LT.AND P3, PT, R45, UR6, !P1 ;  /* 0x000000062d007c0c */ /* 0x000fe2000cf61270 */
[----:B------:R-:W-:Y:S02]  /*3df00*/  ULDC UR6, c[0x0][0x228] ;  /* 0x00008a0000067ab9 */ /* 0x000fe40000000800 */
[----:B------:R4:W-:Y:S01]  /*3df10*/  @P4 STG.E.U8 desc[UR32][R30.64], R35 ;  /* 0x000000231e004986 */ /* 0x0009e2000c101120 */
[----:B------:R-:W-:Y:S01]  /*3df20*/  ISETP.LT.AND P4, PT, R46, UR8, !P1 ;  /* 0x000000082e007c0c */ /* 0x000fe2000cf81270 */
[----:B------:R-:W-:Y:S01]  /*3df30*/  ULDC UR8, c[0x0][0x228] ;  /* 0x00008a0000087ab9 */ /* 0x000fe20000000800 */
[-C--:B0-----:R-:W-:Y:S02]  /*3df40*/  IADD3 R24, P2, R33, R3.reuse, RZ ;  /* 0x0000000321187210 */ /* 0x081fe40007f5e0ff */
[----:B------:R-:W-:Y:S01]  /*3df50*/  ISETP.LT.AND P1, PT, R47, UR10, !P1 ;  /* 0x0000000a2f007c0c */ /* 0x000fe2000cf21270 */
[----:B------:R-:W-:Y:S01]  /*3df60*/  ULDC UR10, c[0x0][0x228] ;  /* 0x00008a00000a7ab9 */ /* 0x000fe20000000800 */
[C---:B-1----:R-:W-:Y:S01]  /*3df70*/  IADD3 R28, P5, R33.reuse, R58, RZ ;  /* 0x0000003a211c7210 */ /* 0x042fe20007fbe0ff */
[----:B------:R-:W-:Y:S01]  /*3df80*/  IMAD.X R25, R34, 0x1, R56, P2 ;  /* 0x0000000122197824 */ /* 0x000fe200010e0638 */
[----:B------:R-:W-:Y:S01]  /*3df90*/  ISETP.GE.AND P2, PT, R32, UR4, PT ;  /* 0x0000000420007c0c */ /* 0x000fe2000bf46270 */
[----:B------:R-:W-:Y:S01]  /*3dfa0*/  ULDC UR4, c[0x0][0x248] ;  /* 0x0000920000047ab9 */ /* 0x000fe20000000800 */
[C---:B----4-:R-:W-:Y:S01]  /*3dfb0*/  IADD3 R30, P6, R33.reuse, R60, RZ ;  /* 0x0000003c211e7210 */ /* 0x050fe20007fde0ff */
[----:B------:R-:W-:Y:S01]  /*3dfc0*/  IMAD.X R29, R34, 0x1, R59, P5 ;  /* 0x00000001221d7824 */ /* 0x000fe200028e063b */
[C---:B------:R-:W-:Y:S01]  /*3dfd0*/  PRMT R39, R26.reuse, 0x7771, RZ ;  /* 0x000077711a277816 */ /* 0x040fe200000000ff */
[----:B------:R-:W-:Y:S01]  /*3dfe0*/  VIADD R33, R33, UR4 ;  /* 0x0000000421217c36 */ /* 0x000fe20008000000 */
[----:B------:R-:W-:Y:S01]  /*3dff0*/  PRMT R37, R26, 0x7772, RZ ;  /* 0x000077721a257816 */ /* 0x000fe200000000ff */
[----:B------:R-:W-:Y:S01]  /*3e000*/  IMAD.X R31, R34, 0x1, R61, P6 ;  /* 0x00000001221f7824 */ /* 0x000fe200030e063d */
[----:B------:R-:W-:Y:S01]  /*3e010*/  PRMT R35, R26, 0x7773, RZ ;  /* 0x000077731a237816 */ /* 0x000fe200000000ff */
[----:B------:R0:W-:Y:S01]  /*3e020*/  @P3 STG.E.U8 desc[UR32][R24.64], R39 ;  /* 0x0000002718003986 */ /* 0x0001e2000c101120 */
[----:B------:R-:W-:Y:S01]  /*3e030*/  SHF.R.S32.HI R26, RZ, 0x1f, R33 ;  /* 0x0000001fff1a7819 */ /* 0x000fe20000011421 */
[----:B------:R-:W-:Y:S01]  /*3e040*/  VIADD R32, R44, 0x1e ;  /* 0x0000001e2c207836 */ /* 0x000fe20000000000 */
[----:B------:R-:W-:Y:S01]  /*3e050*/  ISETP.LT.AND P5, PT, R46, UR10, !P2 ;  /* 0x0000000a2e007c0c */ /* 0x000fe2000d7a1270 */
[----:B------:R1:W-:Y:S01]  /*3e060*/  @P4 STG.E.U8 desc[UR32][R28.64], R37 ;  /* 0x000000251c004986 */ /* 0x0003e2000c101120 */
[----:B------:R-:W-:Y:S01]  /*3e070*/  ISETP.LT.AND P4, PT, R55, UR6, !P2 ;  /* 0x0000000637007c0c */ /* 0x000fe2000d781270 */
[----:B------:R-:W-:Y:S01]  /*3e080*/  ULDC UR4, c[0x0][0x22c] ;  /* 0x00008b0000047ab9 */ /* 0x000fe20000000800 */
[----:B------:R-:W-:Y:S01]  /*3e090*/  ISETP.LT.AND P3, PT, R45, UR8, !P2 ;  /* 0x000000082d007c0c */ /* 0x000fe2000d761270 */
[----:B------:R4:W-:Y:S01]  /*3e0a0*/  @P1 STG.E.U8 desc[UR32][R30.64], R35 ;  /* 0x000000231e001986 */ /* 0x0009e2000c101120 */
[----:B------:R-:W-:Y:S01]  /*3e0b0*/  ULDC UR8, c[0x0][0x228] ;  /* 0x00008a0000087ab9 */ /* 0x000fe20000000800 */
[----:B------:R-:W-:Y:S01]  /*3e0c0*/  ULDC UR10, c[0x0][0x228] ;  /* 0x00008a00000a7ab9 */ /* 0x000fe20000000800 */
[----:B------:R-:W-:Y:S01]  /*3e0d0*/  VIADD R34, R44, 0x1f ;  /* 0x0000001f2c227836 */ /* 0x000fe20000000000 */
[C---:B0-----:R-:W-:Y:S01]  /*3e0e0*/  IADD3 R24, P6, R33.reuse, R2, RZ ;  /* 0x0000000221187210 */ /* 0x041fe20007fde0ff */
[----:B------:R-:W-:Y:S01]  /*3e0f0*/  ULDC UR6, c[0x0][0x22c] ;  /* 0x00008b0000067ab9 */ /* 0x000fe20000000800 */
[----:B-1----:R-:W-:-:S03]  /*3e100*/  IADD3 R28, P1, R33, R3, RZ ;  /* 0x00000003211c7210 */ /* 0x002fc60007f3e0ff */
[C---:B------:R-:W-:Y:S01]  /*3e110*/  IMAD.X R25, R26.reuse, 0x1, R57, P6 ;  /* 0x000000011a197824 */ /* 0x040fe200030e0639 */
[C---:B----4-:R-:W-:Y:S01]  /*3e120*/  IADD3 R30, P6, R33.reuse, R58, RZ ;  /* 0x0000003a211e7210 */ /* 0x050fe20007fde0ff */
[----:B------:R-:W-:Y:S01]  /*3e130*/  IMAD.X R29, R26, 0x1, R56, P1 ;  /* 0x000000011a1d7824 */ /* 0x000fe200008e0638 */
[----:B------:R-:W-:Y:S01]  /*3e140*/  ISETP.GE.AND P1, PT, R32, UR4, PT ;  /* 0x0000000420007c0c */ /* 0x000fe2000bf26270 */
[----:B------:R-:W-:Y:S02]  /*3e150*/  ULDC UR4, c[0x0][0x248] ;  /* 0x0000920000047ab9 */ /* 0x000fe40000000800 */
[----:B------:R-:W-:Y:S02]  /*3e160*/  IMAD.X R31, R26, 0x1, R59, P6 ;  /* 0x000000011a1f7824 */ /* 0x000fe400030e063b */
[----:B------:R-:W-:Y:S01]  /*3e170*/  VIADD R35, R33, UR4 ;  /* 0x0000000421237c36 */ /* 0x000fe20008000000 */
[----:B------:R-:W-:Y:S01]  /*3e180*/  ISETP.LT.AND P6, PT, R45, UR12, !P1 ;  /* 0x0000000c2d007c0c */ /* 0x000fe2000cfc1270 */
[----:B------:R-:W-:Y:S01]  /*3e190*/  ULDC UR4, c[0x0][0x248] ;  /* 0x0000920000047ab9 */ /* 0x000fe20000000800 */
[----:B------:R-:W-:-:S02]  /*3e1a0*/  ULDC UR12, c[0x0][0x228] ;  /* 0x00008a00000c7ab9 */ /* 0x000fc40000000800 */
[----:B------:R-:W-:Y:S02]  /*3e1b0*/  SHF.R.S32.HI R32, RZ, 0x1f, R35 ;  /* 0x0000001fff207819 */ /* 0x000fe40000011423 */
[C---:B---3--:R-:W-:Y:S02]  /*3e1c0*/  PRMT R41, R40.reuse, 0x7770, RZ ;  /* 0x0000777028297816 */ /* 0x048fe400000000ff */
[C---:B------:R-:W-:Y:S02]  /*3e1d0*/  PRMT R39, R40.reuse, 0x7771, RZ ;  /* 0x0000777128277816 */ /* 0x040fe400000000ff */
[----:B------:R-:W-:Y:S01]  /*3e1e0*/  PRMT R37, R40, 0x7772, RZ ;  /* 0x0000777228257816 */ /* 0x000fe200000000ff */
[----:B------:R0:W-:Y:S04]  /*3e1f0*/  @P4 STG.E.U8 desc[UR32][R24.64], R41 ;  /* 0x0000002918004986 */ /* 0x0001e8000c101120 */
[----:B------:R1:W-:Y:S01]  /*3e200*/  @P3 STG.E.U8 desc[UR32][R28.64], R39 ;  /* 0x000000271c003986 */ /* 0x0003e2000c101120 */
[----:B------:R-:W-:Y:S01]  /*3e210*/  ISETP.LT.AND P3, PT, R47, UR8, !P2 ;  /* 0x000000082f007c0c */ /* 0x000fe2000d761270 */
[----:B------:R-:W-:-:S02]  /*3e220*/  ULDC UR8, c[0x0][0x228] ;  /* 0x00008a0000087ab9 */ /* 0x000fc40000000800 */
[----:B------:R3:W-:Y:S01]  /*3e230*/  @P5 STG.E.U8 desc[UR32][R30.64], R37 ;  /* 0x000000251e005986 */ /* 0x0007e2000c101120 */
[----:B------:R-:W-:Y:S01]  /*3e240*/  ISETP.LT.AND P4, PT, R55, UR10, !P1 ;  /* 0x0000000a37007c0c */ /* 0x000fe2000cf81270 */
[----:B------:R-:W-:Y:S01]  /*3e250*/  ULDC UR10, c[0x0][0x228] ;  /* 0x00008a00000a7ab9 */ /* 0x000fe20000000800 */
[----:B0-----:R-:W-:Y:S02]  /*3e260*/  IADD3 R24, P2, R33, R60, RZ ;  /* 0x0000003c21187210 */ /* 0x001fe40007f5e0ff */
[----:B-1----:R-:W-:-:S03]  /*3e270*/  IADD3 R28, P5, R35, R2, RZ ;  /* 0x00000002231c7210 */ /* 0x002fc60007fbe0ff */
[----:B------:R-:W-:Y:S02]  /*3e280*/  IMAD.X R25, R26, 0x1, R61, P2 ;  /* 0x000000011a197824 */ /* 0x000fe400010e063d */
[----:B------:R-:W-:Y:S01]  /*3e290*/  IMAD.X R29, R32, 0x1, R57, P5 ;  /* 0x00000001201d7824 */ /* 0x000fe200028e0639 */
[----:B---3--:R-:W-:Y:S02]  /*3e2a0*/  IADD3 R30, P5, R35, R3, RZ ;  /* 0x00000003231e7210 */ /* 0x008fe40007fbe0ff */
[----:B------:R-:W-:Y:S02]  /*3e2b0*/  PRMT R33, R40, 0x7773, RZ ;  /* 0x0000777328217816 */ /* 0x000fe400000000ff */
[C---:B------:R-:W-:Y:S01]  /*3e2c0*/  PRMT R37, R27.reuse, 0x7770, RZ ;  /* 0x000077701b257816 */ /* 0x040fe200000000ff */
[----:B------:R-:W-:Y:S01]  /*3e2d0*/  IMAD.X R31, R32, 0x1, R56, P5 ;  /* 0x00000001201f7824 */ /* 0x000fe200028e0638 */
[----:B------:R-:W-:Y:S01]  /*3e2e0*/  PRMT R39, R27, 0x7771, RZ ;  /* 0x000077711b277816 */ /* 0x000fe200000000ff */
[----:B------:R0:W-:Y:S01]  /*3e2f0*/  @P3 STG.E.U8 desc[UR32][R24.64], R33 ;  /* 0x0000002118003986 */ /* 0x0001e2000c101120 */
[----:B------:R-:W-:Y:S01]  /*3e300*/  ISETP.GE.AND P2, PT, R34, UR6, PT ;  /* 0x0000000622007c0c */ /* 0x000fe2000bf46270 */
[----:B------:R-:W-:-:S02]  /*3e310*/  ULDC UR6, c[0x0][0x228] ;  /* 0x00008a0000067ab9 */ /* 0x000fc40000000800 */
[----:B------:R1:W-:Y:S01]  /*3e320*/  @P4 STG.E.U8 desc[UR32][R28.64], R37 ;  /* 0x000000251c004986 */ /* 0x0003e2000c101120 */
[----:B------:R-:W-:Y:S01]  /*3e330*/  ISETP.LT.AND P3, PT, R46, UR6, !P1 ;  /* 0x000000062e007c0c */ /* 0x000fe2000cf61270 */
[----:B------:R-:W-:Y:S02]  /*3e340*/  ULDC UR6, c[0x0][0x228] ;  /* 0x00008a0000067ab9 */ /* 0x000fe40000000800 */
[----:B------:R3:W-:Y:S01]  /*3e350*/  @P6 STG.E.U8 desc[UR32][R30.64], R39 ;  /* 0x000000271e006986 */ /* 0x0007e2000c101120 */
[----:B------:R-:W-:Y:S01]  /*3e360*/  ISETP.LT.AND P1, PT, R47, UR8, !P1 ;  /* 0x000000082f007c0c */ /* 0x000fe2000cf21270 */
[----:B------:R-:W-:Y:S01]  /*3e370*/  ULDC UR8, c[0x0][0x228] ;  /* 0x00008a0000087ab9 */ /* 0x000fe20000000800 */
[----:B0-----:R-:W-:Y:S01]  /*3e380*/  VIADD R33, R35, UR4 ;  /* 0x0000000423217c36 */ /* 0x001fe20008000000 */
[----:B------:R-:W-:Y:S01]  /*3e390*/  ISETP.LT.AND P4, PT, R55, UR6, !P2 ;  /* 0x0000000637007c0c */ /* 0x000fe2000d781270 */
[----:B------:R-:W-:Y:S01]  /*3e3a0*/  ULDC UR6, c[0x0][0x228] ;  /* 0x00008a0000067ab9 */ /* 0x000fe20000000800 */
[C---:B------:R-:W-:Y:S01]  /*3e3b0*/  IADD3 R24, P5, R35.reuse, R60, RZ ;  /* 0x0000003c23187210 */ /* 0x040fe20007fbe0ff */
[----:B------:R-:W-:Y:S01]  /*3e3c0*/  ULDC UR4, c[0x0][0x22c] ;  /* 0x00008b0000047ab9 */ /* 0x000fe20000000800 */
[----:B-1----:R-:W-:-:S02]  /*3e3d0*/  IADD3 R28, P6, R35, R58, RZ ;  /* 0x0000003a231c7210 */ /* 0x002fc40007fde0ff */
[----:B---3--:R-:W-:-:S03]  /*3e3e0*/  SHF.R.S32.HI R30, RZ, 0x1f, R33 ;  /* 0x0000001fff1e7819 */ /* 0x008fc60000011421 */
[C---:B------:R-:W-:Y:S01]  /*3e3f0*/  IMAD.X R29, R32.reuse, 0x1, R59, P6 ;  /* 0x00000001201d7824 */ /* 0x040fe200030e063b */
[----:B------:R-:W-:Y:S01]  /*3e400*/  IADD3 R26, P6, R33, R2, RZ ;  /* 0x00000002211a7210 */ /* 0x000fe20007fde0ff */
[----:B------:R-:W-:Y:S01]  /*3e410*/  IMAD.X R25, R32, 0x1, R61, P5 ;  /* 0x0000000120197824 */ /* 0x000fe200028e063d */
[C---:B------:R-:W-:Y:S02]  /*3e420*/  PRMT R31, R27.reuse, 0x7772, RZ ;  /* 0x000077721b1f7816 */ /* 0x040fe400000000ff */
[----:B------:R-:W-:Y:S01]  /*3e430*/  PRMT R37, R27, 0x7773, RZ ;  /* 0x000077731b257816 */ /* 0x000fe200000000ff */
[----:B------:R-:W-:Y:S01]  /*3e440*/  IMAD.X R27, R30, 0x1, R57, P6 ;  /* 0x000000011e1b7824 */ /* 0x000fe200030e0639 */
[----:B--2---:R-:W-:Y:S01]  /*3e450*/  PRMT R35, R42, 0x7770, RZ ;  /* 0x000077702a237816 */ /* 0x004fe200000000ff */
[----:B------:R-:W-:Y:S01]  /*3e460*/  @P3 STG.E.U8 desc[UR32][R28.64], R31 ;  /* 0x0000001f1c003986 */ /* 0x000fe2000c101120 */
[----:B------:R-:W-:Y:S01]  /*3e470*/  ISETP.LT.AND P5, PT, R45, UR6, !P2 ;  /* 0x000000062d007c0c */ /* 0x000fe2000d7a1270 */
[----:B------:R-:W-:Y:S01]  /*3e480*/  VIADD R32, R44, 0x20 ;  /* 0x000000202c207836 */ /* 0x000fe20000000000 */
[----:B------:R-:W-:Y:S01]  /*3e490*/  ULDC UR6, c[0x0][0x228] ;  /* 0x00008a0000067ab9 */ /* 0x000fe20000000800 */
[----:B------:R0:W-:Y:S04]  /*3e4a0*/  @P1 STG.E.U8 desc[UR32][R24.64], R37 ;  /* 0x0000002518001986 */ /* 0x0001e8000c101120 */
[----:B------:R1:W-:Y:S01]  /*3e4b0*/  @P4 STG.E.U8 desc[UR32][R26.64], R35 ;  /* 0x000000231a004986 */ /* 0x0003e2000c101120 */
[----:B------:R-:W-:Y:S01]  /*3e4c0*/  ISETP.LT.AND P4, PT, R46, UR8, !P2 ;  /* 0x000000082e007c0c */ /* 0x000fe2000d781270 */
[----:B------:R-:W-:Y:S01]  /*3e4d0*/  ULDC UR8, c[0x0][0x228] ;  /* 0x00008a0000087ab9 */ /* 0x000fe20000000800 */
[----:B------:R-:W-:Y:S01]  /*3e4e0*/  ISETP.LT.AND P2, PT, R47, UR10, !P2 ;  /* 0x0000000a2f007c0c */ /* 0x000fe2000d741270 */
[----:B------:R-:W-:Y:S01]  /*3e4f0*/  ULDC UR10, c[0x0][0x228] ;  /* 0x00008a00000a7ab9 */ /* 0x000fe20000000800 */
[----:B0-----:R-:W-:-:S02]  /*3e500*/  IADD3 R24, P3, R33, R3, RZ ;  /* 0x0000000321187210 */ /* 0x001fc40007f7e0ff */
[----:B-1----:R-:W-:-:S03]  /*3e510*/  IADD3 R26, P6, R33, R58, RZ ;  /* 0x0000003a211a7210 */ /* 0x002fc60007fde0ff */
[----:B------:R-:W-:Y:S01]  /*3e520*/  IMAD.X R25, R30, 0x1, R56, P3 ;  /* 0x000000011e197824 */ /* 0x000fe200018e0638 */
[C---:B------:R-:W-:Y:S02]  /*3e530*/  IADD3 R28, P3, R33.reuse, R60, RZ ;  /* 0x0000003c211c7210 */ /* 0x040fe40007f7e0ff */
[----:B------:R-:W-:Y:S01]  /*3e540*/  PRMT R37, R42, 0x7771, RZ ;  /* 0x000077712a257816 */ /* 0x000fe200000000ff */
[----:B------:R-:W-:Y:S01]  /*3e550*/  IMAD.X R27, R30, 0x1, R59, P6 ;  /* 0x000000011e1b7824 */ /* 0x000fe200030e063b */
[----:B------:R-:W-:Y:S02]  /*3e560*/  PRMT R35, R42, 0x7772, RZ ;  /* 0x000077722a237816 */ /* 0x000fe400000000ff */
[----:B------:R-:W-:Y:S01]  /*3e570*/  ISETP.GE.AND P1, PT, R32, UR4, PT ;  /* 0x0000000420007c0c */ /* 0x000fe2000bf26270 */
[----:B------:R-:W-:Y:S01]  /*3e580*/  ULDC UR4, c[0x0][0x248] ;  /* 0x0000920000047ab9 */ /* 0x000fe20000000800 */
        /* <DEDUP_REMOVED lines=9> */
[----:B------:R-:W-:Y:S01]  /*3e620*/  SHF.R.S32.HI R32, RZ, 0x1f, R33 ;  /* 0x0000001fff207819 */ /* 0x000fe20000011421 */
[----:B------:R2:W-:Y:S01]  /*3e630*/  @P2 STG.E.U8 desc[UR32][R28.64], R31 ;  /* 0x0000001f1c002986 */ /* 0x0005e2000c101120 */
[----:B------:R-:W-:Y:S01]  /*3e640*/  ISETP.LT.AND P5, PT, R46, UR10, !P1 ;  /* 0x0000000a2e007c0c */ /* 0x000fe2000cfa1270 */
[----:B------:R-:W-:Y:S01]  /*3e650*/  ULDC UR8, c[0x0][0x228] ;  /* 0x00008a0000087ab9 */ /* 0x000fe20000000800 */
[----:B------:R-:W-:Y:S01]  /*3e660*/  PRMT R39, R20, 0x7770, RZ ;  /* 0x0000777014277816 */ /* 0x000fe200000000ff */
[----:B------:R-:W-:Y:S01]  /*3e670*/  ULDC UR10, c[0x0][0x228] ;  /* 0x00008a00000a7ab9 */ /* 0x000fe20000000800 */
[C---:B0-----:R-:W-:Y:S01]  /*3e680*/  IADD3 R24, P6, R33.reuse, R2, RZ ;  /* 0x0000000221187210 */ /* 0x041fe20007fde0ff */
[----:B------:R-:W-:Y:S01]  /*3e690*/  VIADD R34, R44, 0x22 ;  /* 0x000000222c227836 */ /* 0x000fe20000000000 */
[----:B------:R-:W-:Y:S01]  /*3e6a0*/  PRMT R37, R20, 0x7771, RZ ;  /* 0x0000777114257816 */ /* 0x000fe200000000ff */
[----:B------:R-:W-:Y:S01]  /*3e6b0*/  ULDC UR6, c[0x0][0x22c] ;  /* 0x00008b0000067ab9 */ /* 0x000fe20000000800 */
[C---:B-1----:R-:W-:Y:S01]  /*3e6c0*/  IADD3 R26, P2, R33.reuse, R3, RZ ;  /* 0x00000003211a7210 */ /* 0x042fe20007f5e0ff */
[----:B------:R-:W-:Y:S01]  /*3e6d0*/  IMAD.X R25, R32, 0x1, R57, P6 ;  /* 0x0000000120197824 */ /* 0x000fe200030e0639 */
[----:B--2---:R-:W-:-:S03]  /*3e6e0*/  IADD3 R28, P6, R33, R58, RZ ;  /* 0x0000003a211c7210 */ /* 0x004fc60007fde0ff */
[----:B------:R-:W-:Y:S01]  /*3e6f0*/  IMAD.X R27, R32, 0x1, R56, P2 ;  /* 0x00000001201b7824 */ /* 0x000fe200010e0638 */
[----:B------:R-:W-:Y:S01]  /*3e700*/  ISETP.GE.AND P2, PT, R30, UR4, PT ;  /* 0x000000041e007c0c */ /* 0x000fe2000bf46270 */
[----:B------:R0:W-:Y:S01]  /*3e710*/  @P4 STG.E.U8 desc[UR32][R24.64], R39 ;  /* 0x0000002718004986 */ /* 0x0001e2000c101120 */
[----:B------:R-:W-:Y:S01]  /*3e720*/  ULDC UR4, c[0x0][0x248] ;  /* 0x0000920000047ab9 */ /* 0x000fe20000000800 */
[----:B------:R-:W-:Y:S01]  /*3e730*/  IMAD.X R29, R32, 0x1, R59, P6 ;  /* 0x00000001201d7824 */ /* 0x000fe200030e063b */
[----:B------:R-:W-:Y:S01]  /*3e740*/  PRMT R31, R20, 0x7772, RZ ;  /* 0x00007772141f7816 */ /* 0x000fe200000000ff */
[----:B------:R1:W-:Y:S01]  /*3e750*/  @P3 STG.E.U8 desc[UR32][R26.64], R37 ;  /* 0x000000251a003986 */ /* 0x0003e2000c101120 */
[----:B------:R-:W-:Y:S01]  /*3e760*/  VIADD R35, R33, UR4 ;  /* 0x0000000421237c36 */ /* 0x000fe20008000000 */
[----:B------:R-:W-:Y:S01]  /*3e770*/  ISETP.LT.AND P3, PT, R47, UR8, !P1 ;  /* 0x000000082f007c0c */ /* 0x000fe2000cf61270 */
[----:B------:R-:W-:Y:S01]  /*3e780*/  ULDC UR4, c[0x0][0x248] ;  /* 0x0000920000047ab9 */ /* 0x000fe20000000800 */
[----:B------:R-:W-:Y:S01]  /*3e790*/  ISETP.LT.AND P4, PT, R55, UR10, !P2 ;  /* 0x0000000a37007c0c */ /* 0x000fe2000d781270 */
[----:B------:R2:W-:Y:S01]  /*3e7a0*/  @P5 STG.E.U8 desc[UR32][R28.64], R31 ;  /* 0x0000001f1c005986 */ /* 0x0005e2000c101120 */
[----:B------:R-:W-:Y:S01]  /*3e7b0*/  SHF.R.S32.HI R30, RZ, 0x1f, R35 ;  /* 0x0000001fff1e7819 */ /* 0x000fe20000011423 */
[----:B------:R-:W-:Y:S01]  /*3e7c0*/  ULDC UR8, c[0x0][0x228] ;  /* 0x00008a0000087ab9 */ /* 0x000fe20000000800 */
[----:B0-----:R-:W-:Y:S01]  /*3e7d0*/  IADD3 R24, P6, R33, R60, RZ ;  /* 0x0000003c21187210 */ /* 0x001fe20007fde0ff */
[----:B------:R-:W-:Y:S01]  /*3e7e0*/  ULDC UR10, c[0x0][0x228] ;  /* 0x00008a00000a7ab9 */ /* 0x000fe20000000800 */
[----:B------:R-:W-:Y:S01]  /*3e7f0*/  ISETP.LT.AND P5, PT, R45, UR12, !P2 ;  /* 0x0000000c2d007c0c */ /* 0x000fe2000d7a1270 */
[----:B------:R-:W-:Y:S01]  /*3e800*/  ULDC UR12, c[0x0][0x228] ;  /* 0x00008a00000c7ab9 */ /* 0x000fe20000000800 */
[----:B-1----:R-:W-:Y:S01]  /*3e810*/  IADD3 R26, P1, R35, R2, RZ ;  /* 0x00000002231a7210 */ /* 0x002fe20007f3e0ff */
[----:B------:R-:W-:Y:S01]  /*3e820*/  IMAD.X R25, R32, 0x1, R61, P6 ;  /* 0x0000000120197824 */ /* 0x000fe200030e063d */
[----:B------:R-:W-:-:S02]  /*3e830*/  PRMT R33, R20, 0x7773, RZ ;  /* 0x0000777314217816 */ /* 0x000fc400000000ff */
[C---:B--2---:R-:W-:Y:S01]  /*3e840*/  IADD3 R28, P6, R35.reuse, R3, RZ ;  /* 0x00000003231c7210 */ /* 0x044fe20007fde0ff */
[----:B------:R-:W-:Y:S01]  /*3e850*/  IMAD.X R27, R30, 0x1, R57, P1 ;  /* 0x000000011e1b7824 */ /* 0x000fe200008e0639 */
[----:B------:R-:W-:Y:S01]  /*3e860*/  ISETP.GE.AND P1, PT, R34, UR6, PT ;  /* 0x0000000622007c0c */ /* 0x000fe2000bf26270 */
[----:B------:R-:W-:Y:S01]  /*3e870*/  ULDC UR6, c[0x0][0x228] ;  /* 0x00008a0000067ab9 */ /* 0x000fe20000000800 */
[----:B------:R-:W-:Y:S01]  /*3e880*/  PRMT R39, R16, 0x7770, RZ ;  /* 0x0000777010277816 */ /* 0x000fe200000000ff */
[----:B------:R0:W-:Y:S01]  /*3e890*/  @P3 STG.E.U8 desc[UR32][R24.64], R33 ;  /* 0x0000002118003986 */ /* 0x0001e2000c101120 */
[----:B------:R-:W-:Y:S01]  /*3e8a0*/  IMAD.X R29, R30, 0x1, R56, P6 ;  /* 0x000000011e1d7824 */ /* 0x000fe200030e0638 */
[----:B------:R-:W-:Y:S02]  /*3e8b0*/  PRMT R37, R16, 0x7771, RZ ;  /* 0x0000777110257816 */ /* 0x000fe400000000ff */
[----:B------:R-:W-:Y:S01]  /*3e8c0*/  ISETP.LT.AND P3, PT, R46, UR6, !P2 ;  /* 0x000000062e007c0c */ /* 0x000fe2000d761270 */
[----:B------:R-:W-:Y:S01]  /*3e8d0*/  ULDC UR6, c[0x0][0x228] ;  /* 0x00008a0000067ab9 */ /* 0x000fe20000000800 */
[----:B------:R-:W-:Y:S01]  /*3e8e0*/  VIADD R31, R35, UR4 ;  /* 0x00000004231f7c36 */ /* 0x000fe20008000000 */
[----:B------:R1:W-:Y:S01]  /*3e8f0*/  @P4 STG.E.U8 desc[UR32][R26.64], R39 ;  /* 0x000000271a004986 */ /* 0x0003e2000c101120 */
[----:B------:R-:W-:Y:S01]  /*3e900*/  ISETP.LT.AND P2, PT, R47, UR6, !P2 ;  /* 0x000000062f007c0c */ /* 0x000fe2000d741270 */
[----:B------:R-:W-:Y:S01]  /*3e910*/  ULDC UR4, c[0x0][0x228] ;  /* 0x00008a0000047ab9 */ /* 0x000fe20000000800 */
[----:B0-----:R-:W-:Y:S01]  /*3e920*/  IADD3 R24, P6, R35, R58, RZ ;  /* 0x0000003a23187210 */ /* 0x001fe20007fde0ff */
[----:B------:R0:W-:Y:S01]  /*3e930*/  @P5 STG.E.U8 desc[UR32][R28.64], R37 ;  /* 0x000000251c005986 */ /* 0x0001e2000c101120 */
[----:B------:R-:W-:Y:S01]  /*3e940*/  ISETP.LT.AND P4, PT, R55, UR8, !P1 ;  /* 0x0000000837007c0c */ /* 0x000fe2000cf81270 */
[----:B------:R-:W-:Y:S01]  /*3e950*/  ULDC UR6, c[0x0][0x228] ;  /* 0x00008a0000067ab9 */ /* 0x000fe20000000800 */
[----:B------:R-:W-:Y:S01]  /*3e960*/  SHF.R.S32.HI R20, RZ, 0x1f, R31 ;  /* 0x0000001fff147819 */ /* 0x000fe2000001141f */
[----:B------:R-:W-:Y:S01]  /*3e970*/  IMAD.X R25, R30, 0x1, R59, P6 ;  /* 0x000000011e197824 */ /* 0x000fe200030e063b */
[----:B------:R-:W-:Y:S01]  /*3e980*/  PRMT R33, R21, 0x7770, RZ ;  /* 0x0000777015217816 */ /* 0x000fe200000000ff */
[----:B------:R-:W-:Y:S01]  /*3e990*/  ULDC UR8, c[0x0][0x228] ;  /* 0x00008a0000087ab9 */ /* 0x000fe20000000800 */
[----:B-1----:R-:W-:-:S02]  /*3e9a0*/  IADD3 R26, P5, R35, R60, RZ ;  /* 0x0000003c231a7210 */ /* 0x002fc40007fbe0ff */
[----:B0-----:R-:W-:-:S03]  /*3e9b0*/  IADD3 R28, P6, R31, R2, RZ ;  /* 0x000000021f1c7210 */ /* 0x001fc60007fde0ff */
[----:B------:R-:W-:Y:S01]  /*3e9c0*/  IMAD.X R27, R30, 0x1, R61, P5 ;  /* 0x000000011e1b7824 */ /* 0x000fe200028e063d */
[C---:B------:R-:W-:Y:S02]  /*3e9d0*/  PRMT R37, R16.reuse, 0x7772, RZ ;  /* 0x0000777210257816 */ /* 0x040fe400000000ff */
[----:B------:R-:W-:Y:S01]  /*3e9e0*/  PRMT R35, R16, 0x7773, RZ ;  /* 0x0000777310237816 */ /* 0x000fe200000000ff */
[----:B------:R-:W-:Y:S02]  /*3e9f0*/  IMAD.X R29, R20, 0x1, R57, P6 ;  /* 0x00000001141d7824 */ /* 0x000fe400030e0639 */
[----:B------:R0:W-:Y:S01]  /*3ea00*/  @P3 STG.E.U8 desc[UR32][R24.64], R37 ;  /* 0x0000002518003986 */ /* 0x0001e2000c101120 */
[----:B------:R-:W-:Y:S01]  /*3ea10*/  ISETP.LT.AND P3, PT, R45, UR4, !P1 ;  /* 0x000000042d007c0c */ /* 0x000fe2000cf61270 */
[----:B------:R-:W-:Y:S01]  /*3ea20*/  VIADD R16, R44, 0x23 ;  /* 0x000000232c107836 */ /* 0x000fe20000000000 */
[----:B------:R-:W-:Y:S01]  /*3ea30*/  ULDC UR4, c[0x0][0x22c] ;  /* 0x00008b0000047ab9 */ /* 0x000fe20000000800 */
[----:B------:R1:W-:Y:S04]  /*3ea40*/  @P2 STG.E.U8 desc[UR32][R26.64], R35 ;  /* 0x000000231a002986 */ /* 0x0003e8000c101120 */
[----:B------:R2:W-:Y:S01]  /*3ea50*/  @P4 STG.E.U8 desc[UR32][R28.64], R33 ;  /* 0x000000211c004986 */ /* 0x0005e2000c101120 */
[----:B------:R-:W-:Y:S01]  /*3ea60*/  ISETP.LT.AND P4, PT, R46, UR6, !P1 ;  /* 0x000000062e007c0c */ /* 0x000fe2000cf81270 */
[----:B------:R-:W-:Y:S01]  /*3ea70*/  ULDC UR6, c[0x0][0x228] ;  /* 0x00008a0000067ab9 */ /* 0x000fe20000000800 */
[----:B0-----:R-:W-:-:S02]  /*3ea80*/  IADD3 R24, P2, R31, R3, RZ ;  /* 0x000000031f187210 */ /* 0x001fc40007f5e0ff */
[----:B------:R-:W-:Y:S01]  /*3ea90*/  ISETP.LT.AND P1, PT, R47, UR8, !P1 ;  /* 0x000000082f007c0c */ /* 0x000fe2000cf21270 */
[----:B------:R-:W-:Y:S01]  /*3eaa0*/  ULDC UR8, c[0x0][0x228] ;  /* 0x00008a0000087ab9 */ /* 0x000fe20000000800 */
[C---:B-1----:R-:W-:Y:S01]  /*3eab0*/  IADD3 R26, P5, R31.reuse, R58, RZ ;  /* 0x0000003a1f1a7210 */ /* 0x042fe20007fbe0ff */
[--C-:B------:R-:W-:Y:S01]  /*3eac0*/  IMAD.X R25, R20, 0x1, R56.reuse, P2 ;  /* 0x0000000114197824 */ /* 0x100fe200010e0638 */
[----:B------:R-:W-:Y:S01]  /*3ead0*/  ISETP.GE.AND P2, PT, R16, UR4, PT ;  /* 0x0000000410007c0c */ /* 0x000fe2000bf46270 */
[----:B------:R-:W-:Y:S01]  /*3eae0*/  ULDC UR4, c[0x0][0x248] ;  /* 0x0000920000047ab9 */ /* 0x000fe20000000800 */
[----:B--2---:R-:W-:Y:S01]  /*3eaf0*/  IADD3 R28, P6, R31, R60, RZ ;  /* 0x0000003c1f1c7210 */ /* 0x004fe20007fde0ff */
[C---:B------:R-:W-:Y:S01]  /*3eb00*/  IMAD.X R27, R20.reuse, 0x1, R59, P5 ;  /* 0x00000001141b7824 */ /* 0x040fe200028e063b */
[----:B------:R-:W-:Y:S01]  /*3eb10*/  PRMT R37, R21, 0x7771, RZ ;  /* 0x0000777115257816 */ /* 0x000fe200000000ff */
[----:B------:R-:W-:Y:S01]  /*3eb20*/  VIADD R31, R31, UR4 ;  /* 0x000000041f1f7c36 */ /* 0x000fe20008000000 */
[C---:B------:R-:W-:Y:S01]  /*3eb30*/  PRMT R35, R21.reuse, 0x7772, RZ ;  /* 0x0000777215237816 */ /* 0x040fe200000000ff */
[----:B------:R-:W-:Y:S01]  /*3eb40*/  IMAD.X R29, R20, 0x1, R61, P6 ;  /* 0x00000001141d7824 */ /* 0x000fe200030e063d */
[----:B------:R-:W-:Y:S01]  /*3eb50*/  PRMT R33, R21, 0x7773, RZ ;  /* 0x0000777315217816 */ /* 0x000fe200000000ff */
[----:B------:R0:W-:Y:S01]  /*3eb60*/  @P3 STG.E.U8 desc[UR32][R24.64], R37 ;  /* 0x0000002518003986 */ /* 0x0001e2000c101120 */
[----:B------:R-:W-:Y:S01]  /*3eb70*/  SHF.R.S32.HI R16, RZ, 0x1f, R31 ;  /* 0x0000001fff107819 */ /* 0x000fe2000001141f */
[----:B------:R-:W-:Y:S01]  /*3eb80*/  VIADD R30, R44, 0x24 ;  /* 0x000000242c1e7836 */ /* 0x000fe20000000000 */
[----:B------:R-:W-:Y:S01]  /*3eb90*/  IADD3 R20, P6, R31, R2, RZ ;  /* 0x000000021f147210 */ /* 0x000fe20007fde0ff */
[----:B------:R1:W-:Y:S01]  /*3eba0*/  @P4 STG.E.U8 desc[UR32][R26.64], R35 ;  /* 0x000000231a004986 */ /* 0x0003e2000c101120 */
[----:B------:R-:W-:Y:S01]  /*3ebb0*/  ISETP.LT.AND P4, PT, R55, UR6, !P2 ;  /* 0x0000000637007c0c */ /* 0x000fe2000d781270 */
[----:B------:R-:W-:Y:S01]  /*3ebc0*/  ULDC UR4, c[0x0][0x22c] ;  /* 0x00008b0000047ab9 */ /* 0x000fe20000000800 */
[----:B------:R-:W-:Y:S01]  /*3ebd0*/  ISETP.LT.AND P5, PT, R46, UR10, !P2 ;  /* 0x0000000a2e007c0c */ /* 0x000fe2000d7a1270 */
[----:B------:R2:W-:Y:S01]  /*3ebe0*/  @P1 STG.E.U8 desc[UR32][R28.64], R33 ;  /* 0x000000211c001986 */ /* 0x0005e2000c101120 */
[----:B------:R-:W-:Y:S01]  /*3ebf0*/  ISETP.LT.AND P1, PT, R45, UR8, !P2 ;  /* 0x000000082d007c0c */ /* 0x000fe2000d721270 */
[C---:B------:R-:W-:Y:S01]  /*3ec00*/  IMAD.X R21, R16.reuse, 0x1, R57, P6 ;  /* 0x0000000110157824 */ /* 0x040fe200030e0639 */
[----:B------:R-:W-:Y:S01]  /*3ec10*/  ULDC UR8, c[0x0][0x228] ;  /* 0x00008a0000087ab9 */ /* 0x000fe20000000800 */
[----:B0-----:R-:W-:Y:S01]  /*3ec20*/  IADD3 R24, P3, R31, R3, RZ ;  /* 0x000000031f187210 */ /* 0x001fe20007f7e0ff */
[----:B------:R-:W-:Y:S01]  /*3ec30*/  ULDC UR10, c[0x0][0x228] ;  /* 0x00008a00000a7ab9 */ /* 0x000fe20000000800 */
[----:B------:R-:W-:Y:S01]  /*3ec40*/  PRMT R37, R17, 0x7770, RZ ;  /* 0x0000777011257816 */ /* 0x000fe200000000ff */
[----:B------:R-:W-:Y:S01]  /*3ec50*/  ULDC UR6, c[0x0][0x22c] ;  /* 0x00008b0000067ab9 */ /* 0x000fe20000000800 */
[----:B-1----:R-:W-:Y:S01]  /*3ec60*/  IADD3 R26, P6, R31, R58, RZ ;  /* 0x0000003a1f1a7210 */ /* 0x002fe20007fde0ff */
[----:B------:R-:W-:Y:S01]  /*3ec70*/  IMAD.X R25, R16, 0x1, R56, P3 ;  /* 0x0000000110197824 */ /* 0x000fe200018e0638 */
[----:B------:R-:W-:Y:S01]  /*3ec80*/  ISETP.GE.AND P3, PT, R30, UR4, PT ;  /* 0x000000041e007c0c */ /* 0x000fe2000bf66270 */
[----:B------:R-:W-:Y:S01]  /*3ec90*/  ULDC UR4, c[0x0][0x248] ;  /* 0x0000920000047ab9 */ /* 0x000fe20000000800 */
[C---:B------:R-:W-:Y:S01]  /*3eca0*/  PRMT R35, R17.reuse, 0x7771, RZ ;  /* 0x0000777111237816 */ /* 0x040fe200000000ff */
[----:B------:R-:W-:Y:S01]  /*3ecb0*/  IMAD.X R27, R16, 0x1, R59, P6 ;  /* 0x00000001101b7824 */ /* 0x000fe200030e063b */
[----:B--2---:R-:W-:Y:S01]  /*3ecc0*/  PRMT R29, R17, 0x7772, RZ ;  /* 0x00007772111d7816 */ /* 0x004fe200000000ff */
[----:B------:R-:W-:Y:S01]  /*3ecd0*/  VIADD R33, R31, UR4 ;  /* 0x000000041f217c36 */ /* 0x000fe20008000000 */
[----:B------:R-:W-:Y:S01]  /*3ece0*/  ISETP.LT.AND P2, PT, R47, UR8, !P2 ;  /* 0x000000082f007c0c */ /* 0x000fe2000d741270 */
[----:B------:R0:W-:Y:S01]  /*3ecf0*/  @P4 STG.E.U8 desc[UR32][R20.64], R37 ;  /* 0x0000002514004986 */ /* 0x0001e2000c101120 */
[----:B------:R-:W-:Y:S01]  /*3ed00*/  ISETP.LT.AND P4, PT, R55, UR10, !P3 ;  /* 0x0000000a37007c0c */ /* 0x000fe2000df81270 */
[----:B------:R-:W-:Y:S01]  /*3ed10*/  VIADD R30, R44, 0x25 ;  /* 0x000000252c1e7836 */ /* 0x000fe20000000000 */
[----:B------:R-:W-:Y:S01]  /*3ed20*/  SHF.R.S32.HI R28, RZ, 0x1f, R33 ;  /* 0x0000001fff1c7819 */ /* 0x000fe20000011421 */
[----:B------:R1:W-:Y:S01]  /*3ed30*/  @P1 STG.E.U8 desc[UR32][R24.64], R35 ;  /* 0x0000002318001986 */ /* 0x0003e2000c101120 */
[----:B------:R-:W-:Y:S01]  /*3ed40*/  ULDC UR4, c[0x0][0x248] ;  /* 0x0000920000047ab9 */ /* 0x000fe20000000800 */
[----:B------:R-:W-:Y:S01]  /*3ed50*/  ULDC UR8, c[0x0][0x228] ;  /* 0x00008a0000087ab9 */ /* 0x000fe20000000800 */
[----:B------:R-:W-:Y:S01]  /*3ed60*/  ULDC UR10, c[0x0][0x228] ;  /* 0x00008a00000a7ab9 */ /* 0x000fe20000000800 */
[----:B------:R2:W-:Y:S01]  /*3ed70*/  @P5 STG.E.U8 desc[UR32][R26.64], R29 ;  /* 0x0000001d1a005986 */ /* 0x0005e2000c101120 */
[----:B------:R-:W-:Y:S01]  /*3ed80*/  ISETP.LT.AND P5, PT, R45, UR12, !P3 ;  /* 0x0000000c2d007c0c */ /* 0x000fe2000dfa1270 */
[----:B------:R-:W-:Y:S01]  /*3ed90*/  ULDC UR12, c[0x0][0x228] ;  /* 0x00008a00000c7ab9 */ /* 0x000fe20000000800 */
[----:B0-----:R-:W-:-:S02]  /*3eda0*/  IADD3 R20, P6, R31, R60, RZ ;  /* 0x0000003c1f147210 */ /* 0x001fc40007fde0ff */
[----:B-1----:R-:W-:-:S03]  /*3edb0*/  IADD3 R24, P1, R33, R2, RZ ;  /* 0x0000000221187210 */ /* 0x002fc60007f3e0ff */
[----:B------:R-:W-:Y:S01]  /*3edc0*/  IMAD.X R21, R16, 0x1, R61, P6 ;  /* 0x0000000110157824 */ /* 0x000fe200030e063d */
[----:B------:R-:W-:Y:S02]  /*3edd0*/  IADD3 R16, P6, R33, R3, RZ ;  /* 0x0000000321107210 */ /* 0x000fe40007fde0ff */
[----:B------:R-:W-:Y:S01]  /*3ede0*/  PRMT R37, R17, 0x7773, RZ ;  /* 0x0000777311257816 */ /* 0x000fe200000000ff */
[----:B------:R-:W-:Y:S01]  /*3edf0*/  IMAD.X R25, R28, 0x1, R57, P1 ;  /* 0x000000011c197824 */ /* 0x000fe200008e0639 */
[----:B------:R-:W-:Y:S01]  /*3ee00*/  ISETP.GE.AND P1, PT, R30, UR6, PT ;  /* 0x000000061e007c0c */ /* 0x000fe2000bf26270 */
[----:B------:R-:W-:Y:S01]  /*3ee10*/  ULDC UR6, c[0x0][0x228] ;  /* 0x00008a0000067ab9 */ /* 0x000fe20000000800 */
[----:B------:R-:W-:Y:S01]  /*3ee20*/  PRMT R35, R22, 0x7770, RZ ;  /* 0x0000777016237816 */ /* 0x000fe200000000ff */
[----:B------:R-:W-:Y:S01]  /*3ee30*/  IMAD.X R17, R28, 0x1, R56, P6 ;  /* 0x000000011c117824 */ /* 0x000fe200030e0638 */
[----:B------:R-:W-:Y:S01]  /*3ee40*/  PRMT R31, R22, 0x7771, RZ ;  /* 0x00007771161f7816 */ /* 0x000fe200000000ff */
[----:B------:R0:W-:Y:S01]  /*3ee50*/  @P2 STG.E.U8 desc[UR32][R20.64], R37 ;  /* 0x0000002514002986 */ /* 0x0001e2000c101120 */
[----:B------:R-:W-:Y:S01]  /*3ee60*/  ISETP.LT.AND P2, PT, R46, UR6, !P3 ;  /* 0x000000062e007c0c */ /* 0x000fe2000df41270 */
[----:B------:R-:W-:Y:S01]  /*3ee70*/  ULDC UR6, c[0x0][0x228] ;  /* 0x00008a0000067ab9 */ /* 0x000fe20000000800 */
[C---:B--2---:R-:W-:Y:S01]  /*3ee80*/  IADD3 R26, P6, R33.reuse, R58, RZ ;  /* 0x0000003a211a7210 */ /* 0x044fe20007fde0ff */
[----:B------:R-:W-:Y:S01]  /*3ee90*/  VIADD R29, R33, UR4 ;  /* 0x00000004211d7c36 */ /* 0x000fe20008000000 */
[----:B------:R1:W-:Y:S01]  /*3eea0*/  @P4 STG.E.U8 desc[UR32][R24.64], R35 ;  /* 0x0000002318004986 */ /* 0x0003e2000c101120 */
[----:B------:R-:W-:Y:S01]  /*3eeb0*/  ISETP.LT.AND P3, PT, R47, UR8, !P3 ;  /* 0x000000082f007c0c */ /* 0x000fe2000df61270 */
[----:B------:R-:W-:Y:S01]  /*3eec0*/  ULDC UR4, c[0x0][0x228] ;  /* 0x00008a0000047ab9 */ /* 0x000fe20000000800 */
[----:B------:R-:W-:Y:S01]  /*3eed0*/  ISETP.LT.AND P4, PT, R55, UR6, !P1 ;  /* 0x0000000637007c0c */ /* 0x000fe2000cf81270 */
[----:B------:R2:W-:Y:S01]  /*3eee0*/  @P5 STG.E.U8 desc[UR32][R16.64], R31 ;  /* 0x0000001f10005986 */ /* 0x0005e2000c101120 */
[----:B------:R-:W-:Y:S01]  /*3eef0*/  IMAD.X R27, R28, 0x1, R59, P6 ;  /* 0x000000011c1b7824 */ /* 0x000fe200030e063b */
[----:B------:R-:W-:Y:S01]  /*3ef00*/  SHF.R.S32.HI R30, RZ, 0x1f, R29 ;  /* 0x0000001fff1e7819 */ /* 0x000fe2000001141d */
[----:B------:R-:W-:Y:S01]  /*3ef10*/  ULDC UR6, c[0x0][0x228] ;  /* 0x00008a0000067ab9 */ /* 0x000fe20000000800 */
[----:B0-----:R-:W-:Y:S01]  /*3ef20*/  IADD3 R20, P5, R33, R60, RZ ;  /* 0x0000003c21147210 */ /* 0x001fe20007fbe0ff */
[----:B------:R-:W-:Y:S01]  /*3ef30*/  ULDC UR8, c[0x0][0x228] ;  /* 0x00008a0000087ab9 */ /* 0x000fe20000000800 */
[----:B------:R-:W-:-:S02]  /*3ef40*/  PRMT R33, R18, 0x7770, RZ ;  /* 0x0000777012217816 */ /* 0x000fc400000000ff */
[----:B-1----:R-:W-:Y:S02]  /*3ef50*/  PRMT R25, R22, 0x7773, RZ ;  /* 0x0000777316197816 */ /* 0x002fe400000000ff */
[----:B--2---:R-:W-:Y:S01]  /*3ef60*/  IADD3 R16, P6, R29, R2, RZ ;  /* 0x000000021d107210 */ /* 0x004fe20007fde0ff */
[----:B------:R-:W-:Y:S01]  /*3ef70*/  IMAD.X R21, R28, 0x1, R61, P5 ;  /* 0x000000011c157824 */ /* 0x000fe200028e063d */
[----:B------:R-:W-:-:S03]  /*3ef80*/  PRMT R31, R22, 0x7772, RZ ;  /* 0x00007772161f7816 */ /* 0x000fc600000000ff */
[----:B------:R-:W-:Y:S02]  /*3ef90*/  IMAD.X R17, R30, 0x1, R57, P6 ;  /* 0x000000011e117824 */ /* 0x000fe400030e0639 */
        /* <DEDUP_REMOVED lines=8> */
[----:B------:R-:W-:Y:S01]  /*3f020*/  ISETP.LT.AND P1, PT, R47, UR8, !P1 ;  /* 0x000000082f007c0c */ /* 0x000fe2000cf21270 */
[----:B------:R-:W-:Y:S01]  /*3f030*/  ULDC UR8, c[0x0][0x228] ;  /* 0x00008a0000087ab9 */ /* 0x000fe20000000800 */
[C---:B0-----:R-:W-:Y:S02]  /*3f040*/  IADD3 R26, P2, R29.reuse, R3, RZ ;  /* 0x000000031d1a7210 */ /* 0x041fe40007f5e0ff */
[----:B------:R-:W-:-:S02]  /*3f050*/  IADD3 R24, P6, R29, R60, RZ ;  /* 0x0000003c1d187210 */ /* 0x000fc40007fde0ff */
[C---:B-1----:R-:W-:Y:S01]  /*3f060*/  IADD3 R20, P5, R29.reuse, R58, RZ ;  /* 0x0000003a1d147210 */ /* 0x042fe20007fbe0ff */
[----:B------:R-:W-:Y:S01]  /*3f070*/  IMAD.X R27, R30, 0x1, R56, P2 ;  /* 0x000000011e1b7824 */ /* 0x000fe200010e0638 */
[----:B------:R-:W-:Y:S01]  /*3f080*/  ISETP.GE.AND P2, PT, R22, UR4, PT ;  /* 0x0000000416007c0c */ /* 0x000fe2000bf46270 */
[----:B------:R-:W-:Y:S01]  /*3f090*/  ULDC UR4, c[0x0][0x248] ;  /* 0x0000920000047ab9 */ /* 0x000fe20000000800 */
[----:B--2---:R-:W-:Y:S01]  /*3f0a0*/  PRMT R33, R18, 0x7771, RZ ;  /* 0x0000777112217816 */ /* 0x004fe200000000ff */
[----:B------:R-:W-:Y:S01]  /*3f0b0*/  IMAD.X R21, R30, 0x1, R59, P5 ;  /* 0x000000011e157824 */ /* 0x000fe200028e063b */
[----:B------:R-:W-:Y:S01]  /*3f0c0*/  PRMT R31, R18, 0x7772, RZ ;  /* 0x00007772121f7816 */ /* 0x000fe200000000ff */
[----:B------:R-:W-:Y:S01]  /*3f0d0*/  IMAD.X R25, R30, 0x1, R61, P6 ;  /* 0x000000011e197824 */ /* 0x000fe200030e063d */
[----:B------:R-:W-:Y:S01]  /*3f0e0*/  PRMT R17, R18, 0x7773, RZ ;  /* 0x0000777312117816 */ /* 0x000fe200000000ff */
[----:B------:R-:W-:Y:S01]  /*3f0f0*/  VIADD R29, R29, UR4 ;  /* 0x000000041d1d7c36 */ /* 0x000fe20008000000 */
[----:B------:R-:W-:Y:S01]  /*3f100*/  @P3 STG.E.U8 desc[UR32][R26.64], R33 ;  /* 0x000000211a003986 */ /* 0x000fe2000c101120 */
[----:B------:R-:W-:Y:S01]  /*3f110*/  VIADD R16, R44, 0x27 ;  /* 0x000000272c107836 */ /* 0x000fe20000000000 */
[----:B------:R-:W-:-:S02]  /*3f120*/  ULDC UR4, c[0x0][0x22c] ;  /* 0x00008b0000047ab9 */ /* 0x000fc40000000800 */
[----:B------:R0:W-:Y:S01]  /*3f130*/  @P4 STG.E.U8 desc[UR32][R20.64], R31 ;  /* 0x0000001f14004986 */ /* 0x0001e2000c101120 */
[----:B------:R-:W-:-:S03]  /*3f140*/  SHF.R.S32.HI R18, RZ, 0x1f, R29 ;  /* 0x0000001fff127819 */ /* 0x000fc6000001141d */
[----:B------:R1:W-:Y:S01]  /*3f150*/  @P1 STG.E.U8 desc[UR32][R24.64], R17 ;  /* 0x0000001118001986 */ /* 0x0003e2000c101120 */
[----:B------:R-:W-:Y:S02]  /*3f160*/  ISETP.LT.AND P1, PT, R55, UR6, !P2 ;  /* 0x0000000637007c0c */ /* 0x000fe4000d721270 */
[----:B------:R-:W-:Y:S01]  /*3f170*/  PRMT R35, R23, 0x7770, RZ ;  /* 0x0000777017237816 */ /* 0x000fe200000000ff */
[----:B------:R-:W-:Y:S01]  /*3f180*/  VIADD R22, R44, 0x28 ;  /* 0x000000282c167836 */ /* 0x000fe20000000000 */
[----:B------:R-:W-:Y:S01]  /*3f190*/  ISETP.LT.AND P4, PT, R45, UR8, !P2 ;  /* 0x000000082d007c0c */ /* 0x000fe2000d781270 */
[----:B------:R-:W-:Y:S01]  /*3f1a0*/  ULDC UR8, c[0x0][0x228] ;  /* 0x00008a0000087ab9 */ /* 0x000fe20000000800 */
[----:B------:R-:W-:Y:S01]  /*3f1b0*/  ISETP.LT.AND P6, PT, R46, UR10, !P2 ;  /* 0x0000000a2e007c0c */ /* 0x000fe2000d7c1270 */
[----:B------:R-:W-:Y:S01]  /*3f1c0*/  ULDC UR10, c[0x0][0x228] ;  /* 0x00008a00000a7ab9 */ /* 0x000fe20000000800 */
[C---:B0-----:R-:W-:Y:S01]  /*3f1d0*/  IADD3 R20, P3, R29.reuse, R2, RZ ;  /* 0x000000021d147210 */ /* 0x041fe20007f7e0ff */
[----:B------:R-:W-:Y:S01]  /*3f1e0*/  ULDC UR6, c[0x0][0x22c] ;  /* 0x00008b0000067ab9 */ /* 0x000fe20000000800 */
[----:B-1----:R-:W-:-:S03]  /*3f1f0*/  IADD3 R24, P5, R29, R3, RZ ;  /* 0x000000031d187210 */ /* 0x002fc60007fbe0ff */
[----:B------:R-:W-:Y:S01]  /*3f200*/  IMAD.X R21, R18, 0x1, R57, P3 ;  /* 0x0000000112157824 */ /* 0x000fe200018e0639 */
[----:B------:R-:W-:Y:S01]  /*3f210*/  ISETP.GE.AND P3, PT, R16, UR4, PT ;  /* 0x0000000410007c0c */ /* 0x000fe2000bf66270 */
[----:B------:R-:W-:Y:S01]  /*3f220*/  ULDC UR4, c[0x0][0x248] ;  /* 0x0000920000047ab9 */ /* 0x000fe20000000800 */
[C---:B------:R-:W-:Y:S01]  /*3f230*/  IMAD.X R25, R18.reuse, 0x1, R56, P5 ;  /* 0x0000000112197824 */ /* 0x040fe200028e0638 */
[----:B------:R-:W-:Y:S02]  /*3f240*/  IADD3 R16, P5, R29, R58, RZ ;  /* 0x0000003a1d107210 */ /* 0x000fe40007fbe0ff */
[C---:B------:R-:W-:Y:S02]  /*3f250*/  PRMT R33, R23.reuse, 0x7771, RZ ;  /* 0x0000777117217816 */ /* 0x040fe400000000ff */
[----:B------:R-:W-:Y:S01]  /*3f260*/  PRMT R31, R23, 0x7772, RZ ;  /* 0x00007772171f7816 */ /* 0x000fe200000000ff */
[----:B------:R-:W-:Y:S01]  /*3f270*/  IMAD.X R17, R18, 0x1, R59, P5 ;  /* 0x0000000112117824 */ /* 0x000fe200028e063b */
[----:B------:R0:W-:Y:S01]  /*3f280*/  @P1 STG.E.U8 desc[UR32][R20.64], R35 ;  /* 0x0000002314001986 */ /* 0x0001e2000c101120 */
[----:B------:R-:W-:Y:S01]  /*3f290*/  VIADD R27, R29, UR4 ;  /* 0x000000041d1b7c36 */ /* 0x000fe20008000000 */
[----:B------:R-:W-:Y:S01]  /*3f2a0*/  ISETP.LT.AND P2, PT, R47, UR8, !P2 ;  /* 0x000000082f007c0c */ /* 0x000fe2000d741270 */
[----:B------:R-:W-:Y:S01]  /*3f2b0*/  ULDC UR4, c[0x0][0x248] ;  /* 0x0000920000047ab9 */ /* 0x000fe20000000800 */
[----:B------:R1:W-:Y:S01]  /*3f2c0*/  @P4 STG.E.U8 desc[UR32][R24.64], R33 ;  /* 0x0000002118004986 */ /* 0x0003e2000c101120 */
[----:B------:R-:W-:Y:S01]  /*3f2d0*/  ISETP.LT.AND P4, PT, R55, UR10, !P3 ;  /* 0x0000000a37007c0c */ /* 0x000fe2000df81270 */
[----:B------:R-:W-:Y:S01]  /*3f2e0*/  ULDC UR8, c[0x0][0x228] ;  /* 0x00008a0000087ab9 */ /* 0x000fe20000000800 */
[----:B------:R-:W-:Y:S01]  /*3f2f0*/  SHF.R.S32.HI R26, RZ, 0x1f, R27 ;  /* 0x0000001fff1a7819 */ /* 0x000fe2000001141b */
[----:B------:R2:W-:Y:S01]  /*3f300*/  @P6 STG.E.U8 desc[UR32][R16.64], R31 ;  /* 0x0000001f10006986 */ /* 0x0005e2000c101120 */
[----:B------:R-:W-:Y:S01]  /*3f310*/  ISETP.LT.AND P5, PT, R45, UR12, !P3 ;  /* 0x0000000c2d007c0c */ /* 0x000fe2000dfa1270 */
[----:B------:R-:W-:Y:S01]  /*3f320*/  ULDC UR10, c[0x0][0x228] ;  /* 0x00008a00000a7ab9 */ /* 0x000fe20000000800 */
[----:B------:R-:W-:Y:S01]  /*3f330*/  ULDC UR12, c[0x0][0x228] ;  /* 0x00008a00000c7ab9 */ /* 0x000fe20000000800 */
[----:B0-----:R-:W-:-:S02]  /*3f340*/  IADD3 R20, P6, R29, R60, RZ ;  /* 0x0000003c1d147210 */ /* 0x001fc40007fde0ff */
[----:B-1----:R-:W-:-:S03]  /*3f350*/  IADD3 R24, P1, R27, R2, RZ ;  /* 0x000000021b187210 */ /* 0x002fc60007f3e0ff */
[----:B------:R-:W-:Y:S01]  /*3f360*/  IMAD.X R21, R18, 0x1, R61, P6 ;  /* 0x0000000112157824 */ /* 0x000fe200030e063d */
[----:B------:R-:W-:Y:S02]  /*3f370*/  PRMT R29, R23, 0x7773, RZ ;  /* 0x00007773171d7816 */ /* 0x000fe400000000ff */
[----:B--2---:R-:W-:Y:S01]  /*3f380*/  IADD3 R16, P6, R27, R3, RZ ;  /* 0x000000031b107210 */ /* 0x004fe20007fde0ff */
[----:B------:R-:W-:Y:S01]  /*3f390*/  IMAD.X R25, R26, 0x1, R57, P1 ;  /* 0x000000011a197824 */ /* 0x000fe200008e0639 */
[----:B------:R-:W-:Y:S01]  /*3f3a0*/  ISETP.GE.AND P1, PT, R22, UR6, PT ;  /* 0x0000000616007c0c */ /* 0x000fe2000bf26270 */
[----:B------:R-:W-:Y:S01]  /*3f3b0*/  ULDC UR6, c[0x0][0x228] ;  /* 0x00008a0000067ab9 */ /* 0x000fe20000000800 */
[C---:B------:R-:W-:Y:S01]  /*3f3c0*/  PRMT R33, R19.reuse, 0x7770, RZ ;  /* 0x0000777013217816 */ /* 0x040fe200000000ff */
[----:B------:R-:W-:Y:S01]  /*3f3d0*/  IMAD.X R17, R26, 0x1, R56, P6 ;  /* 0x000000011a117824 */ /* 0x000fe200030e0638 */
[----:B------:R-:W-:Y:S01]  /*3f3e0*/  PRMT R31, R19, 0x7771, RZ ;  /* 0x00007771131f7816 */ /* 0x000fe200000000ff */
[----:B------:R0:W-:Y:S01]  /*3f3f0*/  @P2 STG.E.U8 desc[UR32][R20.64], R29 ;  /* 0x0000001d14002986 */ /* 0x0001e2000c101120 */
[----:B------:R-:W-:Y:S01]  /*3f400*/  ISETP.LT.AND P2, PT, R46, UR6, !P3 ;  /* 0x000000062e007c0c */ /* 0x000fe2000df41270 */
[----:B------:R-:W-:Y:S01]  /*3f410*/  ULDC UR6, c[0x0][0x228] ;  /* 0x00008a0000067ab9 */ /* 0x000fe20000000800 */
[----:B------:R-:W-:Y:S01]  /*3f420*/  IADD3 R22, P6, R27, R58, RZ ;  /* 0x0000003a1b167210 */ /* 0x000fe20007fde0ff */
[----:B------:R1:W-:Y:S01]  /*3f430*/  @P4 STG.E.U8 desc[UR32][R24.64], R33 ;  /* 0x0000002118004986 */ /* 0x0003e2000c101120 */
[----:B------:R-:W-:Y:S01]  /*3f440*/  ISETP.LT.AND P3, PT, R47, UR8, !P3 ;  /* 0x000000082f007c0c */ /* 0x000fe2000df61270 */
[----:B------:R-:W-:Y:S01]  /*3f450*/  ULDC UR8, c[0x0][0x228] ;  /* 0x00008a0000087ab9 */ /* 0x000fe20000000800 */
[----:B------:R-:W-:Y:S01]  /*3f460*/  ISETP.LT.AND P4, PT, R55, UR6, !P1 ;  /* 0x0000000637007c0c */ /* 0x000fe2000cf81270 */
[----:B------:R2:W-:Y:S01]  /*3f470*/  @P5 STG.E.U8 desc[UR32][R16.64], R31 ;  /* 0x0000001f10005986 */ /* 0x0005e2000c101120 */
[C---:B0-----:R-:W-:Y:S01]  /*3f480*/  VIADD R29, R27.reuse, UR4 ;  /* 0x000000041b1d7c36 */ /* 0x041fe20008000000 */
[----:B------:R-:W-:Y:S01]  /*3f490*/  IADD3 R18, P5, R27, R60, RZ ;  /* 0x0000003c1b127210 */ /* 0x000fe20007fbe0ff */
[----:B------:R-:W-:Y:S01]  /*3f4a0*/  IMAD.X R23, R26, 0x1, R59, P6 ;  /* 0x000000011a177824 */ /* 0x000fe200030e063b */
[----:B------:R-:W-:Y:S01]  /*3f4b0*/  PRMT R21, R19, 0x7772, RZ ;  /* 0x0000777213157816 */ /* 0x000fe200000000ff */
[----:B------:R-:W-:Y:S01]  /*3f4c0*/  ULDC UR4, c[0x0][0x228] ;  /* 0x00008a0000047ab9 */ /* 0x000fe20000000800 */
[----:B------:R-:W-:Y:S01]  /*3f4d0*/  SHF.R.S32.HI R28, RZ, 0x1f, R29 ;  /* 0x0000001fff1c7819 */ /* 0x000fe2000001141d */
[----:B------:R-:W-:Y:S01]  /*3f4e0*/  ULDC UR6, c[0x0][0x228] ;  /* 0x00008a0000067ab9 */ /* 0x000fe20000000800 */
[----:B-1----:R-:W-:-:S02]  /*3f4f0*/  IADD3 R24, P6, R29, R2, RZ ;  /* 0x000000021d187210 */ /* 0x002fc40007fde0ff */
[----:B--2---:R-:W-:Y:S01]  /*3f500*/  PRMT R17, R19, 0x7773, RZ ;  /* 0x0000777313117816 */ /* 0x004fe200000000ff */
[----:B------:R-:W-:Y:S01]  /*3f510*/  IMAD.X R19, R26, 0x1, R61, P5 ;  /* 0x000000011a137824 */ /* 0x000fe200028e063d */
[----:B------:R-:W-:Y:S01]  /*3f520*/  PRMT R27, R12, 0x7770, RZ ;  /* 0x000077700c1b7816 */ /* 0x000fe200000000ff */
[----:B------:R-:W-:Y:S01]  /*3f530*/  IMAD.X R25, R28, 0x1, R57, P6 ;  /* 0x000000011c197824 */ /* 0x000fe200030e0639 */
[----:B------:R0:W-:Y:S01]  /*3f540*/  @P2 STG.E.U8 desc[UR32][R22.64], R21 ;  /* 0x0000001516002986 */ /* 0x0001e2000c101120 */
[----:B------:R-:W-:-:S03]  /*3f550*/  IADD3 R20, P2, R29, R3, RZ ;  /* 0x000000031d147210 */ /* 0x000fc60007f5e0ff */
[----:B------:R1:W-:Y:S01]  /*3f560*/  @P3 STG.E.U8 desc[UR32][R18.64], R17 ;  /* 0x0000001112003986 */ /* 0x0003e2000c101120 */
[----:B------:R-:W-:Y:S01]  /*3f570*/  ISETP.LT.AND P3, PT, R45, UR4, !P1 ;  /* 0x000000042d007c0c */ /* 0x000fe2000cf61270 */
[----:B------:R-:W-:Y:S01]  /*3f580*/  VIADD R26, R44, 0x29 ;  /* 0x000000292c1a7836 */ /* 0x000fe20000000000 */
[----:B------:R-:W-:Y:S01]  /*3f590*/  ULDC UR4, c[0x0][0x22c] ;  /* 0x00008b0000047ab9 */ /* 0x000fe20000000800 */
[----:B------:R2:W-:Y:S01]  /*3f5a0*/  @P4 STG.E.U8 desc[UR32][R24.64], R27 ;  /* 0x0000001b18004986 */ /* 0x0005e2000c101120 */
[----:B------:R-:W-:Y:S01]  /*3f5b0*/  ISETP.LT.AND P4, PT, R46, UR6, !P1 ;  /* 0x000000062e007c0c */ /* 0x000fe2000cf81270 */
[----:B------:R-:W-:Y:S01]  /*3f5c0*/  ULDC UR6, c[0x0][0x228] ;  /* 0x00008a0000067ab9 */ /* 0x000fe20000000800 */
[----:B------:R-:W-:Y:S01]  /*3f5d0*/  ISETP.LT.AND P1, PT, R47, UR8, !P1 ;  /* 0x000000082f007c0c */ /* 0x000fe2000cf21270 */
[----:B0-----:R-:W-:Y:S01]  /*3f5e0*/  IMAD.X R21, R28, 0x1, R56, P2 ;  /* 0x000000011c157824 */ /* 0x001fe200010e0638 */
[C---:B------:R-:W-:Y:S01]  /*3f5f0*/  IADD3 R16, P6, R29.reuse, R60, RZ ;  /* 0x0000003c1d107210 */ /* 0x040fe20007fde0ff */
[----:B------:R-:W-:Y:S01]  /*3f600*/  ULDC UR8, c[0x0][0x228] ;  /* 0x00008a0000087ab9 */ /* 0x000fe20000000800 */
[----:B-1----:R-:W-:-:S02]  /*3f610*/  IADD3 R18, P5, R29, R58, RZ ;  /* 0x0000003a1d127210 */ /* 0x002fc40007fbe0ff */
[----:B------:R-:W-:Y:S01]  /*3f620*/  ISETP.GE.AND P2, PT, R26, UR4, PT ;  /* 0x000000041a007c0c */ /* 0x000fe2000bf46270 */
[----:B------:R-:W-:Y:S01]  /*3f630*/  ULDC UR4, c[0x0][0x248] ;  /* 0x0000920000047ab9 */ /* 0x000fe20000000800 */
[----:B--2---:R-:W-:Y:S01]  /*3f640*/  PRMT R27, R12, 0x7771, RZ ;  /* 0x000077710c1b7816 */ /* 0x004fe200000000ff */
[----:B------:R-:W-:Y:S01]  /*3f650*/  IMAD.X R19, R28, 0x1, R59, P5 ;  /* 0x000000011c137824 */ /* 0x000fe200028e063b */
[C---:B------:R-:W-:Y:S01]  /*3f660*/  PRMT R25, R12.reuse, 0x7772, RZ ;  /* 0x000077720c197816 */ /* 0x040fe200000000ff */
[----:B------:R-:W-:Y:S01]  /*3f670*/  VIADD R29, R29, UR4 ;  /* 0x000000041d1d7c36 */ /* 0x000fe20008000000 */
[----:B------:R-:W-:Y:S01]  /*3f680*/  PRMT R23, R12, 0x7773, RZ ;  /* 0x000077730c177816 */ /* 0x000fe200000000ff */
[----:B------:R-:W-:Y:S01]  /*3f690*/  IMAD.X R17, R28, 0x1, R61, P6 ;  /* 0x000000011c117824 */ /* 0x000fe200030e063d */
[----:B------:R0:W-:Y:S01]  /*3f6a0*/  @P3 STG.E.U8 desc[UR32][R20.64], R27 ;  /* 0x0000001b14003986 */ /* 0x0001e2000c101120 */
[----:B------:R-:W-:Y:S01]  /*3f6b0*/  VIADD R22, R44, 0x2a ;  /* 0x0000002a2c167836 */ /* 0x000fe20000000000 */
[----:B------:R-:W-:Y:S01]  /*3f6c0*/  SHF.R.S32.HI R12, RZ, 0x1f, R29 ;  /* 0x0000001fff0c7819 */ /* 0x000fe2000001141d */
[----:B------:R-:W-:Y:S01]  /*3f6d0*/  ULDC UR4, c[0x0][0x22c] ;  /* 0x00008b0000047ab9 */ /* 0x000fe20000000800 */
[----:B------:R1:W-:Y:S01]  /*3f6e0*/  @P4 STG.E.U8 desc[UR32][R18.64], R25 ;  /* 0x0000001912004986 */ /* 0x0003e2000c101120 */
[----:B------:R-:W-:-:S02]  /*3f6f0*/  ISETP.LT.AND P4, PT, R55, UR6, !P2 ;  /* 0x0000000637007c0c */ /* 0x000fc4000d781270 */
[----:B------:R-:W-:Y:S01]  /*3f700*/  PRMT R31, R8, 0x7770, RZ ;  /* 0x00007770081f7816 */ /* 0x000fe200000000ff */
[----:B------:R2:W-:Y:S01]  /*3f710*/  @P1 STG.E.U8 desc[UR32][R16.64], R23 ;  /* 0x0000001710001986 */ /* 0x0005e2000c101120 */
[----:B------:R-:W-:Y:S01]  /*3f720*/  ISETP.LT.AND P1, PT, R45, UR8, !P2 ;  /* 0x000000082d007c0c */ /* 0x000fe2000d721270 */
[----:B------:R-:W-:Y:S01]  /*3f730*/  ULDC UR8, c[0x0][0x228] ;  /* 0x00008a0000087ab9 */ /* 0x000fe20000000800 */
[----:B------:R-:W-:Y:S01]  /*3f740*/  ISETP.LT.AND P5, PT, R46, UR10, !P2 ;  /* 0x0000000a2e007c0c */ /* 0x000fe2000d7a1270 */
[----:B------:R-:W-:Y:S01]  /*3f750*/  ULDC UR10, c[0x0][0x228] ;  /* 0x00008a00000a7ab9 */ /* 0x000fe20000000800 */
[C---:B0-----:R-:W-:Y:S01]  /*3f760*/  IADD3 R20, P3, R29.reuse, R3, RZ ;  /* 0x000000031d147210 */ /* 0x041fe20007f7e0ff */
[----:B------:R-:W-:Y:S01]  /*3f770*/  VIADD R26, R44, 0x2b ;  /* 0x0000002b2c1a7836 */ /* 0x000fe20000000000 */
[----:B------:R-:W-:Y:S01]  /*3f780*/  PRMT R27, R8, 0x7771, RZ ;  /* 0x00007771081b7816 */ /* 0x000fe200000000ff */
[----:B------:R-:W-:Y:S01]  /*3f790*/  ULDC UR6, c[0x0][0x22c] ;  /* 0x00008b0000067ab9 */ /* 0x000fe20000000800 */
[----:B-1----:R-:W-:Y:S01]  /*3f7a0*/  IADD3 R18, P6, R29, R2, RZ ;  /* 0x000000021d127210 */ /* 0x002fe20007fde0ff */
[----:B------:R-:W-:Y:S01]  /*3f7b0*/  IMAD.X R21, R12, 0x1, R56, P3 ;  /* 0x000000010c157824 */ /* 0x000fe200018e0638 */
[----:B------:R-:W-:Y:S01]  /*3f7c0*/  ISETP.GE.AND P3, PT, R22, UR4, PT ;  /* 0x0000000416007c0c */ /* 0x000fe2000bf66270 */
[----:B------:R-:W-:-:S02]  /*3f7d0*/  ULDC UR4, c[0x0][0x248] ;  /* 0x0000920000047ab9 */ /* 0x000fc40000000800 */
[----:B------:R-:W-:Y:S01]  /*3f7e0*/  IMAD.X R19, R12, 0x1, R57, P6 ;  /* 0x000000010c137824 */ /* 0x000fe200030e0639 */
[C---:B--2---:R-:W-:Y:S01]  /*3f7f0*/  IADD3 R16, P6, R29.reuse, R58, RZ ;  /* 0x0000003a1d107210 */ /* 0x044fe20007fde0ff */
[----:B------:R-:W-:Y:S01]  /*3f800*/  VIADD R25, R29, UR4 ;  /* 0x000000041d197c36 */ /* 0x000fe20008000000 */
[----:B------:R-:W-:Y:S01]  /*3f810*/  PRMT R23, R8, 0x7772, RZ ;  /* 0x0000777208177816 */ /* 0x000fe200000000ff */
[----:B------:R-:W-:Y:S01]  /*3f820*/  ULDC UR4, c[0x0][0x248] ;  /* 0x0000920000047ab9 */ /* 0x000fe20000000800 */
[----:B------:R-:W-:Y:S01]  /*3f830*/  ISETP.LT.AND P2, PT, R47, UR8, !P2 ;  /* 0x000000082f007c0c */ /* 0x000fe2000d741270 */
[----:B------:R-:W-:Y:S01]  /*3f840*/  IMAD.X R17, R12, 0x1, R59, P6 ;  /* 0x000000010c117824 */ /* 0x000fe200030e063b */
[----:B------:R0:W-:Y:S01]  /*3f850*/  @P4 STG.E.U8 desc[UR32][R18.64], R31 ;  /* 0x0000001f12004986 */ /* 0x0001e2000c101120 */
[----:B------:R-:W-:Y:S01]  /*3f860*/  ISETP.LT.AND P4, PT, R55, UR10, !P3 ;  /* 0x0000000a37007c0c */ /* 0x000fe2000df81270 */
[----:B------:R-:W-:Y:S01]  /*3f870*/  ULDC UR8, c[0x0][0x228] ;  /* 0x00008a0000087ab9 */ /* 0x000fe20000000800 */
[----:B------:R-:W-:Y:S01]  /*3f880*/  SHF.R.S32.HI R24, RZ, 0x1f, R25 ;  /* 0x0000001fff187819 */ /* 0x000fe20000011419 */
[----:B------:R1:W-:Y:S01]  /*3f890*/  @P1 STG.E.U8 desc[UR32][R20.64], R27 ;  /* 0x0000001b14001986 */ /* 0x0003e2000c101120 */
[----:B------:R-:W-:Y:S01]  /*3f8a0*/  IADD3 R22, P1, R25, R2, RZ ;  /* 0x0000000219167210 */ /* 0x000fe20007f3e0ff */
[----:B------:R-:W-:-:S02]  /*3f8b0*/  ULDC UR10, c[0x0][0x228] ;  /* 0x00008a00000a7ab9 */ /* 0x000fc40000000800 */
[----:B------:R2:W-:Y:S01]  /*3f8c0*/  @P5 STG.E.U8 desc[UR32][R16.64], R23 ;  /* 0x0000001710005986 */ /* 0x0005e2000c101120 */
[----:B------:R-:W-:Y:S01]  /*3f8d0*/  ISETP.LT.AND P5, PT, R45, UR12, !P3 ;  /* 0x0000000c2d007c0c */ /* 0x000fe2000dfa1270 */
[----:B------:R-:W-:Y:S01]  /*3f8e0*/  ULDC UR12, c[0x0][0x228] ;  /* 0x00008a00000c7ab9 */ /* 0x000fe20000000800 */
[----:B0-----:R-:W-:Y:S02]  /*3f8f0*/  IADD3 R18, P6, R29, R60, RZ ;  /* 0x0000003c1d127210 */ /* 0x001fe40007fde0ff */
[----:B------:R-:W-:-:S03]  /*3f900*/  PRMT R33, R8, 0x7773, RZ ;  /* 0x0000777308217816 */ /* 0x000fc600000000ff */
[----:B------:R-:W-:Y:S01]  /*3f910*/  IMAD.X R19, R12, 0x1, R61, P6 ;  /* 0x000000010c137824 */ /* 0x000fe200030e063d */
[----:B-1----:R-:W-:Y:S01]  /*3f920*/  IADD3 R20, P6, R25, R3, RZ ;  /* 0x0000000319147210 */ /* 0x002fe20007fde0ff */
[----:B--2---:R-:W-:Y:S01]  /*3f930*/  IMAD.X R23, R24, 0x1, R57, P1 ;  /* 0x0000000118177824 */ /* 0x004fe200008e0639 */
[----:B------:R-:W-:Y:S01]  /*3f940*/  ISETP.GE.AND P1, PT, R26, UR6, PT ;  /* 0x000000061a007c0c */ /* 0x000fe2000bf26270 */
[----:B------:R-:W-:Y:S01]  /*3f950*/  ULDC UR6, c[0x0][0x228] ;  /* 0x00008a0000067ab9 */ /* 0x000fe20000000800 */
[C---:B------:R-:W-:Y:S01]  /*3f960*/  PRMT R31, R13.reuse, 0x7770, RZ ;  /* 0x000077700d1f7816 */ /* 0x040fe200000000ff */
[----:B------:R0:W-:Y:S01]  /*3f970*/  @P2 STG.E.U8 desc[UR32][R18.64], R33 ;  /* 0x0000002112002986 */ /* 0x0001e2000c101120 */
[----:B------:R-:W-:Y:S01]  /*3f980*/  IMAD.X R21, R24, 0x1, R56, P6 ;  /* 0x0000000118157824 */ /* 0x000fe200030e0638 */
[----:B------:R-:W-:Y:S02]  /*3f990*/  PRMT R29, R13, 0x7771, RZ ;  /* 0x000077710d1d7816 */ /* 0x000fe400000000ff */
[----:B------:R-:W-:Y:S01]  /*3f9a0*/  ISETP.LT.AND P2, PT, R46, UR6, !P3 ;  /* 0x000000062e007c0c */ /* 0x000fe2000df41270 */
[----:B------:R-:W-:Y:S01]  /*3f9b0*/  ULDC UR6, c[0x0][0x228] ;  /* 0x00008a0000067ab9 */ /* 0x000fe20000000800 */
[C---:B------:R-:W-:Y:S01]  /*3f9c0*/  IADD3 R16, P6, R25.reuse, R58, RZ ;  /* 0x0000003a19107210 */ /* 0x040fe20007fde0ff */
[----:B------:R-:W-:Y:S01]  /*3f9d0*/  VIADD R27, R25, UR4 ;  /* 0x00000004191b7c36 */ /* 0x000fe20008000000 */
[----:B------:R1:W-:Y:S01]  /*3f9e0*/  @P4 STG.E.U8 desc[UR32][R22.64], R31 ;  /* 0x0000001f16004986 */ /* 0x0003e2000c101120 */
[----:B------:R-:W-:Y:S01]  /*3f9f0*/  ISETP.LT.AND P3, PT, R47, UR6, !P3 ;  /* 0x000000062f007c0c */ /* 0x000fe2000df61270 */
[----:B------:R-:W-:Y:S01]  /*3fa00*/  ULDC UR4, c[0x0][0x228] ;  /* 0x00008a0000047ab9 */ /* 0x000fe20000000800 */
[----:B------:R-:W-:Y:S01]  /*3fa10*/  ISETP.LT.AND P4, PT, R55, UR8, !P1 ;  /* 0x0000000837007c0c */ /* 0x000fe2000cf81270 */
[----:B------:R2:W-:Y:S01]  /*3fa20*/  @P5 STG.E.U8 desc[UR32][R20.64], R29 ;  /* 0x0000001d14005986 */ /* 0x0005e2000c101120 */
[----:B0-----:R-:W-:Y:S01]  /*3fa30*/  IADD3 R18, P5, R25, R60, RZ ;  /* 0x0000003c19127210 */ /* 0x001fe20007fbe0ff */
[C---:B------:R-:W-:Y:S01]  /*3fa40*/  IMAD.X R17, R24.reuse, 0x1, R59, P6 ;  /* 0x0000000118117824 */ /* 0x040fe200030e063b */
[----:B------:R-:W-:Y:S01]  /*3fa50*/  SHF.R.S32.HI R8, RZ, 0x1f, R27 ;  /* 0x0000001fff087819 */ /* 0x000fe2000001141b */
[----:B------:R-:W-:Y:S01]  /*3fa60*/  ULDC UR6, c[0x0][0x228] ;  /* 0x00008a0000067ab9 */ /* 0x000fe20000000800 */
[----:B------:R-:W-:Y:S01]  /*3fa70*/  IADD3 R12, P6, R27, R2, RZ ;  /* 0x000000021b0c7210 */ /* 0x000fe20007fde0ff */
[----:B------:R-:W-:Y:S01]  /*3fa80*/  IMAD.X R19, R24, 0x1, R61, P5 ;  /* 0x0000000118137824 */ /* 0x000fe200028e063d */
[----:B-1----:R-:W-:Y:S01]  /*3fa90*/  PRMT R23, R13, 0x7772, RZ ;  /* 0x000077720d177816 */ /* 0x002fe200000000ff */
[----:B------:R-:W-:Y:S01]  /*3faa0*/  ULDC UR8, c[0x0][0x228] ;  /* 0x00008a0000087ab9 */ /* 0x000fe20000000800 */
[----:B------:R-:W-:-:S02]  /*3fab0*/  PRMT R25, R9, 0x7770, RZ ;  /* 0x0000777009197816 */ /* 0x000fc400000000ff */
[----:B--2---:R-:W-:Y:S01]  /*3fac0*/  PRMT R21, R13, 0x7773, RZ ;  /* 0x000077730d157816 */ /* 0x004fe200000000ff */
[----:B------:R-:W-:Y:S01]  /*3fad0*/  IMAD.X R13, R8, 0x1, R57, P6 ;  /* 0x00000001080d7824 */ /* 0x000fe200030e0639 */
[----:B------:R0:W-:Y:S04]  /*3fae0*/  @P2 STG.E.U8 desc[UR32][R16.64], R23 ;  /* 0x0000001710002986 */ /* 0x0001e8000c101120 */
[----:B------:R1:W-:Y:S01]  /*3faf0*/  @P3 STG.E.U8 desc[UR32][R18.64], R21 ;  /* 0x0000001512003986 */ /* 0x0003e2000c101120 */
[----:B------:R-:W-:Y:S01]  /*3fb00*/  ISETP.LT.AND P3, PT, R45, UR4, !P1 ;  /* 0x000000042d007c0c */ /* 0x000fe2000cf61270 */
[----:B------:R-:W-:Y:S01]  /*3fb10*/  VIADD R22, R44, 0x2c ;  /* 0x0000002c2c167836 */ /* 0x000fe20000000000 */
[----:B------:R-:W-:Y:S01]  /*3fb20*/  ULDC UR4, c[0x0][0x22c] ;  /* 0x00008b0000047ab9 */ /* 0x000fe20000000800 */
[----:B------:R2:W-:Y:S01]  /*3fb30*/  @P4 STG.E.U8 desc[UR32][R12.64], R25 ;  /* 0x000000190c004986 */ /* 0x0005e2000c101120 */
[----:B------:R-:W-:Y:S01]  /*3fb40*/  ISETP.LT.AND P4, PT, R46, UR6, !P1 ;  /* 0x000000062e007c0c */ /* 0x000fe2000cf81270 */
[----:B------:R-:W-:Y:S01]  /*3fb50*/  ULDC UR6, c[0x0][0x228] ;  /* 0x00008a0000067ab9 */ /* 0x000fe20000000800 */
[----:B0-----:R-:W-:-:S02]  /*3fb60*/  IADD3 R16, P2, R27, R3, RZ ;  /* 0x000000031b107210 */ /* 0x001fc40007f5e0ff */
[----:B------:R-:W-:Y:S01]  /*3fb70*/  ISETP.LT.AND P1, PT, R47, UR8, !P1 ;  /* 0x000000082f007c0c */ /* 0x000fe2000cf21270 */
[----:B------:R-:W-:Y:S01]  /*3fb80*/  ULDC UR8, c[0x0][0x228] ;  /* 0x00008a0000087ab9 */ /* 0x000fe20000000800 */
[C---:B-1----:R-:W-:Y:S01]  /*3fb90*/  IADD3 R18, P5, R27.reuse, R58, RZ ;  /* 0x0000003a1b127210 */ /* 0x042fe20007fbe0ff */
[C---:B------:R-:W-:Y:S01]  /*3fba0*/  IMAD.X R17, R8.reuse, 0x1, R56, P2 ;  /* 0x0000000108117824 */ /* 0x040fe200010e0638 */
[----:B------:R-:W-:Y:S02]  /*3fbb0*/  IADD3 R20, P6, R27, R60, RZ ;  /* 0x0000003c1b147210 */ /* 0x000fe40007fde0ff */
[C---:B--2---:R-:W-:Y:S01]  /*3fbc0*/  PRMT R25, R9.reuse, 0x7771, RZ ;  /* 0x0000777109197816 */ /* 0x044fe200000000ff */
[----:B------:R-:W-:Y:S01]  /*3fbd0*/  IMAD.X R19, R8, 0x1, R59, P5 ;  /* 0x0000000108137824 */ /* 0x000fe200028e063b */
[C---:B------:R-:W-:Y:S02]  /*3fbe0*/  PRMT R23, R9.reuse, 0x7772, RZ ;  /* 0x0000777209177816 */ /* 0x040fe400000000ff */
[----:B------:R-:W-:Y:S01]  /*3fbf0*/  ISETP.GE.AND P2, PT, R22, UR4, PT ;  /* 0x0000000416007c0c */ /* 0x000fe2000bf46270 */
[----:B------:R-:W-:Y:S01]  /*3fc00*/  ULDC UR4, c[0x0][0x248] ;  /* 0x0000920000047ab9 */ /* 0x000fe20000000800 */
[----:B------:R-:W-:Y:S01]  /*3fc10*/  IMAD.X R21, R8, 0x1, R61, P6 ;  /* 0x0000000108157824 */ /* 0x000fe200030e063d */
[----:B------:R-:W-:Y:S01]  /*3fc20*/  PRMT R13, R9, 0x7773, RZ ;  /* 0x00007773090d7816 */ /* 0x000fe200000000ff */
        /* <DEDUP_REMOVED lines=9> */
[C---:B------:R-:W-:Y:S01]  /*3fcc0*/  IADD3 R8, P6, R27.reuse, R2, RZ ;  /* 0x000000021b087210 */ /* 0x040fe20007fde0ff */
[----:B------:R-:W-:Y:S01]  /*3fcd0*/  ULDC UR8, c[0x0][0x228] ;  /* 0x00008a0000087ab9 */ /* 0x000fe20000000800 */
[----:B------:R-:W-:Y:S01]  /*3fce0*/  IADD3 R12, P1, R27, R3, RZ ;  /* 0x000000031b0c7210 */ /* 0x000fe20007f3e0ff */
[----:B------:R-:W-:Y:S01]  /*3fcf0*/  ULDC UR6, c[0x0][0x22c] ;  /* 0x00008b0000067ab9 */ /* 0x000fe20000000800 */
[----:B------:R-:W-:Y:S01]  /*3fd00*/  ISETP.LT.AND P5, PT, R46, UR10, !P2 ;  /* 0x0000000a2e007c0c */ /* 0x000fe2000d7a1270 */
[----:B------:R-:W-:Y:S01]  /*3fd10*/  IMAD.X R9, R22, 0x1, R57, P6 ;  /* 0x0000000116097824 */ /* 0x000fe200030e0639 */
[C---:B0-----:R-:W-:Y:S01]  /*3fd20*/  PRMT R25, R14.reuse, 0x7770, RZ ;  /* 0x000077700e197816 */ /* 0x041fe200000000ff */
[----:B------:R-:W-:Y:S01]  /*3fd30*/  ULDC UR10, c[0x0][0x228] ;  /* 0x00008a00000a7ab9 */ /* 0x000fe20000000800 */
[----:B-1----:R-:W-:-:S02]  /*3fd40*/  PRMT R23, R14, 0x7771, RZ ;  /* 0x000077710e177816 */ /* 0x002fc400000000ff */
[C---:B------:R-:W-:Y:S01]  /*3fd50*/  IADD3 R16, P6, R27.reuse, R58, RZ ;  /* 0x0000003a1b107210 */ /* 0x040fe20007fde0ff */
[----:B--2---:R-:W-:Y:S01]  /*3fd60*/  IMAD.X R13, R22, 0x1, R56, P1 ;  /* 0x00000001160d7824 */ /* 0x004fe200008e0638 */
[----:B------:R-:W-:Y:S01]  /*3fd70*/  ISETP.GE.AND P1, PT, R24, UR4, PT ;  /* 0x0000000418007c0c */ /* 0x000fe2000bf26270 */
[----:B------:R-:W-:Y:S01]  /*3fd80*/  ULDC UR4, c[0x0][0x248] ;  /* 0x0000920000047ab9 */ /* 0x000fe20000000800 */
[----:B------:R0:W-:Y:S01]  /*3fd90*/  @P4 STG.E.U8 desc[UR32][R8.64], R25 ;  /* 0x0000001908004986 */ /* 0x0001e2000c101120 */
[----:B------:R-:W-:Y:S01]  /*3fda0*/  VIADD R19, R27, UR4 ;  /* 0x000000041b137c36 */ /* 0x000fe20008000000 */
[----:B------:R-:W-:Y:S01]  /*3fdb0*/  PRMT R21, R14, 0x7772, RZ ;  /* 0x000077720e157816 */ /* 0x000fe200000000ff */
[----:B------:R-:W-:Y:S01]  /*3fdc0*/  IMAD.X R17, R22, 0x1, R59, P6 ;  /* 0x0000000116117824 */ /* 0x000fe200030e063b */
[----:B------:R1:W-:Y:S01]  /*3fdd0*/  @P3 STG.E.U8 desc[UR32][R12.64], R23 ;  /* 0x000000170c003986 */ /* 0x0003e2000c101120 */
[----:B------:R-:W-:Y:S01]  /*3fde0*/  ISETP.LT.AND P3, PT, R47, UR8, !P2 ;  /* 0x000000082f007c0c */ /* 0x000fe2000d761270 */
[----:B------:R-:W-:Y:S01]  /*3fdf0*/  VIADD R20, R44, 0x2e ;  /* 0x0000002e2c147836 */ /* 0x000fe20000000000 */
[----:B------:R-:W-:Y:S01]  /*3fe00*/  ISETP.LT.AND P4, PT, R55, UR10, !P1 ;  /* 0x0000000a37007c0c */ /* 0x000fe2000cf81270 */
[----:B------:R2:W-:Y:S01]  /*3fe10*/  @P5 STG.E.U8 desc[UR32][R16.64], R21 ;  /* 0x0000001510005986 */ /* 0x0005e2000c101120 */
[----:B------:R-:W-:Y:S01]  /*3fe20*/  SHF.R.S32.HI R18, RZ, 0x1f, R19 ;  /* 0x0000001fff127819 */ /* 0x000fe20000011413 */
[----:B------:R-:W-:Y:S01]  /*3fe30*/  ULDC UR8, c[0x0][0x228] ;  /* 0x00008a0000087ab9 */ /* 0x000fe20000000800 */
        /* <DEDUP_REMOVED lines=8> */
[----:B--2---:R-:W-:Y:S01]  /*3fec0*/  PRMT R21, R14, 0x7773, RZ ;  /* 0x000077730e157816 */ /* 0x004fe200000000ff */
[----:B------:R-:W-:Y:S01]  /*3fed0*/  IMAD.X R13, R18, 0x1, R57, P2 ;  /* 0x00000001120d7824 */ /* 0x000fe200010e0639 */
[----:B------:R-:W-:Y:S02]  /*3fee0*/  IADD3 R16, P6, R19, R3, RZ ;  /* 0x0000000313107210 */ /* 0x000fe40007fde0ff */
[----:B------:R-:W-:Y:S01]  /*3fef0*/  PRMT R23, R10, 0x7771, RZ ;  /* 0x000077710a177816 */ /* 0x000fe200000000ff */
[----:B------:R0:W-:Y:S01]  /*3ff00*/  @P3 STG.E.U8 desc[UR32][R8.64], R21 ;  /* 0x0000001508003986 */ /* 0x0001e2000c101120 */
[----:B------:R-:W-:Y:S01]  /*3ff10*/  ISETP.LT.AND P3, PT, R47, UR10, !P1 ;  /* 0x0000000a2f007c0c */ /* 0x000fe2000cf61270 */
[----:B------:R-:W-:Y:S01]  /*3ff20*/  IMAD.X R17, R18, 0x1, R56, P6 ;  /* 0x0000000112117824 */ /* 0x000fe200030e0638 */
[----:B------:R-:W-:Y:S01]  /*3ff30*/  ISETP.GE.AND P2, PT, R20, UR6, PT ;  /* 0x0000000614007c0c */ /* 0x000fe2000bf46270 */
[----:B------:R1:W-:Y:S01]  /*3ff40*/  @P4 STG.E.U8 desc[UR32][R12.64], R25 ;  /* 0x000000190c004986 */ /* 0x0003e2000c101120 */
[----:B------:R-:W-:Y:S01]  /*3ff50*/  ISETP.LT.AND P4, PT, R46, UR8, !P1 ;  /* 0x000000082e007c0c */ /* 0x000fe2000cf81270 */
[----:B------:R-:W-:Y:S01]  /*3ff60*/  VIADD R14, R44, 0x2f ;  /* 0x0000002f2c0e7836 */ /* 0x000fe20000000000 */
[----:B------:R-:W-:Y:S01]  /*3ff70*/  ULDC UR6, c[0x0][0x22c] ;  /* 0x00008b0000067ab9 */ /* 0x000fe20000000800 */
[----:B------:R2:W-:Y:S01]  /*3ff80*/  @P5 STG.E.U8 desc[UR32][R16.64], R23 ;  /* 0x0000001710005986 */ /* 0x0005e2000c101120 */
[C---:B------:R-:W-:Y:S01]  /*3ff90*/  PRMT R29, R10.reuse, 0x7772, RZ ;  /* 0x000077720a1d7816 */ /* 0x040fe200000000ff */
[----:B------:R-:W-:Y:S01]  /*3ffa0*/  ULDC UR8, c[0x0][0x228] ;  /* 0x00008a0000087ab9 */ /* 0x000fe20000000800 */
[----:B------:R-:W-:Y:S01]  /*3ffb0*/  PRMT R27, R10, 0x7773, RZ ;  /* 0x000077730a1b7816 */ /* 0x000fe200000000ff */
[C---:B0-----:R-:W-:Y:S01]  /*3ffc0*/  VIADD R21, R19.reuse, UR4 ;  /* 0x0000000413157c36 */ /* 0x041fe20008000000 */
[C---:B------:R-:W-:Y:S01]  /*3ffd0*/  IADD3 R8, P1, R19.reuse, R58, RZ ;  /* 0x0000003a13087210 */ /* 0x040fe20007f3e0ff */
[----:B------:R-:W-:Y:S01]  /*3ffe0*/  ULDC UR4, c[0x0][0x228] ;  /* 0x00008a0000047ab9 */ /* 0x000fe20000000800 */
[----:B------:R-:W-:Y:S01]  /*3fff0*/  ULDC UR10, c[0x0][0x228] ;  /* 0x00008a00000a7ab9 */ /* 0x000fe20000000800 */
[----:B-1----:R-:W-:-:S02]  /*40000*/  IADD3 R12, P6, R19, R60, RZ ;  /* 0x0000003c130c7210 */ /* 0x002fc40007fde0ff */
[----:B------:R-:W-:Y:S01]  /*40010*/  ISETP.LT.AND P5, PT, R55, UR12, !P2 ;  /* 0x0000000c37007c0c */ /* 0x000fe2000d7a1270 */
[----:B------:R-:W-:Y:S01]  /*40020*/  IMAD.X R9, R18, 0x1, R59, P1 ;  /* 0x0000000112097824 */ /* 0x000fe200008e063b */
[----:B------:R-:W-:Y:S01]  /*40030*/  ISETP.GE.AND P1, PT, R14, UR6, PT ;  /* 0x000000060e007c0c */ /* 0x000fe2000bf26270 */
[----:B------:R-:W-:Y:S01]  /*40040*/  IMAD.X R13, R18, 0x1, R61, P6 ;  /* 0x00000001120d7824 */ /* 0x000fe200030e063d */
[----:B------:R-:W-:Y:S01]  /*40050*/  SHF.R.S32.HI R14, RZ, 0x1f, R21 ;  /* 0x0000001fff0e7819 */ /* 0x000fe20000011415 */
[----:B------:R-:W-:Y:S01]  /*40060*/  ULDC UR6, c[0x0][0x228] ;  /* 0x00008a0000067ab9 */ /* 0x000fe20000000800 */
[----:B--2---:R-:W-:Y:S02]  /*40070*/  IADD3 R16, P6, R21, R2, RZ ;  /* 0x0000000215107210 */ /* 0x004fe40007fde0ff */
[----:B------:R-:W-:Y:S01]  /*40080*/  PRMT R25, R15, 0x7770, RZ ;  /* 0x000077700f197816 */ /* 0x000fe200000000ff */
[----:B------:R-:W-:Y:S02]  /*40090*/  ULDC UR12, c[0x0][0x228] ;  /* 0x00008a00000c7ab9 */ /* 0x000fe40000000800 */
[----:B------:R-:W-:Y:S01]  /*400a0*/  IMAD.X R17, R14, 0x1, R57, P6 ;  /* 0x000000010e117824 */ /* 0x000fe200030e0639 */
[----:B------:R0:W-:Y:S01]  /*400b0*/  @P4 STG.E.U8 desc[UR32][R8.64], R29 ;  /* 0x0000001d08004986 */ /* 0x0001e2000c101120 */
[----:B------:R-:W-:Y:S01]  /*400c0*/  ISETP.LT.AND P4, PT, R45, UR4, !P2 ;  /* 0x000000042d007c0c */ /* 0x000fe2000d781270 */
[----:B------:R-:W-:-:S02]  /*400d0*/  ULDC UR4, c[0x0][0x228] ;  /* 0x00008a0000047ab9 */ /* 0x000fc40000000800 */
[----:B------:R1:W-:Y:S01]  /*400e0*/  @P3 STG.E.U8 desc[UR32][R12.64], R27 ;  /* 0x0000001b0c003986 */ /* 0x0003e2000c101120 */
[----:B------:R-:W-:Y:S01]  /*400f0*/  ISETP.LT.AND P3, PT, R46, UR6, !P2 ;  /* 0x000000062e007c0c */ /* 0x000fe2000d761270 */
[----:B------:R-:W-:Y:S02]  /*40100*/  ULDC UR6, c[0x0][0x228] ;  /* 0x00008a0000067ab9 */ /* 0x000fe40000000800 */
[----:B------:R2:W-:Y:S01]  /*40110*/  @P5 STG.E.U8 desc[UR32][R16.64], R25 ;  /* 0x0000001910005986 */ /* 0x0005e2000c101120 */
[----:B------:R-:W-:Y:S02]  /*40120*/  IADD3 R18, P5, R21, R3, RZ ;  /* 0x0000000315127210 */ /* 0x000fe40007fbe0ff */
[----:B------:R-:W-:Y:S01]  /*40130*/  ISETP.LT.AND P2, PT, R47, UR4, !P2 ;  /* 0x000000042f007c0c */ /* 0x000fe2000d741270 */
[----:B------:R-:W-:Y:S01]  /*40140*/  ULDC UR4, c[0x0][0x248] ;  /* 0x0000920000047ab9 */ /* 0x000fe20000000800 */
[C---:B0-----:R-:W-:Y:S01]  /*40150*/  IADD3 R8, P6, R21.reuse, R58, RZ ;  /* 0x0000003a15087210 */ /* 0x041fe20007fde0ff */
[----:B------:R-:W-:Y:S01]  /*40160*/  IMAD.X R19, R14, 0x1, R56, P5 ;  /* 0x000000010e137824 */ /* 0x000fe200028e0638 */
[----:B-1----:R-:W-:-:S02]  /*40170*/  IADD3 R12, P5, R21, R60, RZ ;  /* 0x0000003c150c7210 */ /* 0x002fc40007fbe0ff */
[C---:B------:R-:W-:Y:S01]  /*40180*/  PRMT R23, R15.reuse, 0x7773, RZ ;  /* 0x000077730f177816 */ /* 0x040fe200000000ff */
[C---:B------:R-:W-:Y:S01]  /*40190*/  IMAD.X R9, R14.reuse, 0x1, R59, P6 ;  /* 0x000000010e097824 */ /* 0x040fe200030e063b */
[----:B--2---:R-:W-:Y:S01]  /*401a0*/  PRMT R17, R15, 0x7771, RZ ;  /* 0x000077710f117816 */ /* 0x004fe200000000ff */
[----:B------:R-:W-:Y:S01]  /*401b0*/  VIADD R21, R21, UR4 ;  /* 0x0000000415157c36 */ /* 0x000fe20008000000 */
[----:B------:R-:W-:Y:S01]  /*401c0*/  PRMT R15, R15, 0x7772, RZ ;  /* 0x000077720f0f7816 */ /* 0x000fe200000000ff */
[----:B------:R-:W-:Y:S01]  /*401d0*/  IMAD.X R13, R14, 0x1, R61, P5 ;  /* 0x000000010e0d7824 */ /* 0x000fe200028e063d */
[----:B------:R-:W-:Y:S01]  /*401e0*/  ULDC UR4, c[0x0][0x22c] ;  /* 0x00008b0000047ab9 */ /* 0x000fe20000000800 */
[----:B------:R-:W-:Y:S01]  /*401f0*/  @P4 STG.E.U8 desc[UR32][R18.64], R17 ;  /* 0x0000001112004986 */ /* 0x000fe2000c101120 */
[----:B------:R-:W-:Y:S01]  /*40200*/  ISETP.LT.AND P4, PT, R55, UR6, !P1 ;  /* 0x0000000637007c0c */ /* 0x000fe2000cf81270 */
[----:B------:R-:W-:Y:S01]  /*40210*/  VIADD R16, R44, 0x30 ;  /* 0x000000302c107836 */ /* 0x000fe20000000000 */
[----:B------:R-:W-:Y:S01]  /*40220*/  SHF.R.S32.HI R10, RZ, 0x1f, R21 ;  /* 0x0000001fff0a7819 */ /* 0x000fe20000011415 */
[----:B------:R0:W-:Y:S01]  /*40230*/  @P3 STG.E.U8 desc[UR32][R8.64], R15 ;  /* 0x0000000f08003986 */ /* 0x0001e2000c101120 */
[----:B------:R-:W-:Y:S01]  /*40240*/  ISETP.LT.AND P5, PT, R46, UR10, !P1 ;  /* 0x0000000a2e007c0c */ /* 0x000fe2000cfa1270 */
[----:B------:R-:W-:Y:S01]  /*40250*/  ULDC UR10, c[0x0][0x228] ;  /* 0x00008a00000a7ab9 */ /* 0x000fe20000000800 */
[----:B------:R-:W-:Y:S01]  /*40260*/  PRMT R25, R11, 0x7770, RZ ;  /* 0x000077700b197816 */ /* 0x000fe200000000ff */
[----:B------:R1:W-:Y:S01]  /*40270*/  @P2 STG.E.U8 desc[UR32][R12.64], R23 ;  /* 0x000000170c002986 */ /* 0x0003e2000c101120 */
[----:B------:R-:W-:Y:S01]  /*40280*/  ISETP.LT.AND P2, PT, R45, UR8, !P1 ;  /* 0x000000082d007c0c */ /* 0x000fe2000cf41270 */
[----:B------:R-:W-:Y:S01]  /*40290*/  ULDC UR8, c[0x0][0x228] ;  /* 0x00008a0000087ab9 */ /* 0x000fe20000000800 */
[----:B------:R-:W-:Y:S01]  /*402a0*/  ULDC UR6, c[0x0][0x22c] ;  /* 0x00008b0000067ab9 */ /* 0x000fe20000000800 */
[----:B0-----:R-:W-:-:S02]  /*402b0*/  IADD3 R8, P6, R21, R2, RZ ;  /* 0x0000000215087210 */ /* 0x001fc40007fde0ff */
[----:B-1----:R-:W-:-:S03]  /*402c0*/  IADD3 R12, P3, R21, R3, RZ ;  /* 0x00000003150c7210 */ /* 0x002fc60007f7e0ff */
[C---:B------:R-:W-:Y:S01]  /*402d0*/  IMAD.X R9, R10.reuse, 0x1, R57, P6 ;  /* 0x000000010a097824 */ /* 0x040fe200030e0639 */
[----:B------:R-:W-:Y:S02]  /*402e0*/  IADD3 R14, P6, R21, R58, RZ ;  /* 0x0000003a150e7210 */ /* 0x000fe40007fde0ff */
[C---:B------:R-:W-:Y:S01]  /*402f0*/  PRMT R23, R11.reuse, 0x7771, RZ ;  /* 0x000077710b177816 */ /* 0x040fe200000000ff */
[----:B------:R-:W-:Y:S01]  /*40300*/  IMAD.X R13, R10, 0x1, R56, P3 ;  /* 0x000000010a0d7824 */ /* 0x000fe200018e0638 */
        /* <DEDUP_REMOVED lines=20> */
[----:B--2---:R-:W-:Y:S02]  /*40450*/  SHF.R.S32.HI R14, RZ, 0x1f, R17 ;  /* 0x0000001fff0e7819 */ /* 0x004fe40000011411 */
[----:B------:R-:W-:Y:S02]  /*40460*/  PRMT R15, R11, 0x7773, RZ ;  /* 0x000077730b0f7816 */ /* 0x000fe400000000ff */
[----:B------:R-:W-:Y:S01]  /*40470*/  PRMT R23, R4, 0x7770, RZ ;  /* 0x0000777004177816 */ /* 0x000fe200000000ff */
[----:B------:R-:W-:Y:S01]  /*40480*/  IMAD.X R13, R14, 0x1, R57, P2 ;  /* 0x000000010e0d7824 */ /* 0x000fe200010e0639 */
[----:B------:R-:W-:Y:S01]  /*40490*/  PRMT R21, R4, 0x7771, RZ ;  /* 0x0000777104157816 */ /* 0x000fe200000000ff */
[----:B------:R-:W-:Y:S01]  /*404a0*/  IMAD.X R11, R14, 0x1, R56, P6 ;  /* 0x000000010e0b7824 */ /* 0x000fe200030e0638 */
[----:B------:R-:W-:Y:S01]  /*404b0*/  ISETP.GE.AND P2, PT, R16, UR6, PT ;  /* 0x0000000610007c0c */ /* 0x000fe2000bf46270 */
[----:B------:R0:W-:Y:S01]  /*404c0*/  @P1 STG.E.U8 desc[UR32][R8.64], R15 ;  /* 0x0000000f08001986 */ /* 0x0001e2000c101120 */
[----:B------:R-:W-:Y:S01]  /*404d0*/  VIADD R19, R17, UR4 ;  /* 0x0000000411137c36 */ /* 0x000fe20008000000 */
[----:B------:R-:W-:Y:S01]  /*404e0*/  ULDC UR6, c[0x0][0x22c] ;  /* 0x00008b0000067ab9 */ /* 0x000fe20000000800 */
[----:B------:R-:W-:Y:S01]  /*404f0*/  VIADD R18, R44, 0x32 ;  /* 0x000000322c127836 */ /* 0x000fe20000000000 */
[----:B------:R1:W-:Y:S01]  /*40500*/  @P4 STG.E.U8 desc[UR32][R12.64], R23 ;  /* 0x000000170c004986 */ /* 0x0003e2000c101120 */
[----:B------:R-:W-:Y:S01]  /*40510*/  ISETP.LT.AND P4, PT, R46, UR8, !P3 ;  /* 0x000000082e007c0c */ /* 0x000fe2000df81270 */
[----:B------:R-:W-:Y:S01]  /*40520*/  ULDC UR4, c[0x0][0x228] ;  /* 0x00008a0000047ab9 */ /* 0x000fe20000000800 */
[----:B------:R-:W-:Y:S01]  /*40530*/  ISETP.LT.AND P3, PT, R47, UR10, !P3 ;  /* 0x0000000a2f007c0c */ /* 0x000fe2000df61270 */
[----:B------:R2:W-:Y:S01]  /*40540*/  @P5 STG.E.U8 desc[UR32][R10.64], R21 ;  /* 0x000000150a005986 */ /* 0x0005e2000c101120 */
[----:B------:R-:W-:Y:S01]  /*40550*/  ISETP.LT.AND P5, PT, R55, UR12, !P2 ;  /* 0x0000000c37007c0c */ /* 0x000fe2000d7a1270 */
[----:B------:R-:W-:Y:S01]  /*40560*/  ULDC UR8, c[0x0][0x228] ;  /* 0x00008a0000087ab9 */ /* 0x000fe20000000800 */
[----:B0-----:R-:W-:-:S02]  /*40570*/  IADD3 R8, P6, R17, R58, RZ ;  /* 0x0000003a11087210 */ /* 0x001fc40007fde0ff */
[----:B------:R-:W-:-:S03]  /*40580*/  SHF.R.S32.HI R16, RZ, 0x1f, R19 ;  /* 0x0000001fff107819 */ /* 0x000fc60000011413 */
[----:B------:R-:W-:Y:S01]  /*40590*/  IMAD.X R9, R14, 0x1, R59, P6 ;  /* 0x000000010e097824 */ /* 0x000fe200030e063b */
[----:B-1----:R-:W-:Y:S02]  /*405a0*/  IADD3 R12, P6, R19, R2, RZ ;  /* 0x00000002130c7210 */ /* 0x002fe40007fde0ff */
[----:B--2---:R-:W-:Y:S02]  /*405b0*/  IADD3 R10, P1, R17, R60, RZ ;  /* 0x0000003c110a7210 */ /* 0x004fe40007f3e0ff */
[----:B------:R-:W-:Y:S01]  /*405c0*/  PRMT R21, R4, 0x7772, RZ ;  /* 0x0000777204157816 */ /* 0x000fe200000000ff */
[----:B------:R-:W-:Y:S01]  /*405d0*/  IMAD.X R13, R16, 0x1, R57, P6 ;  /* 0x00000001100d7824 */ /* 0x000fe200030e0639 */
[----:B------:R-:W-:Y:S01]  /*405e0*/  PRMT R17, R4, 0x7773, RZ ;  /* 0x0000777304117816 */ /* 0x000fe200000000ff */
[----:B------:R-:W-:Y:S01]  /*405f0*/  IMAD.X R11, R14, 0x1, R61, P1 ;  /* 0x000000010e0b7824 */ /* 0x000fe200008e063d */
[----:B------:R-:W-:Y:S01]  /*40600*/  PRMT R23, R48, 0x7770, RZ ;  /* 0x0000777030177816 */ /* 0x000fe200000000ff */
[----:B------:R0:W-:Y:S01]  /*40610*/  @P4 STG.E.U8 desc[UR32][R8.64], R21 ;  /* 0x0000001508004986 */ /* 0x0001e2000c101120 */
[----:B------:R-:W-:Y:S01]  /*40620*/  ISETP.GE.AND P1, PT, R18, UR6, PT ;  /* 0x0000000612007c0c */ /* 0x000fe2000bf26270 */
[----:B------:R-:W-:-:S02]  /*40630*/  ULDC UR6, c[0x0][0x228] ;  /* 0x00008a0000067ab9 */ /* 0x000fc40000000800 */
[----:B------:R1:W-:Y:S01]  /*40640*/  @P3 STG.E.U8 desc[UR32][R10.64], R17 ;  /* 0x000000110a003986 */ /* 0x0003e2000c101120 */
[----:B------:R-:W-:-:S03]  /*40650*/  IADD3 R14, P6, R19, R3, RZ ;  /* 0x00000003130e7210 */ /* 0x000fc60007fde0ff */
[----:B------:R2:W-:Y:S01]  /*40660*/  @P5 STG.E.U8 desc[UR32][R12.64], R23 ;  /* 0x000000170c005986 */ /* 0x0005e2000c101120 */
[----:B------:R-:W-:Y:S02]  /*40670*/  ISETP.LT.AND P5, PT, R45, UR4, !P2 ;  /* 0x000000042d007c0c */ /* 0x000fe4000d7a1270 */
[----:B------:R-:W-:Y:S01]  /*40680*/  ISETP.LT.AND P4, PT, R46, UR6, !P2 ;  /* 0x000000062e007c0c */ /* 0x000fe2000d781270 */
[----:B------:R-:W-:Y:S01]  /*40690*/  VIADD R4, R44, 0x33 ;  /* 0x000000332c047836 */ /* 0x000fe20000000000 */
[----:B0-----:R-:W-:Y:S01]  /*406a0*/  IADD3 R8, P3, R19, R58, RZ ;  /* 0x0000003a13087210 */ /* 0x001fe20007f7e0ff */
[C---:B------:R-:W-:Y:S01]  /*406b0*/  IMAD.X R15, R16.reuse, 0x1, R56, P6 ;  /* 0x00000001100f7824 */ /* 0x040fe200030e0638 */
[----:B------:R-:W-:Y:S01]  /*406c0*/  ISETP.LT.AND P2, PT, R47, UR8, !P2 ;  /* 0x000000082f007c0c */ /* 0x000fe2000d741270 */
[----:B------:R-:W-:Y:S01]  /*406d0*/  ULDC UR4, c[0x0][0x22c] ;  /* 0x00008b0000047ab9 */ /* 0x000fe20000000800 */
[----:B-1----:R-:W-:Y:S01]  /*406e0*/  IADD3 R10, P6, R19, R60, RZ ;  /* 0x0000003c130a7210 */ /* 0x002fe20007fde0ff */
[----:B------:R-:W-:Y:S01]  /*406f0*/  IMAD.X R9, R16, 0x1, R59, P3 ;  /* 0x0000000110097824 */ /* 0x000fe200018e063b */
[C---:B------:R-:W-:Y:S01]  /*40700*/  PRMT R21, R48.reuse, 0x7772, RZ ;  /* 0x0000777230157816 */ /* 0x040fe200000000ff */
[----:B------:R-:W-:Y:S01]  /*40710*/  ULDC UR6, c[0x0][0x228] ;  /* 0x00008a0000067ab9 */ /* 0x000fe20000000800 */
[----:B--2---:R-:W-:-:S02]  /*40720*/  PRMT R23, R48, 0x7771, RZ ;  /* 0x0000777130177816 */ /* 0x004fc400000000ff */
[----:B------:R-:W-:Y:S01]  /*40730*/  ISETP.GE.AND P3, PT, R4, UR4, PT ;  /* 0x0000000404007c0c */ /* 0x000fe2000bf66270 */
[----:B------:R-:W-:Y:S01]  /*40740*/  ULDC UR4, c[0x0][0x248] ;  /* 0x0000920000047ab9 */ /* 0x000fe20000000800 */
[----:B------:R-:W-:Y:S01]  /*40750*/  IMAD.X R11, R16, 0x1, R61, P6 ;  /* 0x00000001100b7824 */ /* 0x000fe200030e063d */
[----:B------:R-:W-:Y:S01]  /*40760*/  PRMT R17, R48, 0x7773, RZ ;  /* 0x0000777330117816 */ /* 0x000fe200000000ff */
[----:B------:R0:W-:Y:S01]  /*40770*/  @P5 STG.E.U8 desc[UR32][R14.64], R23 ;  /* 0x000000170e005986 */ /* 0x0001e2000c101120 */
[----:B------:R-:W-:Y:S01]  /*40780*/  VIADD R19, R19, UR4 ;  /* 0x0000000413137c36 */ /* 0x000fe20008000000 */
[----:B------:R-:W-:Y:S02]  /*40790*/  ULDC UR4, c[0x0][0x228] ;  /* 0x00008a0000047ab9 */ /* 0x000fe40000000800 */
[----:B------:R1:W-:Y:S01]  /*407a0*/  @P4 STG.E.U8 desc[UR32][R8.64], R21 ;  /* 0x0000001508004986 */ /* 0x0003e2000c101120 */
[----:B------:R-:W-:Y:S01]  /*407b0*/  ISETP.LT.AND P4, PT, R55, UR6, !P1 ;  /* 0x0000000637007c0c */ /* 0x000fe2000cf81270 */
[----:B------:R-:W-:Y:S01]  /*407c0*/  ULDC UR6, c[0x0][0x228] ;  /* 0x00008a0000067ab9 */ /* 0x000fe20000000800 */
[----:B------:R-:W-:Y:S01]  /*407d0*/  ISETP.LT.AND P5, PT, R45, UR4, !P1 ;  /* 0x000000042d007c0c */ /* 0x000fe2000cfa1270 */
[----:B------:R2:W-:Y:S01]  /*407e0*/  @P2 STG.E.U8 desc[UR32][R10.64], R17 ;  /* 0x000000110a002986 */ /* 0x0005e2000c101120 */
[----:B------:R-:W-:Y:S01]  /*407f0*/  SHF.R.S32.HI R4, RZ, 0x1f, R19 ;  /* 0x0000001fff047819 */ /* 0x000fe20000011413 */
[----:B------:R-:W-:Y:S01]  /*40800*/  ULDC UR4, c[0x0][0x22c] ;  /* 0x00008b0000047ab9 */ /* 0x000fe20000000800 */
[C---:B------:R-:W-:Y:S01]  /*40810*/  IADD3 R12, P2, R19.reuse, R2, RZ ;  /* 0x00000002130c7210 */ /* 0x040fe20007f5e0ff */
[----:B0-----:R-:W-:Y:S01]  /*40820*/  VIADD R14, R44, 0x34 ;  /* 0x000000342c0e7836 */ /* 0x001fe20000000000 */
[----:B-1----:R-:W-:-:S03]  /*40830*/  IADD3 R8, P6, R19, R3, RZ ;  /* 0x0000000313087210 */ /* 0x002fc60007fde0ff */
[C---:B------:R-:W-:Y:S01]  /*40840*/  IMAD.X R13, R4.reuse, 0x1, R57, P2 ;  /* 0x00000001040d7824 */ /* 0x040fe200010e0639 */
[C---:B--2---:R-:W-:Y:S01]  /*40850*/  PRMT R17, R5.reuse, 0x7770, RZ ;  /* 0x0000777005117816 */ /* 0x044fe200000000ff */
[----:B------:R-:W-:Y:S01]  /*40860*/  IMAD.X R9, R4, 0x1, R56, P6 ;  /* 0x0000000104097824 */ /* 0x000fe200030e0638 */
[----:B------:R-:W-:Y:S01]  /*40870*/  ISETP.GE.AND P2, PT, R14, UR4, PT ;  /* 0x000000040e007c0c */ /* 0x000fe2000bf46270 */
[----:B------:R-:W-:Y:S01]  /*40880*/  ULDC UR4, c[0x0][0x228] ;  /* 0x00008a0000047ab9 */ /* 0x000fe20000000800 */
[----:B------:R-:W-:Y:S01]  /*40890*/  PRMT R21, R5, 0x7771, RZ ;  /* 0x0000777105157816 */ /* 0x000fe200000000ff */
[----:B------:R0:W-:Y:S01]  /*408a0*/  @P4 STG.E.U8 desc[UR32][R12.64], R17 ;  /* 0x000000110c004986 */ /* 0x0001e2000c101120 */
[----:B------:R-:W-:Y:S01]  /*408b0*/  ISETP.LT.AND P4, PT, R46, UR4, !P1 ;  /* 0x000000042e007c0c */ /* 0x000fe2000cf81270 */
[----:B------:R-:W-:Y:S02]  /*408c0*/  ULDC UR4, c[0x0][0x248] ;  /* 0x0000920000047ab9 */ /* 0x000fe40000000800 */
[----:B------:R1:W-:Y:S01]  /*408d0*/  @P5 STG.E.U8 desc[UR32][R8.64], R21 ;  /* 0x0000001508005986 */ /* 0x0003e2000c101120 */
[----:B------:R-:W-:-:S02]  /*408e0*/  IADD3 R10, P5, R19, R58, RZ ;  /* 0x0000003a130a7210 */ /* 0x000fc40007fbe0ff */
[----:B------:R-:W-:Y:S01]  /*408f0*/  ISETP.LT.AND P1, PT, R47, UR6, !P1 ;  /* 0x000000062f007c0c */ /* 0x000fe2000cf21270 */
[----:B------:R-:W-:Y:S01]  /*40900*/  ULDC UR6, c[0x0][0x228] ;  /* 0x00008a0000067ab9 */ /* 0x000fe20000000800 */
[----:B------:R-:W-:Y:S01]  /*40910*/  IADD3 R14, P6, R19, R60, RZ ;  /* 0x0000003c130e7210 */ /* 0x000fe20007fde0ff */
[C---:B------:R-:W-:Y:S01]  /*40920*/  IMAD.X R11, R4.reuse, 0x1, R59, P5 ;  /* 0x00000001040b7824 */ /* 0x040fe200028e063b */
[----:B0-----:R-:W-:Y:S01]  /*40930*/  PRMT R17, R5, 0x7772, RZ ;  /* 0x0000777205117816 */ /* 0x001fe200000000ff */
[----:B------:R-:W-:Y:S01]  /*40940*/  VIADD R19, R19, UR4 ;  /* 0x0000000413137c36 */ /* 0x000fe20008000000 */
[----:B------:R-:W-:Y:S01]  /*40950*/  ISETP.LT.AND P5, PT, R55, UR6, !P3 ;  /* 0x0000000637007c0c */ /* 0x000fe2000dfa1270 */
[----:B------:R-:W-:Y:S01]  /*40960*/  IMAD.X R15, R4, 0x1, R61, P6 ;  /* 0x00000001040f7824 */ /* 0x000fe200030e063d */
[----:B------:R-:W-:Y:S01]  /*40970*/  PRMT R13, R5, 0x7773, RZ ;  /* 0x00007773050d7816 */ /* 0x000fe200000000ff */
[----:B------:R0:W-:Y:S01]  /*40980*/  @P4 STG.E.U8 desc[UR32][R10.64], R17 ;  /* 0x000000110a004986 */ /* 0x0001e2000c101120 */
[----:B------:R-:W-:Y:S01]  /*40990*/  SHF.R.S32.HI R12, RZ, 0x1f, R19 ;  /* 0x0000001fff0c7819 */ /* 0x000fe20000011413 */
[----:B------:R-:W-:Y:S01]  /*409a0*/  ULDC UR4, c[0x0][0x228] ;  /* 0x00008a0000047ab9 */ /* 0x000fe20000000800 */
[----:B------:R-:W-:Y:S01]  /*409b0*/  IADD3 R4, P4, R19, R2, RZ ;  /* 0x0000000213047210 */ /* 0x000fe20007f9e0ff */
[----:B------:R2:W-:Y:S01]  /*409c0*/  @P1 STG.E.U8 desc[UR32][R14.64], R13 ;  /* 0x0000000d0e001986 */ /* 0x0005e2000c101120 */
[----:B-1----:R-:W-:Y:S01]  /*409d0*/  PRMT R21, R49, 0x7770, RZ ;  /* 0x0000777031157816 */ /* 0x002fe200000000ff */
[----:B------:R-:W-:Y:S01]  /*409e0*/  ULDC UR6, c[0x0][0x228] ;  /* 0x00008a0000067ab9 */ /* 0x000fe20000000800 */
[----:B------:R-:W-:Y:S01]  /*409f0*/  ISETP.LT.AND P1, PT, R45, UR4, !P3 ;  /* 0x000000042d007c0c */ /* 0x000fe2000df21270 */
[----:B------:R-:W-:Y:S01]  /*40a00*/  IMAD.X R5, R12, 0x1, R57, P4 ;  /* 0x000000010c057824 */ /* 0x000fe200020e0639 */
[----:B------:R-:W-:Y:S01]  /*40a10*/  ISETP.LT.AND P6, PT, R46, UR6, !P3 ;  /* 0x000000062e007c0c */ /* 0x000fe2000dfc1270 */
[----:B------:R-:W-:Y:S01]  /*40a20*/  VIADD R16, R44, 0x35 ;  /* 0x000000352c107836 */ /* 0x000fe20000000000 */
[C---:B------:R-:W-:Y:S01]  /*40a30*/  IADD3 R8, P4, R19.reuse, R3, RZ ;  /* 0x0000000313087210 */ /* 0x040fe20007f9e0ff */
[----:B------:R-:W-:Y:S01]  /*40a40*/  ULDC UR4, c[0x0][0x22c] ;  /* 0x00008b0000047ab9 */ /* 0x000fe20000000800 */
[----:B------:R1:W-:Y:S01]  /*40a50*/  @P5 STG.E.U8 desc[UR32][R4.64], R21 ;  /* 0x0000001504005986 */ /* 0x0003e2000c101120 */
[----:B0-----:R-:W-:Y:S01]  /*40a60*/  IADD3 R10, P5, R19, R58, RZ ;  /* 0x0000003a130a7210 */ /* 0x001fe20007fbe0ff */
[----:B------:R-:W-:Y:S01]  /*40a70*/  ULDC UR6, c[0x0][0x228] ;  /* 0x00008a0000067ab9 */ /* 0x000fe20000000800 */
[----:B------:R-:W-:Y:S01]  /*40a80*/  IMAD.X R9, R12, 0x1, R56, P4 ;  /* 0x000000010c097824 */ /* 0x000fe200020e0638 */
[----:B------:R-:W-:-:S02]  /*40a90*/  PRMT R17, R49, 0x7771, RZ ;  /* 0x0000777131117816 */ /* 0x000fc400000000ff */
[----:B------:R-:W-:Y:S01]  /*40aa0*/  ISETP.GE.AND P4, PT, R16, UR4, PT ;  /* 0x0000000410007c0c */ /* 0x000fe2000bf86270 */
[----:B------:R-:W-:Y:S01]  /*40ab0*/  ULDC UR4, c[0x0][0x248] ;  /* 0x0000920000047ab9 */ /* 0x000fe20000000800 */
[C---:B------:R-:W-:Y:S01]  /*40ac0*/  IMAD.X R11, R12.reuse, 0x1, R59, P5 ;  /* 0x000000010c0b7824 */ /* 0x040fe200028e063b */
[----:B--2---:R-:W-:Y:S01]  /*40ad0*/  PRMT R13, R49, 0x7772, RZ ;  /* 0x00007772310d7816 */ /* 0x004fe200000000ff */
[----:B------:R-:W-:Y:S01]  /*40ae0*/  VIADD R15, R19, UR4 ;  /* 0x00000004130f7c36 */ /* 0x000fe20008000000 */
[----:B------:R-:W-:Y:S01]  /*40af0*/  ISETP.LT.AND P3, PT, R47, UR6, !P3 ;  /* 0x000000062f007c0c */ /* 0x000fe2000df61270 */
[----:B------:R-:W-:Y:S01]  /*40b00*/  ULDC UR6, c[0x0][0x228] ;  /* 0x00008a0000067ab9 */ /* 0x000fe20000000800 */
[----:B------:R0:W-:Y:S01]  /*40b10*/  @P1 STG.E.U8 desc[UR32][R8.64], R17 ;  /* 0x0000001108001986 */ /* 0x0001e2000c101120 */
[----:B------:R-:W-:Y:S01]  /*40b20*/  ISETP.LT.AND P1, PT, R55, UR6, !P2 ;  /* 0x0000000637007c0c */ /* 0x000fe2000d721270 */
[----:B------:R-:W-:Y:S01]  /*40b30*/  ULDC UR4, c[0x0][0x228] ;  /* 0x00008a0000047ab9 */ /* 0x000fe20000000800 */
[----:B-1----:R-:W-:Y:S01]  /*40b40*/  IADD3 R4, P5, R19, R60, RZ ;  /* 0x0000003c13047210 */ /* 0x002fe20007fbe0ff */
[----:B------:R1:W-:Y:S01]  /*40b50*/  @P6 STG.E.U8 desc[UR32][R10.64], R13 ;  /* 0x0000000d0a006986 */ /* 0x0003e2000c101120 */
[----:B------:R-:W-:Y:S01]  /*40b60*/  SHF.R.S32.HI R14, RZ, 0x1f, R15 ;  /* 0x0000001fff0e7819 */ /* 0x000fe2000001140f */
[----:B------:R-:W-:Y:S01]  /*40b70*/  ULDC UR6, c[0x0][0x228] ;  /* 0x00008a0000067ab9 */ /* 0x000fe20000000800 */
[----:B------:R-:W-:Y:S01]  /*40b80*/  PRMT R49, R49, 0x7773, RZ ;  /* 0x0000777331317816 */ /* 0x000fe200000000ff */
[----:B------:R-:W-:Y:S01]  /*40b90*/  IMAD.X R5, R12, 0x1, R61, P5 ;  /* 0x000000010c057824 */ /* 0x000fe200028e063d */
[----:B0-----:R-:W-:-:S02]  /*40ba0*/  IADD3 R8, P6, R15, R2, RZ ;  /* 0x000000020f087210 */ /* 0x001fc40007fde0ff */
[----:B------:R-:W-:-:S03]  /*40bb0*/  PRMT R17, R6, 0x7770, RZ ;  /* 0x0000777006117816 */ /* 0x000fc600000000ff */
[----:B------:R-:W-:Y:S01]  /*40bc0*/  IMAD.X R9, R14, 0x1, R57, P6 ;  /* 0x000000010e097824 */ /* 0x000fe200030e0639 */
[----:B------:R-:W-:Y:S01]  /*40bd0*/  ISETP.LT.AND P5, PT, R45, UR4, !P2 ;  /* 0x000000042d007c0c */ /* 0x000fe2000d7a1270 */
[----:B------:R-:W-:Y:S01]  /*40be0*/  @P3 STG.E.U8 desc[UR32][R4.64], R49 ;  /* 0x0000003104003986 */ /* 0x000fe2000c101120 */
[----:B------:R-:W-:Y:S01]  /*40bf0*/  ISETP.LT.AND P3, PT, R46, UR6, !P2 ;  /* 0x000000062e007c0c */ /* 0x000fe2000d761270 */
[----:B------:R-:W-:Y:S01]  /*40c00*/  VIADD R16, R44, 0x36 ;  /* 0x000000362c107836 */ /* 0x000fe20000000000 */
[C---:B-1----:R-:W-:Y:S01]  /*40c10*/  IADD3 R10, P6, R15.reuse, R3, RZ ;  /* 0x000000030f0a7210 */ /* 0x042fe20007fde0ff */
[----:B------:R0:W-:Y:S01]  /*40c20*/  @P1 STG.E.U8 desc[UR32][R8.64], R17 ;  /* 0x0000001108001986 */ /* 0x0001e2000c101120 */
[----:B------:R-:W-:Y:S01]  /*40c30*/  IADD3 R12, P1, R15, R58, RZ ;  /* 0x0000003a0f0c7210 */ /* 0x000fe20007f3e0ff */
[----:B------:R-:W-:Y:S01]  /*40c40*/  ULDC UR4, c[0x0][0x248] ;  /* 0x0000920000047ab9 */ /* 0x000fe20000000800 */
[----:B------:R-:W-:Y:S01]  /*40c50*/  PRMT R21, R6, 0x7771, RZ ;  /* 0x0000777106157816 */ /* 0x000fe200000000ff */
[----:B------:R-:W-:Y:S01]  /*40c60*/  IMAD.X R11, R14, 0x1, R56, P6 ;  /* 0x000000010e0b7824 */ /* 0x000fe200030e0638 */
[----:B------:R-:W-:Y:S01]  /*40c70*/  PRMT R19, R6, 0x7772, RZ ;  /* 0x0000777206137816 */ /* 0x000fe200000000ff */
[----:B------:R-:W-:Y:S01]  /*40c80*/  IMAD.X R13, R14, 0x1, R59, P1 ;  /* 0x000000010e0d7824 */ /* 0x000fe200008e063b */
[----:B------:R-:W-:Y:S01]  /*40c90*/  ISETP.GE.AND P1, PT, R16, UR5, PT ;  /* 0x0000000510007c0c */ /* 0x000fe2000bf26270 */
[----:B------:R-:W-:Y:S01]  /*40ca0*/  ULDC UR5, c[0x0][0x228] ;  /* 0x00008a0000057ab9 */ /* 0x000fe20000000800 */
[----:B------:R1:W-:Y:S01]  /*40cb0*/  @P5 STG.E.U8 desc[UR32][R10.64], R21 ;  /* 0x000000150a005986 */ /* 0x0003e2000c101120 */
[----:B------:R-:W-:Y:S01]  /*40cc0*/  ISETP.LT.AND P2, PT, R47, UR5, !P2 ;  /* 0x000000052f007c0c */ /* 0x000fe2000d741270 */
[----:B------:R-:W-:Y:S01]  /*40cd0*/  ULDC UR5, c[0x0][0x228] ;  /* 0x00008a0000057ab9 */ /* 0x000fe20000000800 */
[C---:B0-----:R-:W-:Y:S01]  /*40ce0*/  VIADD R17, R15.reuse, UR4 ;  /* 0x000000040f117c36 */ /* 0x041fe20008000000 */
[----:B------:R0:W-:Y:S01]  /*40cf0*/  @P3 STG.E.U8 desc[UR32][R12.64], R19 ;  /* 0x000000130c003986 */ /* 0x0001e2000c101120 */
[----:B------:R-:W-:Y:S01]  /*40d00*/  IADD3 R4, P5, R15, R60, RZ ;  /* 0x0000003c0f047210 */ /* 0x000fe20007fbe0ff */
[----:B------:R-:W-:Y:S01]  /*40d10*/  ULDC UR4, c[0x0][0x228] ;  /* 0x00008a0000047ab9 */ /* 0x000fe20000000800 */
[----:B------:R-:W-:Y:S01]  /*40d20*/  ISETP.LT.AND P3, PT, R55, UR5, !P4 ;  /* 0x0000000537007c0c */ /* 0x000fe2000e761270 */
[----:B------:R-:W-:Y:S01]  /*40d30*/  ULDC UR5, c[0x0][0x228] ;  /* 0x00008a0000057ab9 */ /* 0x000fe20000000800 */
[----:B------:R-:W-:Y:S01]  /*40d40*/  SHF.R.S32.HI R16, RZ, 0x1f, R17 ;  /* 0x0000001fff107819 */ /* 0x000fe20000011411 */
[----:B------:R-:W-:Y:S01]  /*40d50*/  ULDC UR6, c[0x0][0x228] ;  /* 0x00008a0000067ab9 */ /* 0x000fe20000000800 */
[----:B------:R-:W-:Y:S01]  /*40d60*/  IADD3 R8, P6, R17, R2, RZ ;  /* 0x0000000211087210 */ /* 0x000fe20007fde0ff */
[----:B------:R-:W-:Y:S01]  /*40d70*/  IMAD.X R5, R14, 0x1, R61, P5 ;  /* 0x000000010e057824 */ /* 0x000fe200028e063d */
[----:B------:R-:W-:-:S02]  /*40d80*/  PRMT R15, R6, 0x7773, RZ ;  /* 0x00007773060f7816 */ /* 0x000fc400000000ff */
[----:B------:R-:W-:Y:S01]  /*40d90*/  PRMT R23, R50, 0x7770, RZ ;  /* 0x0000777032177816 */ /* 0x000fe200000000ff */
[----:B------:R-:W-:Y:S01]  /*40da0*/  IMAD.X R9, R16, 0x1, R57, P6 ;  /* 0x0000000110097824 */ /* 0x000fe200030e0639 */
[----:B------:R-:W-:Y:S01]  /*40db0*/  ISETP.LT.AND P5, PT, R45, UR4, !P4 ;  /* 0x000000042d007c0c */ /* 0x000fe2000e7a1270 */
[----:B------:R2:W-:Y:S01]  /*40dc0*/  @P2 STG.E.U8 desc[UR32][R4.64], R15 ;  /* 0x0000000f04002986 */ /* 0x0005e2000c101120 */
[----:B------:R-:W-:Y:S01]  /*40dd0*/  ISETP.LT.AND P2, PT, R46, UR5, !P4 ;  /* 0x000000052e007c0c */ /* 0x000fe2000e741270 */
[----:B------:R-:W-:Y:S01]  /*40de0*/  ULDC UR4, c[0x0][0x248] ;  /* 0x0000920000047ab9 */ /* 0x000fe20000000800 */
[C---:B-1----:R-:W-:Y:S01]  /*40df0*/  IADD3 R10, P6, R17.reuse, R3, RZ ;  /* 0x00000003110a7210 */ /* 0x042fe20007fde0ff */
[----:B------:R1:W-:Y:S01]  /*40e00*/  @P3 STG.E.U8 desc[UR32][R8.64], R23 ;  /* 0x0000001708003986 */ /* 0x0003e2000c101120 */
[----:B0-----:R-:W-:Y:S01]  /*40e10*/  IADD3 R12, P3, R17, R58, RZ ;  /* 0x0000003a110c7210 */ /* 0x001fe20007f7e0ff */
[----:B------:R-:W-:Y:S01]  /*40e20*/  ULDC UR5, c[0x0][0x228] ;  /* 0x00008a0000057ab9 */ /* 0x000fe20000000800 */
[----:B------:R-:W-:Y:S01]  /*40e30*/  PRMT R21, R50, 0x7771, RZ ;  /* 0x0000777132157816 */ /* 0x000fe200000000ff */
[----:B------:R-:W-:Y:S01]  /*40e40*/  IMAD.X R11, R16, 0x1, R56, P6 ;  /* 0x00000001100b7824 */ /* 0x000fe200030e0638 */
[----:B------:R-:W-:Y:S01]  /*40e50*/  PRMT R19, R50, 0x7772, RZ ;  /* 0x0000777232137816 */ /* 0x000fe200000000ff */
[----:B------:R-:W-:-:S02]  /*40e60*/  IMAD.X R13, R16, 0x1, R59, P3 ;  /* 0x00000001100d7824 */ /* 0x000fc400018e063b */
[----:B--2---:R-:W-:Y:S01]  /*40e70*/  VIADD R15, R17, UR4 ;  /* 0x00000004110f7c36 */ /* 0x004fe20008000000 */
[----:B------:R0:W-:Y:S01]  /*40e80*/  @P5 STG.E.U8 desc[UR32][R10.64], R21 ;  /* 0x000000150a005986 */ /* 0x0001e2000c101120 */
[----:B------:R-:W-:Y:S01]  /*40e90*/  ISETP.LT.AND P5, PT, R55, UR6, !P1 ;  /* 0x0000000637007c0c */ /* 0x000fe2000cfa1270 */
[----:B------:R-:W-:Y:S01]  /*40ea0*/  ULDC UR4, c[0x0][0x228] ;  /* 0x00008a0000047ab9 */ /* 0x000fe20000000800 */
[----:B-1----:R-:W-:Y:S01]  /*40eb0*/  PRMT R23, R50, 0x7773, RZ ;  /* 0x0000777332177816 */ /* 0x002fe200000000ff */
[----:B------:R1:W-:Y:S01]  /*40ec0*/  @P2 STG.E.U8 desc[UR32][R12.64], R19 ;  /* 0x000000130c002986 */ /* 0x0003e2000c101120 */
[----:B------:R-:W-:Y:S01]  /*40ed0*/  ISETP.LT.AND P2, PT, R47, UR5, !P4 ;  /* 0x000000052f007c0c */ /* 0x000fe2000e741270 */
[----:B------:R-:W-:Y:S01]  /*40ee0*/  VIADD R6, R44, 0x37 ;  /* 0x000000372c067836 */ /* 0x000fe20000000000 */
[----:B------:R-:W-:Y:S01]  /*40ef0*/  IADD3 R4, P4, R17, R60, RZ ;  /* 0x0000003c11047210 */ /* 0x000fe20007f9e0ff */
[----:B------:R-:W-:Y:S01]  /*40f00*/  ULDC UR5, c[0x0][0x228] ;  /* 0x00008a0000057ab9 */ /* 0x000fe20000000800 */
[----:B------:R-:W-:Y:S01]  /*40f10*/  SHF.R.S32.HI R14, RZ, 0x1f, R15 ;  /* 0x0000001fff0e7819 */ /* 0x000fe2000001140f */
[----:B------:R-:W-:Y:S01]  /*40f20*/  ULDC UR6, c[0x0][0x228] ;  /* 0x00008a0000067ab9 */ /* 0x000fe20000000800 */
[----:B------:R-:W-:Y:S01]  /*40f30*/  IADD3 R8, P6, R15, R2, RZ ;  /* 0x000000020f087210 */ /* 0x000fe20007fde0ff */
[----:B------:R-:W-:Y:S01]  /*40f40*/  IMAD.X R5, R16, 0x1, R61, P4 ;  /* 0x0000000110057824 */ /* 0x000fe200020e063d */
[----:B0-----:R-:W-:-:S03]  /*40f50*/  PRMT R21, R7, 0x7770, RZ ;  /* 0x0000777007157816 */ /* 0x001fc600000000ff */
[----:B------:R-:W-:Y:S01]  /*40f60*/  IMAD.X R9, R14, 0x1, R57, P6 ;  /* 0x000000010e097824 */ /* 0x000fe200030e0639 */
[----:B------:R-:W-:Y:S01]  /*40f70*/  ISETP.LT.AND P6, PT, R45, UR4, !P1 ;  /* 0x000000042d007c0c */ /* 0x000fe2000cfc1270 */
[----:B------:R0:W-:Y:S01]  /*40f80*/  @P2 STG.E.U8 desc[UR32][R4.64], R23 ;  /* 0x0000001704002986 */ /* 0x0001e2000c101120 */
[----:B------:R-:W-:-:S03]  /*40f90*/  ULDC UR4, c[0x0][0x228] ;  /* 0x00008a0000047ab9 */ /* 0x000fc60000000800 */
[----:B------:R-:W-:Y:S01]  /*40fa0*/  @P5 STG.E.U8 desc[UR32][R8.64], R21 ;  /* 0x0000001508005986 */ /* 0x000fe2000c101120 */
[----:B------:R-:W-:Y:S02]  /*40fb0*/  IADD3 R10, P5, R15, R3, RZ ;  /* 0x000000030f0a7210 */ /* 0x000fe40007fbe0ff */
[----:B------:R-:W-:Y:S01]  /*40fc0*/  ISETP.LT.AND P2, PT, R46, UR4, !P1 ;  /* 0x000000042e007c0c */ /* 0x000fe2000cf41270 */
[----:B------:R-:W-:Y:S01]  /*40fd0*/  ULDC UR4, c[0x0][0x248] ;  /* 0x0000920000047ab9 */ /* 0x000fe20000000800 */
[----:B------:R-:W-:Y:S01]  /*40fe0*/  ISETP.GE.AND P3, PT, R6, UR7, PT ;  /* 0x0000000706007c0c */ /* 0x000fe2000bf66270 */
[----:B------:R-:W-:Y:S01]  /*40ff0*/  VIADD R6, R44, 0x38 ;  /* 0x000000382c067836 */ /* 0x000fe20000000000 */
[----:B-1----:R-:W-:Y:S01]  /*41000*/  PRMT R19, R7, 0x7771, RZ ;  /* 0x0000777107137816 */ /* 0x002fe200000000ff */
[----:B------:R-:W-:Y:S01]  /*41010*/  IMAD.X R11, R14, 0x1, R56, P5 ;  /* 0x000000010e0b7824 */ /* 0x000fe200028e0638 */
[----:B0-----:R-:W-:Y:S02]  /*41020*/  IADD3 R4, P5, R15, R58, RZ ;  /* 0x0000003a0f047210 */ /* 0x001fe40007fbe0ff */
[----:B------:R-:W-:-:S02]  /*41030*/  ISETP.GE.AND P4, PT, R6, UR11, PT ;  /* 0x0000000b06007c0c */ /* 0x000fc4000bf86270 */
[----:B------:R0:W-:Y:S01]  /*41040*/  @P6 STG.E.U8 desc[UR32][R10.64], R19 ;  /* 0x000000130a006986 */ /* 0x0001e2000c101120 */
[----:B------:R-:W-:Y:S01]  /*41050*/  PRMT R17, R7, 0x7772, RZ ;  /* 0x0000777207117816 */ /* 0x000fe200000000ff */
[C---:B------:R-:W-:Y:S01]  /*41060*/  IMAD.X R5, R14.reuse, 0x1, R59, P5 ;  /* 0x000000010e057824 */ /* 0x040fe200028e063b */
[C---:B------:R-:W-:Y:S01]  /*41070*/  IADD3 R6, P6, R15.reuse, R60, RZ ;  /* 0x0000003c0f067210 */ /* 0x040fe20007fde0ff */
[----:B------:R-:W-:Y:S01]  /*41080*/  VIADD R15, R15, UR4 ;  /* 0x000000040f0f7c36 */ /* 0x000fe20008000000 */
[----:B------:R-:W-:Y:S01]  /*41090*/  ISETP.LT.AND P1, PT, R47, UR5, !P1 ;  /* 0x000000052f007c0c */ /* 0x000fe2000cf21270 */
[----:B------:R-:W-:Y:S01]  /*410a0*/  ULDC UR5, c[0x0][0x228] ;  /* 0x00008a0000057ab9 */ /* 0x000fe20000000800 */
[----:B------:R-:W-:Y:S01]  /*410b0*/  PRMT R13, R7, 0x7773, RZ ;  /* 0x00007773070d7816 */ /* 0x000fe200000000ff */
[----:B------:R-:W-:Y:S01]  /*410c0*/  IMAD.X R7, R14, 0x1, R61, P6 ;  /* 0x000000010e077824 */ /* 0x000fe200030e063d */
[----:B------:R-:W-:Y:S01]  /*410d0*/  @P2 STG.E.U8 desc[UR32][R4.64], R17 ;  /* 0x0000001104002986 */ /* 0x000fe2000c101120 */
[----:B------:R-:W-:Y:S01]  /*410e0*/  ISETP.LT.AND P5, PT, R55, UR5, !P3 ;  /* 0x0000000537007c0c */ /* 0x000fe2000dfa1270 */
[----:B------:R-:W-:Y:S01]  /*410f0*/  ULDC UR4, c[0x0][0x228] ;  /* 0x00008a0000047ab9 */ /* 0x000fe20000000800 */
[----:B------:R-:W-:Y:S01]  /*41100*/  SHF.R.S32.HI R14, RZ, 0x1f, R15 ;  /* 0x0000001fff0e7819 */ /* 0x000fe2000001140f */
[----:B0-----:R-:W-:Y:S01]  /*41110*/  VIADD R11, R44, 0x39 ;  /* 0x000000392c0b7836 */ /* 0x001fe20000000000 */
[----:B------:R-:W-:Y:S01]  /*41120*/  IADD3 R8, P2, R15, R2, RZ ;  /* 0x000000020f087210 */ /* 0x000fe20007f5e0ff */
[----:B------:R-:W-:Y:S01]  /*41130*/  ULDC UR5, c[0x0][0x228] ;  /* 0x00008a0000057ab9 */ /* 0x000fe20000000800 */
[----:B------:R-:W-:-:S03]  /*41140*/  PRMT R23, R51, 0x7770, RZ ;  /* 0x0000777033177816 */ /* 0x000fc600000000ff */
[----:B------:R-:W-:Y:S01]  /*41150*/  IMAD.X R9, R14, 0x1, R57, P2 ;  /* 0x000000010e097824 */ /* 0x000fe200010e0639 */
[----:B------:R-:W-:Y:S02]  /*41160*/  ISETP.LT.AND P2, PT, R45, UR4, !P3 ;  /* 0x000000042d007c0c */ /* 0x000fe4000df41270 */
[----:B------:R-:W-:Y:S01]  /*41170*/  IADD3 R10, P6, R15, R3, RZ ;  /* 0x000000030f0a7210 */ /* 0x000fe20007fde0ff */
[----:B------:R-:W-:Y:S01]  /*41180*/  @P1 STG.E.U8 desc[UR32][R6.64], R13 ;  /* 0x0000000d06001986 */ /* 0x000fe2000c101120 */
[----:B------:R-:W-:Y:S01]  /*41190*/  ULDC UR4, c[0x0][0x228] ;  /* 0x00008a0000047ab9 */ /* 0x000fe20000000800 */
[----:B------:R-:W-:Y:S02]  /*411a0*/  ISETP.GE.AND P1, PT, R11, UR9, PT ;  /* 0x000000090b007c0c */ /* 0x000fe4000bf26270 */
[----:B------:R0:W-:Y:S01]  /*411b0*/  @P5 STG.E.U8 desc[UR32][R8.64], R23 ;  /* 0x0000001708005986 */ /* 0x0001e2000c101120 */
[----:B------:R-:W-:Y:S01]  /*411c0*/  ISETP.LT.AND P5, PT, R46, UR4, !P3 ;  /* 0x000000042e007c0c */ /* 0x000fe2000dfa1270 */
[----:B------:R-:W-:Y:S01]  /*411d0*/  IMAD.X R11, R14, 0x1, R56, P6 ;  /* 0x000000010e0b7824 */ /* 0x000fe200030e0638 */
[C---:B------:R-:W-:Y:S01]  /*411e0*/  PRMT R21, R51.reuse, 0x7771, RZ ;  /* 0x0000777133157816 */ /* 0x040fe200000000ff */
[----:B------:R-:W-:Y:S01]  /*411f0*/  ULDC UR4, c[0x0][0x228] ;  /* 0x00008a0000047ab9 */ /* 0x000fe20000000800 */
[----:B------:R-:W-:Y:S01]  /*41200*/  PRMT R19, R51, 0x7772, RZ ;  /* 0x0000777233137816 */ /* 0x000fe200000000ff */
[----:B------:R-:W1:Y:S01]  /*41210*/  LDS.128 R4, [R0] ;  /* 0x0000000000047984 */ /* 0x000e620000000c00 */
[----:B------:R-:W-:Y:S01]  /*41220*/  ISETP.LT.AND P3, PT, R47, UR4, !P3 ;  /* 0x000000042f007c0c */ /* 0x000fe2000df61270 */
[----:B------:R-:W-:Y:S01]  /*41230*/  ULDC UR4, c[0x0][0x248] ;  /* 0x0000920000047ab9 */ /* 0x000fe20000000800 */
[C---:B------:R-:W-:Y:S01]  /*41240*/  IADD3 R12, P6, R15.reuse, R58, RZ ;  /* 0x0000003a0f0c7210 */ /* 0x040fe20007fde0ff */
[----:B------:R2:W-:Y:S01]  /*41250*/  @P2 STG.E.U8 desc[UR32][R10.64], R21 ;  /* 0x000000150a002986 */ /* 0x0005e2000c101120 */
[----:B0-----:R-:W-:-:S03]  /*41260*/  IADD3 R8, P2, R15, R60, RZ ;  /* 0x0000003c0f087210 */ /* 0x001fc60007f5e0ff */
[C---:B------:R-:W-:Y:S01]  /*41270*/  IMAD.X R13, R14.reuse, 0x1, R59, P6 ;  /* 0x000000010e0d7824 */ /* 0x040fe200030e063b */
[----:B------:R-:W-:Y:S01]  /*41280*/  PRMT R51, R51, 0x7773, RZ ;  /* 0x0000777333337816 */ /* 0x000fe200000000ff */
[----:B------:R-:W-:Y:S01]  /*41290*/  VIADD R17, R15, UR4 ;  /* 0x000000040f117c36 */ /* 0x000fe20008000000 */
[----:B------:R-:W-:Y:S01]  /*412a0*/  ULDC UR4, c[0x0][0x228] ;  /* 0x00008a0000047ab9 */ /* 0x000fe20000000800 */
[----:B------:R-:W-:Y:S01]  /*412b0*/  IMAD.X R9, R14, 0x1, R61, P2 ;  /* 0x000000010e097824 */ /* 0x000fe200010e063d */
[----:B------:R-:W-:Y:S02]  /*412c0*/  @P5 STG.E.U8 desc[UR32][R12.64], R19 ;  /* 0x000000130c005986 */ /* 0x000fe4000c101120 */
[----:B------:R-:W-:Y:S02]  /*412d0*/  SHF.R.S32.HI R16, RZ, 0x1f, R17 ;  /* 0x0000001fff107819 */ /* 0x000fe40000011411 */
[----:B------:R0:W-:Y:S01]  /*412e0*/  @P3 STG.E.U8 desc[UR32][R8.64], R51 ;  /* 0x0000003308003986 */ /* 0x0001e2000c101120 */
[----:B--2---:R-:W-:-:S02]  /*412f0*/  IADD3 R10, P3, R17, R2, RZ ;  /* 0x00000002110a7210 */ /* 0x004fc40007f7e0ff */
[----:B------:R-:W-:Y:S01]  /*41300*/  ISETP.LT.AND P2, PT, R55, UR5, !P4 ;  /* 0x0000000537007c0c */ /* 0x000fe2000e741270 */
[----:B------:R-:W-:Y:S01]  /*41310*/  VIADD R14, R44, 0x3a ;  /* 0x0000003a2c0e7836 */ /* 0x000fe20000000000 */
[----:B------:R-:W-:Y:S01]  /*41320*/  ULDC UR5, c[0x0][0x228] ;  /* 0x00008a0000057ab9 */ /* 0x000fe20000000800 */
[----:B------:R-:W-:Y:S01]  /*41330*/  IMAD.X R11, R16, 0x1, R57, P3 ;  /* 0x00000001100b7824 */ /* 0x000fe200018e0639 */
[----:B------:R-:W-:Y:S01]  /*41340*/  ISETP.LT.AND P3, PT, R45, UR4, !P4 ;  /* 0x000000042d007c0c */ /* 0x000fe2000e761270 */
[----:B------:R-:W-:Y:S01]  /*41350*/  ULDC UR4, c[0x0][0x228] ;  /* 0x00008a0000047ab9 */ /* 0x000fe20000000800 */
[----:B0-----:R-:W-:Y:S02]  /*41360*/  IADD3 R8, P6, R17, R3, RZ ;  /* 0x0000000311087210 */ /* 0x001fe40007fde0ff */
[C---:B------:R-:W-:Y:S02]  /*41370*/  PRMT R19, R52.reuse, 0x7770, RZ ;  /* 0x0000777034137816 */ /* 0x040fe400000000ff */
[----:B------:R-:W-:Y:S01]  /*41380*/  PRMT R23, R52, 0x7771, RZ ;  /* 0x0000777134177816 */ /* 0x000fe200000000ff */
[----:B------:R-:W-:Y:S01]  /*41390*/  IMAD.X R9, R16, 0x1, R56, P6 ;  /* 0x0000000110097824 */ /* 0x000fe200030e0638 */
[----:B------:R-:W-:Y:S01]  /*413a0*/  ISETP.LT.AND P5, PT, R46, UR5, !P4 ;  /* 0x000000052e007c0c */ /* 0x000fe2000e7a1270 */
[----:B------:R0:W-:Y:S01]  /*413b0*/  @P2 STG.E.U8 desc[UR32][R10.64], R19 ;  /* 0x000000130a002986 */ /* 0x0001e2000c101120 */
[----:B------:R-:W-:Y:S01]  /*413c0*/  ISETP.LT.AND P4, PT, R47, UR4, !P4 ;  /* 0x000000042f007c0c */ /* 0x000fe2000e781270 */
[----:B------:R-:W-:Y:S01]  /*413d0*/  ULDC UR4, c[0x0][0x248] ;  /* 0x0000920000047ab9 */ /* 0x000fe20000000800 */
[----:B------:R-:W-:Y:S01]  /*413e0*/  ISETP.GE.AND P2, PT, R14, UR17, PT ;  /* 0x000000110e007c0c */ /* 0x000fe2000bf46270 */
[----:B------:R2:W-:Y:S01]  /*413f0*/  @P3 STG.E.U8 desc[UR32][R8.64], R23 ;  /* 0x0000001708003986 */ /* 0x0005e2000c101120 */
[C---:B------:R-:W-:Y:S01]  /*41400*/  IADD3 R12, P6, R17.reuse, R58, RZ ;  /* 0x0000003a110c7210 */ /* 0x040fe20007fde0ff */
[----:B------:R-:W-:Y:S01]  /*41410*/  ULDC UR5, c[0x0][0x228] ;  /* 0x00008a0000057ab9 */ /* 0x000fe20000000800 */
[----:B------:R-:W-:-:S02]  /*41420*/  IADD3 R14, P3, R17, R60, RZ ;  /* 0x0000003c110e7210 */ /* 0x000fc40007f7e0ff */
[----:B------:R-:W-:Y:S01]  /*41430*/  PRMT R21, R52, 0x7772, RZ ;  /* 0x0000777234157816 */ /* 0x000fe200000000ff */
[C---:B------:R-:W-:Y:S02]  /*41440*/  IMAD.X R13, R16.reuse, 0x1, R59, P6 ;  /* 0x00000001100d7824 */ /* 0x040fe400030e063b */
[----:B------:R-:W-:Y:S01]  /*41450*/  IMAD.X R15, R16, 0x1, R61, P3 ;  /* 0x00000001100f7824 */ /* 0x000fe200018e063d */
[----:B0-----:R-:W-:Y:S01]  /*41460*/  PRMT R19, R52, 0x7773, RZ ;  /* 0x0000777334137816 */ /* 0x001fe200000000ff */
[----:B------:R-:W-:Y:S01]  /*41470*/  VIADD R17, R17, UR4 ;  /* 0x0000000411117c36 */ /* 0x000fe20008000000 */
[----:B------:R0:W-:Y:S01]  /*41480*/  @P5 STG.E.U8 desc[UR32][R12.64], R21 ;  /* 0x000000150c005986 */ /* 0x0001e2000c101120 */
[----:B------:R-:W-:Y:S01]  /*41490*/  ISETP.LT.AND P3, PT, R55, UR5, !P1 ;  /* 0x0000000537007c0c */ /* 0x000fe2000cf61270 */
[----:B------:R-:W-:Y:S01]  /*414a0*/  ULDC UR4, c[0x0][0x228] ;  /* 0x00008a0000047ab9 */ /* 0x000fe20000000800 */
[----:B-1----:R-:W-:Y:S01]  /*414b0*/  PRMT R25, R4, 0x7770, RZ ;  /* 0x0000777004197816 */ /* 0x002fe200000000ff */
[----:B------:R1:W-:Y:S01]  /*414c0*/  @P4 STG.E.U8 desc[UR32][R14.64], R19 ;  /* 0x000000130e004986 */ /* 0x0003e2000c101120 */
[----:B------:R-:W-:Y:S01]  /*414d0*/  SHF.R.S32.HI R0, RZ, 0x1f, R17 ;  /* 0x0000001fff007819 */ /* 0x000fe20000011411 */
[----:B------:R-:W-:Y:S01]  /*414e0*/  VIADD R11, R44, 0x3b ;  /* 0x0000003b2c0b7836 */ /* 0x000fe20000000000 */
[----:B--2---:R-:W-:Y:S01]  /*414f0*/  IADD3 R8, P4, R17, R2, RZ ;  /* 0x0000000211087210 */ /* 0x004fe20007f9e0ff */
[----:B------:R-:W-:-:S04]  /*41500*/  ULDC UR5, c[0x0][0x228] ;  /* 0x00008a0000057ab9 */ /* 0x000fc80000000800 */
[C---:B------:R-:W-:Y:S01]  /*41510*/  IMAD.X R9, R0.reuse, 0x1, R57, P4 ;  /* 0x0000000100097824 */ /* 0x040fe200020e0639 */
[----:B------:R-:W-:Y:S01]  /*41520*/  ISETP.LT.AND P4, PT, R45, UR4, !P1 ;  /* 0x000000042d007c0c */ /* 0x000fe2000cf81270 */
[----:B------:R-:W-:Y:S01]  /*41530*/  ULDC UR4, c[0x0][0x228] ;  /* 0x00008a0000047ab9 */ /* 0x000fe20000000800 */
[----:B------:R-:W-:Y:S02]  /*41540*/  IADD3 R10, P6, R17, R3, RZ ;  /* 0x00000003110a7210 */ /* 0x000fe40007fde0ff */
[----:B------:R2:W-:Y:S01]  /*41550*/  @P3 STG.E.U8 desc[UR32][R8.64], R25 ;  /* 0x0000001908003986 */ /* 0x0005e2000c101120 */
[----:B------:R-:W-:Y:S02]  /*41560*/  ISETP.GE.AND P3, PT, R11, UR15, PT ;  /* 0x0000000f0b007c0c */ /* 0x000fe4000bf66270 */
[----:B------:R-:W-:Y:S01]  /*41570*/  IMAD.X R11, R0, 0x1, R56, P6 ;  /* 0x00000001000b7824 */ /* 0x000fe200030e0638 */
[----:B------:R-:W-:Y:S02]  /*41580*/  PRMT R23, R4, 0x7771, RZ ;  /* 0x0000777104177816 */ /* 0x000fe400000000ff */
[----:B------:R-:W-:Y:S01]  /*41590*/  ISETP.LT.AND P5, PT, R46, UR5, !P1 ;  /* 0x000000052e007c0c */ /* 0x000fe2000cfa1270 */
[----:B------:R-:W-:Y:S01]  /*415a0*/  ULDC UR5, c[0x0][0x228] ;  /* 0x00008a0000057ab9 */ /* 0x000fe20000000800 */
[----:B------:R-:W-:Y:S01]  /*415b0*/  ISETP.LT.AND P1, PT, R47, UR4, !P1 ;  /* 0x000000042f007c0c */ /* 0x000fe2000cf21270 */
[----:B------:R3:W-:Y:S01]  /*415c0*/  @P4 STG.E.U8 desc[UR32][R10.64], R23 ;  /* 0x000000170a004986 */ /* 0x0007e2000c101120 */
[C---:B0-----:R-:W-:Y:S01]  /*415d0*/  IADD3 R12, P6, R17.reuse, R58, RZ ;  /* 0x0000003a110c7210 */ /* 0x041fe20007fde0ff */
[----:B------:R-:W-:Y:S01]  /*415e0*/  ULDC UR4, c[0x0][0x248] ;  /* 0x0000920000047ab9 */ /* 0x000fe20000000800 */
[----:B-1----:R-:W-:-:S02]  /*415f0*/  IADD3 R14, P4, R17, R60, RZ ;  /* 0x0000003c110e7210 */ /* 0x002fc40007f9e0ff */
[----:B------:R-:W-:Y:S01]  /*41600*/  PRMT R21, R4, 0x7772, RZ ;  /* 0x0000777204157816 */ /* 0x000fe200000000ff */
[----:B------:R-:W-:Y:S01]  /*41610*/  IMAD.X R13, R0, 0x1, R59, P6 ;  /* 0x00000001000d7824 */ /* 0x000fe200030e063b */
[----:B------:R-:W-:Y:S01]  /*41620*/  PRMT R19, R4, 0x7773, RZ ;  /* 0x0000777304137816 */ /* 0x000fe200000000ff */
[----:B------:R-:W-:Y:S02]  /*41630*/  IMAD.X R15, R0, 0x1, R61, P4 ;  /* 0x00000001000f7824 */ /* 0x000fe400020e063d */
[----:B------:R-:W-:Y:S01]  /*41640*/  VIADD R17, R17, UR4 ;  /* 0x0000000411117c36 */ /* 0x000fe20008000000 */
[----:B------:R-:W-:Y:S01]  /*41650*/  ULDC UR4, c[0x0][0x228] ;  /* 0x00008a0000047ab9 */ /* 0x000fe20000000800 */
[----:B------:R0:W-:Y:S01]  /*41660*/  @P5 STG.E.U8 desc[UR32][R12.64], R21 ;  /* 0x000000150c005986 */ /* 0x0001e2000c101120 */
[----:B------:R-:W-:Y:S01]  /*41670*/  ISETP.LT.AND P4, PT, R55, UR5, !P2 ;  /* 0x0000000537007c0c */ /* 0x000fe2000d781270 */
[----:B------:R-:W-:Y:S01]  /*41680*/  ULDC UR5, c[0x0][0x228] ;  /* 0x00008a0000057ab9 */ /* 0x000fe20000000800 */
[----:B------:R-:W-:Y:S01]  /*41690*/  ISETP.LT.AND P5, PT, R45, UR4, !P2 ;  /* 0x000000042d007c0c */ /* 0x000fe2000d7a1270 */
[----:B------:R1:W-:Y:S01]  /*416a0*/  @P1 STG.E.U8 desc[UR32][R14.64], R19 ;  /* 0x000000130e001986 */ /* 0x0003e2000c101120 */
[----:B------:R-:W-:Y:S01]  /*416b0*/  SHF.R.S32.HI R0, RZ, 0x1f, R17 ;  /* 0x0000001fff007819 */ /* 0x000fe20000011411 */
[----:B------:R-:W-:Y:S01]  /*416c0*/  ULDC UR4, c[0x0][0x228] ;  /* 0x00008a0000047ab9 */ /* 0x000fe20000000800 */
[----:B--2---:R-:W-:-:S02]  /*416d0*/  IADD3 R8, P1, R17, R2, RZ ;  /* 0x0000000211087210 */ /* 0x004fc40007f3e0ff */
[----:B---3--:R-:W-:Y:S02]  /*416e0*/  IADD3 R10, P6, R17, R3, RZ ;  /* 0x00000003110a7210 */ /* 0x008fe40007fde0ff */
[C---:B------:R-:W-:Y:S01]  /*416f0*/  PRMT R23, R53.reuse, 0x7770, RZ ;  /* 0x0000777035177816 */ /* 0x040fe200000000ff */
[----:B------:R-:W-:Y:S01]  /*41700*/  IMAD.X R9, R0, 0x1, R57, P1 ;  /* 0x0000000100097824 */ /* 0x000fe200008e0639 */
[----:B------:R-:W-:Y:S01]  /*41710*/  ISETP.LT.AND P1, PT, R46, UR5, !P2 ;  /* 0x000000052e007c0c */ /* 0x000fe2000d721270 */
[----:B------:R-:W-:Y:S01]  /*41720*/  IMAD.X R11, R0, 0x1, R56, P6 ;  /* 0x00000001000b7824 */ /* 0x000fe200030e0638 */
[----:B0-----:R-:W-:Y:S01]  /*41730*/  PRMT R21, R53, 0x7771, RZ ;  /* 0x0000777135157816 */ /* 0x001fe200000000ff */
[----:B------:R-:W-:Y:S01]  /*41740*/  ULDC UR5, c[0x0][0x228] ;  /* 0x00008a0000057ab9 */ /* 0x000fe20000000800 */
[----:B------:R-:W-:Y:S01]  /*41750*/  IADD3 R12, P6, R17, R58, RZ ;  /* 0x0000003a110c7210 */ /* 0x000fe20007fde0ff */
[----:B------:R0:W-:Y:S01]  /*41760*/  @P4 STG.E.U8 desc[UR32][R8.64], R23 ;  /* 0x0000001708004986 */ /* 0x0001e2000c101120 */
[----:B------:R-:W-:Y:S01]  /*41770*/  ISETP.LT.AND P2, PT, R47, UR4, !P2 ;  /* 0x000000042f007c0c */ /* 0x000fe2000d741270 */
[----:B------:R-:W-:-:S02]  /*41780*/  ULDC UR4, c[0x0][0x248] ;  /* 0x0000920000047ab9 */ /* 0x000fc40000000800 */
[----:B------:R2:W-:Y:S01]  /*41790*/  @P5 STG.E.U8 desc[UR32][R10.64], R21 ;  /* 0x000000150a005986 */ /* 0x0005e2000c101120 */
[----:B-1----:R-:W-:Y:S01]  /*417a0*/  IADD3 R14, P5, R17, R60, RZ ;  /* 0x0000003c110e7210 */ /* 0x002fe20007fbe0ff */
[C---:B------:R-:W-:Y:S01]  /*417b0*/  IMAD.X R13, R0.reuse, 0x1, R59, P6 ;  /* 0x00000001000d7824 */ /* 0x040fe200030e063b */
[----:B------:R-:W-:Y:S01]  /*417c0*/  PRMT R19, R53, 0x7772, RZ ;  /* 0x0000777235137816 */ /* 0x000fe200000000ff */
[----:B------:R-:W-:Y:S01]  /*417d0*/  VIADD R17, R17, UR4 ;  /* 0x0000000411117c36 */ /* 0x000fe20008000000 */
[----:B------:R-:W-:Y:S01]  /*417e0*/  PRMT R53, R53, 0x7773, RZ ;  /* 0x0000777335357816 */ /* 0x000fe200000000ff */
[----:B------:R-:W-:Y:S01]  /*417f0*/  IMAD.X R15, R0, 0x1, R61, P5 ;  /* 0x00000001000f7824 */ /* 0x000fe200028e063d */
        /* <DEDUP_REMOVED lines=8> */
[----:B0-----:R-:W-:-:S02]  /*41880*/  IADD3 R8, P2, R17, R2, RZ ;  /* 0x0000000211087210 */ /* 0x001fc40007f5e0ff */
[----:B--2---:R-:W-:Y:S02]  /*41890*/  IADD3 R10, P6, R17, R3, RZ ;  /* 0x00000003110a7210 */ /* 0x004fe40007fde0ff */
[C---:B------:R-:W-:Y:S01]  /*418a0*/  PRMT R23, R5.reuse, 0x7771, RZ ;  /* 0x0000777105177816 */ /* 0x040fe200000000ff */
[C---:B------:R-:W-:Y:S01]  /*418b0*/  IMAD.X R9, R0.reuse, 0x1, R57, P2 ;  /* 0x0000000100097824 */ /* 0x040fe200010e0639 */
[----:B-1----:R-:W-:Y:S01]  /*418c0*/  PRMT R19, R5, 0x7770, RZ ;  /* 0x0000777005137816 */ /* 0x002fe200000000ff */
[----:B------:R-:W-:Y:S01]  /*418d0*/  IMAD.X R11, R0, 0x1, R56, P6 ;  /* 0x00000001000b7824 */ /* 0x000fe200030e0638 */
[----:B------:R-:W-:Y:S01]  /*418e0*/  ISETP.LT.AND P2, PT, R46, UR5, !P3 ;  /* 0x000000052e007c0c */ /* 0x000fe2000df41270 */
[----:B------:R-:W-:Y:S01]  /*418f0*/  VIADD R4, R44, 0x3c ;  /* 0x0000003c2c047836 */ /* 0x000fe20000000000 */
[----:B------:R-:W-:Y:S01]  /*41900*/  IADD3 R12, P6, R17, R58, RZ ;  /* 0x0000003a110c7210 */ /* 0x000fe20007fde0ff */
[----:B------:R0:W-:Y:S01]  /*41910*/  @P1 STG.E.U8 desc[UR32][R8.64], R19 ;  /* 0x0000001308001986 */ /* 0x0001e2000c101120 */
[----:B------:R-:W-:Y:S01]  /*41920*/  ISETP.LT.AND P3, PT, R47, UR4, !P3 ;  /* 0x000000042f007c0c */ /* 0x000fe2000df61270 */
[----:B------:R-:W-:Y:S01]  /*41930*/  ULDC UR4, c[0x0][0x248] ;  /* 0x0000920000047ab9 */ /* 0x000fe20000000800 */
[----:B------:R-:W-:Y:S01]  /*41940*/  PRMT R21, R5, 0x7772, RZ ;  /* 0x0000777205157816 */ /* 0x000fe200000000ff */
[----:B------:R1:W-:Y:S01]  /*41950*/  @P5 STG.E.U8 desc[UR32][R10.64], R23 ;  /* 0x000000170a005986 */ /* 0x0003e2000c101120 */
[----:B---3--:R-:W-:Y:S01]  /*41960*/  IADD3 R14, P5, R17, R60, RZ ;  /* 0x0000003c110e7210 */ /* 0x008fe20007fbe0ff */
[----:B------:R-:W-:Y:S01]  /*41970*/  IMAD.X R13, R0, 0x1, R59, P6 ;  /* 0x00000001000d7824 */ /* 0x000fe200030e063b */
[----:B------:R-:W-:Y:S01]  /*41980*/  ISETP.GE.AND P4, PT, R4, UR13, PT ;  /* 0x0000000d04007c0c */ /* 0x000fe2000bf86270 */
[----:B------:R-:W-:Y:S01]  /*41990*/  VIADD R4, R44, 0x3d ;  /* 0x0000003d2c047836 */ /* 0x000fe20000000000 */
[----:B------:R-:W-:Y:S01]  /*419a0*/  ULDC UR5, c[0x0][0x228] ;  /* 0x00008a0000057ab9 */ /* 0x000fe20000000800 */
[----:B------:R-:W-:Y:S01]  /*419b0*/  IMAD.X R15, R0, 0x1, R61, P5 ;  /* 0x00000001000f7824 */ /* 0x000fe200028e063d */
[----:B0-----:R-:W-:Y:S01]  /*419c0*/  PRMT R19, R5, 0x7773, RZ ;  /* 0x0000777305137816 */ /* 0x001fe200000000ff */
[----:B------:R-:W-:Y:S01]  /*419d0*/  VIADD R17, R17, UR4 ;  /* 0x0000000411117c36 */ /* 0x000fe20008000000 */
[----:B------:R0:W-:Y:S01]  /*419e0*/  @P2 STG.E.U8 desc[UR32][R12.64], R21 ;  /* 0x000000150c002986 */ /* 0x0001e2000c101120 */
[----:B------:R-:W-:Y:S01]  /*419f0*/  ISETP.LT.AND P2, PT, R55, UR5, !P4 ;  /* 0x0000000537007c0c */ /* 0x000fe2000e741270 */
[----:B------:R-:W-:Y:S01]  /*41a00*/  ULDC UR4, c[0x0][0x228] ;  /* 0x00008a0000047ab9 */ /* 0x000fe20000000800 */
[----:B------:R-:W-:Y:S01]  /*41a10*/  ISETP.GE.AND P1, PT, R4, UR21, PT ;  /* 0x0000001504007c0c */ /* 0x000fe2000bf26270 */
[----:B------:R2:W-:Y:S01]  /*41a20*/  @P3 STG.E.U8 desc[UR32][R14.64], R19 ;  /* 0x000000130e003986 */ /* 0x0005e2000c101120 */
[----:B------:R-:W-:Y:S01]  /*41a30*/  SHF.R.S32.HI R0, RZ, 0x1f, R17 ;  /* 0x0000001fff007819 */ /* 0x000fe20000011411 */
[----:B------:R-:W-:Y:S01]  /*41a40*/  ULDC UR5, c[0x0][0x228] ;  /* 0x00008a0000057ab9 */ /* 0x000fe20000000800 */
[----:B------:R-:W-:-:S02]  /*41a50*/  IADD3 R4, P3, R17, R2, RZ ;  /* 0x0000000211047210 */ /* 0x000fc40007f7e0ff */
[----:B------:R-:W-:Y:S01]  /*41a60*/  ISETP.LT.AND P5, PT, R45, UR4, !P4 ;  /* 0x000000042d007c0c */ /* 0x000fe2000e7a1270 */
[----:B-1----:R-:W-:Y:S01]  /*41a70*/  VIADD R11, R44, 0x3e ;  /* 0x0000003e2c0b7836 */ /* 0x002fe20000000000 */
[C---:B------:R-:W-:Y:S01]  /*41a80*/  IADD3 R8, P6, R17.reuse, R3, RZ ;  /* 0x0000000311087210 */ /* 0x040fe20007fde0ff */
[----:B------:R-:W-:Y:S01]  /*41a90*/  IMAD.X R5, R0, 0x1, R57, P3 ;  /* 0x0000000100057824 */ /* 0x000fe200018e0639 */
[----:B0-----:R-:W-:Y:S01]  /*41aa0*/  PRMT R21, R54, 0x7770, RZ ;  /* 0x0000777036157816 */ /* 0x001fe200000000ff */
[----:B------:R-:W-:Y:S01]  /*41ab0*/  ULDC UR4, c[0x0][0x228] ;  /* 0x00008a0000047ab9 */ /* 0x000fe20000000800 */
[----:B------:R-:W-:Y:S01]  /*41ac0*/  ISETP.LT.AND P3, PT, R46, UR5, !P4 ;  /* 0x000000052e007c0c */ /* 0x000fe2000e761270 */
[----:B------:R-:W-:Y:S02]  /*41ad0*/  IMAD.X R9, R0, 0x1, R56, P6 ;  /* 0x0000000100097824 */ /* 0x000fe400030e0638 */
[----:B------:R0:W-:Y:S01]  /*41ae0*/  @P2 STG.E.U8 desc[UR32][R4.64], R21 ;  /* 0x0000001504002986 */ /* 0x0001e2000c101120 */
[----:B------:R-:W-:Y:S01]  /*41af0*/  IADD3 R10, P2, R17, R58, RZ ;  /* 0x0000003a110a7210 */ /* 0x000fe20007f5e0ff */
[----:B------:R-:W-:Y:S01]  /*41b00*/  ULDC UR5, c[0x0][0x228] ;  /* 0x00008a0000057ab9 */ /* 0x000fe20000000800 */
[----:B------:R-:W-:-:S02]  /*41b10*/  ISETP.GE.AND P6, PT, R11, UR19, PT ;  /* 0x000000130b007c0c */ /* 0x000fc4000bfc6270 */
[----:B--2---:R-:W-:Y:S01]  /*41b20*/  PRMT R19, R54, 0x7771, RZ ;  /* 0x0000777136137816 */ /* 0x004fe200000000ff */
[----:B------:R-:W-:Y:S01]  /*41b30*/  IMAD.X R11, R0, 0x1, R59, P2 ;  /* 0x00000001000b7824 */ /* 0x000fe200010e063b */
[----:B------:R-:W-:Y:S02]  /*41b40*/  PRMT R13, R54, 0x7772, RZ ;  /* 0x00007772360d7816 */ /* 0x000fe400000000ff */
[----:B------:R-:W-:Y:S01]  /*41b50*/  ISETP.LT.AND P4, PT, R47, UR4, !P4 ;  /* 0x000000042f007c0c */ /* 0x000fe2000e781270 */
[----:B------:R1:W-:Y:S01]  /*41b60*/  @P5 STG.E.U8 desc[UR32][R8.64], R19 ;  /* 0x0000001308005986 */ /* 0x0003e2000c101120 */
[----:B------:R-:W-:-:S03]  /*41b70*/  ULDC UR4, c[0x0][0x248] ;  /* 0x0000920000047ab9 */ /* 0x000fc60000000800 */
[----:B------:R2:W-:Y:S01]  /*41b80*/  @P3 STG.E.U8 desc[UR32][R10.64], R13 ;  /* 0x0000000d0a003986 */ /* 0x0005e2000c101120 */
[C---:B0-----:R-:W-:Y:S01]  /*41b90*/  IADD3 R4, P3, R17.reuse, R60, RZ ;  /* 0x0000003c11047210 */ /* 0x041fe20007f7e0ff */
[----:B------:R-:W-:Y:S01]  /*41ba0*/  VIADD R17, R17, UR4 ;  /* 0x0000000411117c36 */ /* 0x000fe20008000000 */
[----:B------:R-:W-:Y:S01]  /*41bb0*/  ISETP.LT.AND P2, PT, R55, UR5, !P1 ;  /* 0x0000000537007c0c */ /* 0x000fe2000cf41270 */
[----:B------:R-:W-:Y:S01]  /*41bc0*/  ULDC UR5, c[0x0][0x228] ;  /* 0x00008a0000057ab9 */ /* 0x000fe20000000800 */
[----:B------:R-:W-:Y:S01]  /*41bd0*/  PRMT R15, R54, 0x7773, RZ ;  /* 0x00007773360f7816 */ /* 0x000fe200000000ff */
[----:B------:R-:W-:Y:S01]  /*41be0*/  IMAD.X R5, R0, 0x1, R61, P3 ;  /* 0x0000000100057824 */ /* 0x000fe200018e063d */
[----:B------:R-:W-:Y:S01]  /*41bf0*/  SHF.R.S32.HI R0, RZ, 0x1f, R17 ;  /* 0x0000001fff007819 */ /* 0x000fe20000011411 */
[----:B------:R-:W-:Y:S01]  /*41c00*/  ULDC UR4, c[0x0][0x228] ;  /* 0x00008a0000047ab9 */ /* 0x000fe20000000800 */
[----:B-1----:R-:W-:Y:S02]  /*41c10*/  IADD3 R8, P3, R17, R2, RZ ;  /* 0x0000000211087210 */ /* 0x002fe40007f7e0ff */
[----:B------:R-:W-:-:S03]  /*41c20*/  PRMT R23, R6, 0x7770, RZ ;  /* 0x0000777006177816 */ /* 0x000fc600000000ff */
[----:B------:R-:W-:Y:S01]  /*41c30*/  IMAD.X R9, R0, 0x1, R57, P3 ;  /* 0x0000000100097824 */ /* 0x000fe200018e0639 */
[----:B------:R0:W-:Y:S01]  /*41c40*/  @P4 STG.E.U8 desc[UR32][R4.64], R15 ;  /* 0x0000000f04004986 */ /* 0x0001e2000c101120 */
[----:B--2---:R-:W-:-:S03]  /*41c50*/  IADD3 R10, P4, R17, R3, RZ ;  /* 0x00000003110a7210 */ /* 0x004fc60007f9e0ff */
[----:B------:R1:W-:Y:S01]  /*41c60*/  @P2 STG.E.U8 desc[UR32][R8.64], R23 ;  /* 0x0000001708002986 */ /* 0x0003e2000c101120 */
[----:B------:R-:W-:Y:S02]  /*41c70*/  IADD3 R12, P2, R17, R58, RZ ;  /* 0x0000003a110c7210 */ /* 0x000fe40007f5e0ff */
[----:B------:R-:W-:Y:S01]  /*41c80*/  ISETP.LT.AND P5, PT, R45, UR6, !P1 ;  /* 0x000000062d007c0c */ /* 0x000fe2000cfa1270 */
[----:B------:R-:W-:Y:S01]  /*41c90*/  ULDC UR6, c[0x0][0x228] ;  /* 0x00008a0000067ab9 */ /* 0x000fe20000000800 */
[C---:B------:R-:W-:Y:S01]  /*41ca0*/  IMAD.X R11, R0.reuse, 0x1, R56, P4 ;  /* 0x00000001000b7824 */ /* 0x040fe200020e0638 */
[C---:B------:R-:W-:Y:S01]  /*41cb0*/  ISETP.LT.AND P4, PT, R55.reuse, UR5, !P6 ;  /* 0x0000000537007c0c */ /* 0x040fe2000f781270 */
[----:B------:R-:W-:Y:S01]  /*41cc0*/  IMAD.X R13, R0, 0x1, R59, P2 ;  /* 0x00000001000d7824 */ /* 0x000fe200010e063b */
[----:B------:R-:W-:Y:S01]  /*41cd0*/  ISETP.LT.AND P2, PT, R55, UR6, !P0 ;  /* 0x0000000637007c0c */ /* 0x000fe2000c741270 */
[----:B------:R-:W-:Y:S01]  /*41ce0*/  ULDC UR5, c[0x0][0x228] ;  /* 0x00008a0000057ab9 */ /* 0x000fe20000000800 */
[----:B------:R-:W2:Y:S01]  /*41cf0*/  LDL.LU R55, [R1+0x16d4] ;  /* 0x0016d40001377983 */ /* 0x000ea20000300800 */
[----:B------:R-:W-:Y:S01]  /*41d00*/  ISETP.LT.AND P3, PT, R46, UR4, !P1 ;  /* 0x000000042e007c0c */ /* 0x000fe2000cf61270 */
[----:B------:R-:W-:Y:S01]  /*41d10*/  ULDC UR4, c[0x0][0x228] ;  /* 0x00008a0000047ab9 */ /* 0x000fe20000000800 */
[----:B------:R-:W-:-:S02]  /*41d20*/  PRMT R21, R6, 0x7771, RZ ;  /* 0x0000777106157816 */ /* 0x000fc400000000ff */
[----:B------:R-:W-:Y:S02]  /*41d30*/  PRMT R19, R6, 0x7772, RZ ;  /* 0x0000777206137816 */ /* 0x000fe400000000ff */
[----:B------:R-:W-:Y:S01]  /*41d40*/  ISETP.LT.AND P1, PT, R47, UR4, !P1 ;  /* 0x000000042f007c0c */ /* 0x000fe2000cf21270 */
[----:B------:R3:W-:Y:S01]  /*41d50*/  @P5 STG.E.U8 desc[UR32][R10.64], R21 ;  /* 0x000000150a005986 */ /* 0x0007e2000c101120 */
[----:B------:R-:W-:-:S05]  /*41d60*/  ULDC UR4, c[0x0][0x248] ;  /* 0x0000920000047ab9 */ /* 0x000fca0000000800 */
[----:B------:R-:W-:Y:S01]  /*41d70*/  @P3 STG.E.U8 desc[UR32][R12.64], R19 ;  /* 0x000000130c003986 */ /* 0x000fe2000c101120 */
[C---:B0-----:R-:W-:Y:S01]  /*41d80*/  IADD3 R4, P3, R17.reuse, R60, RZ ;  /* 0x0000003c11047210 */ /* 0x041fe20007f7e0ff */
[----:B------:R-:W-:Y:S01]  /*41d90*/  VIADD R17, R17, UR4 ;  /* 0x0000000411117c36 */ /* 0x000fe20008000000 */
[----:B------:R-:W-:Y:S01]  /*41da0*/  PRMT R15, R6, 0x7773, RZ ;  /* 0x00007773060f7816 */ /* 0x000fe200000000ff */
[----:B------:R-:W-:Y:S02]  /*41db0*/  ULDC UR4, c[0x0][0x228] ;  /* 0x00008a0000047ab9 */ /* 0x000fe40000000800 */
[----:B------:R-:W-:Y:S01]  /*41dc0*/  IMAD.X R5, R0, 0x1, R61, P3 ;  /* 0x0000000100057824 */ /* 0x000fe200018e063d */
[----:B------:R-:W-:Y:S01]  /*41dd0*/  ISETP.LT.AND P5, PT, R45, UR5, !P6 ;  /* 0x000000052d007c0c */ /* 0x000fe2000f7a1270 */
[----:B------:R-:W-:Y:S01]  /*41de0*/  ULDC UR5, c[0x0][0x228] ;  /* 0x00008a0000057ab9 */ /* 0x000fe20000000800 */
[----:B------:R-:W-:Y:S02]  /*41df0*/  SHF.R.S32.HI R0, RZ, 0x1f, R17 ;  /* 0x0000001fff007819 */ /* 0x000fe40000011411 */
[C---:B-1----:R-:W-:Y:S01]  /*41e00*/  IADD3 R8, P3, R17.reuse, R2, RZ ;  /* 0x0000000211087210 */ /* 0x042fe20007f7e0ff */
[----:B------:R0:W-:Y:S01]  /*41e10*/  @P1 STG.E.U8 desc[UR32][R4.64], R15 ;  /* 0x0000000f04001986 */ /* 0x0001e2000c101120 */
[----:B---3--:R-:W-:-:S03]  /*41e20*/  IADD3 R10, P1, R17, R3, RZ ;  /* 0x00000003110a7210 */ /* 0x008fc60007f3e0ff */
[C---:B------:R-:W-:Y:S01]  /*41e30*/  IMAD.X R9, R0.reuse, 0x1, R57, P3 ;  /* 0x0000000100097824 */ /* 0x040fe200018e0639 */
[----:B------:R-:W-:Y:S01]  /*41e40*/  ISETP.LT.AND P3, PT, R45, UR4, !P0 ;  /* 0x000000042d007c0c */ /* 0x000fe2000c761270 */
[----:B------:R-:W-:Y:S01]  /*41e50*/  IMAD.X R11, R0, 0x1, R56, P1 ;  /* 0x00000001000b7824 */ /* 0x000fe200008e0638 */
[----:B------:R-:W-:Y:S02]  /*41e60*/  ULDC UR4, c[0x0][0x248] ;  /* 0x0000920000047ab9 */ /* 0x000fe40000000800 */
[----:B0-----:R-:W-:Y:S01]  /*41e70*/  VIADD R15, R17, UR4 ;  /* 0x00000004110f7c36 */ /* 0x001fe20008000000 */
[----:B------:R-:W-:-:S04]  /*41e80*/  ULDC UR4, c[0x0][0x228] ;  /* 0x00008a0000047ab9 */ /* 0x000fc80000000800 */
[----:B------:R-:W-:Y:S02]  /*41e90*/  SHF.R.S32.HI R6, RZ, 0x1f, R15 ;  /* 0x0000001fff067819 */ /* 0x000fe4000001140f */
[----:B------:R-:W-:-:S05]  /*41ea0*/  IADD3 R12, P1, R17, R60, RZ ;  /* 0x0000003c110c7210 */ /* 0x000fca0007f3e0ff */
[----:B------:R-:W-:Y:S01]  /*41eb0*/  IMAD.X R13, R0, 0x1, R61, P1 ;  /* 0x00000001000d7824 */ /* 0x000fe200008e063d */
[----:B------:R-:W-:Y:S01]  /*41ec0*/  ISETP.LT.AND P1, PT, R46, UR5, !P0 ;  /* 0x000000052e007c0c */ /* 0x000fe2000c721270 */
[----:B------:R-:W-:Y:S02]  /*41ed0*/  ULDC UR5, c[0x0][0x228] ;  /* 0x00008a0000057ab9 */ /* 0x000fe40000000800 */
[----:B------:R-:W-:Y:S02]  /*41ee0*/  ISETP.LT.AND P0, PT, R47, UR5, !P0 ;  /* 0x000000052f007c0c */ /* 0x000fe4000c701270 */
[C---:B--2---:R-:W-:Y:S02]  /*41ef0*/  PRMT R21, R55.reuse, 0x7770, RZ ;  /* 0x0000777037157816 */ /* 0x044fe400000000ff */
[----:B------:R-:W-:-:S03]  /*41f00*/  PRMT R19, R55, 0x7771, RZ ;  /* 0x0000777137137816 */ /* 0x000fc600000000ff */
[----:B------:R0:W-:Y:S01]  /*41f10*/  @P4 STG.E.U8 desc[UR32][R8.64], R21 ;  /* 0x0000001508004986 */ /* 0x0001e2000c101120 */
[----:B------:R-:W-:-:S03]  /*41f20*/  IADD3 R2, P4, R15, R2, RZ ;  /* 0x000000020f027210 */ /* 0x000fc60007f9e0ff */
[----:B------:R1:W-:Y:S01]  /*41f30*/  @P5 STG.E.U8 desc[UR32][R10.64], R19 ;  /* 0x000000130a005986 */ /* 0x0003e2000c101120 */
[----:B------:R-:W-:-:S05]  /*41f40*/  IADD3 R4, P5, R17, R58, RZ ;  /* 0x0000003a11047210 */ /* 0x000fca0007fbe0ff */
[----:B------:R-:W-:Y:S01]  /*41f50*/  IMAD.X R5, R0, 0x1, R59, P5 ;  /* 0x0000000100057824 */ /* 0x000fe200028e063b */
[----:B0-----:R-:W-:Y:S01]  /*41f60*/  IADD3 R8, P5, R15, R3, RZ ;  /* 0x000000030f087210 */ /* 0x001fe20007fbe0ff */
[----:B------:R-:W-:Y:S01]  /*41f70*/  IMAD.X R3, R6, 0x1, R57, P4 ;  /* 0x0000000106037824 */ /* 0x000fe200020e0639 */
[----:B------:R-:W-:Y:S01]  /*41f80*/  ISETP.LT.AND P4, PT, R46, UR4, !P6 ;  /* 0x000000042e007c0c */ /* 0x000fe2000f781270 */
[----:B------:R-:W-:Y:S02]  /*41f90*/  ULDC UR4, c[0x0][0x228] ;  /* 0x00008a0000047ab9 */ /* 0x000fe40000000800 */
[----:B------:R-:W-:Y:S01]  /*41fa0*/  IMAD.X R9, R6, 0x1, R56, P5 ;  /* 0x0000000106097824 */ /* 0x000fe200028e0638 */
[----:B------:R-:W-:Y:S02]  /*41fb0*/  ISETP.LT.AND P6, PT, R47, UR4, !P6 ;  /* 0x000000042f007c0c */ /* 0x000fe4000f7c1270 */
[----:B------:R-:W-:Y:S02]  /*41fc0*/  IADD3 R58, P5, R15, R58, RZ ;  /* 0x0000003a0f3a7210 */ /* 0x000fe40007fbe0ff */
[----:B-1----:R-:W-:-:S02]  /*41fd0*/  PRMT R11, R55, 0x7773, RZ ;  /* 0x00007773370b7816 */ /* 0x002fc400000000ff */
[----:B------:R-:W-:Y:S01]  /*41fe0*/  PRMT R55, R55, 0x7772, RZ ;  /* 0x0000777237377816 */ /* 0x000fe200000000ff */
[C---:B------:R-:W-:Y:S01]  /*41ff0*/  IMAD.X R59, R6.reuse, 0x1, R59, P5 ;  /* 0x00000001063b7824 */ /* 0x040fe200028e063b */
[----:B------:R-:W-:Y:S02]  /*42000*/  IADD3 R60, P5, R15, R60, RZ ;  /* 0x0000003c0f3c7210 */ /* 0x000fe40007fbe0ff */
[C---:B------:R-:W-:Y:S02]  /*42010*/  PRMT R15, R7.reuse, 0x7773, RZ ;  /* 0x00007773070f7816 */ /* 0x040fe400000000ff */
[C---:B------:R-:W-:Y:S02]  /*42020*/  PRMT R17, R7.reuse, 0x7772, RZ ;  /* 0x0000777207117816 */ /* 0x040fe400000000ff */
[C---:B------:R-:W-:Y:S02]  /*42030*/  PRMT R19, R7.reuse, 0x7771, RZ ;  /* 0x0000777107137816 */ /* 0x040fe400000000ff */
[----:B------:R-:W-:Y:S01]  /*42040*/  PRMT R7, R7, 0x7770, RZ ;  /* 0x0000777007077816 */ /* 0x000fe200000000ff */
[----:B------:R0:W-:Y:S04]  /*42050*/  @P4 STG.E.U8 desc[UR32][R4.64], R55 ;  /* 0x0000003704004986 */ /* 0x0001e8000c101120 */
[----:B------:R0:W-:Y:S04]  /*42060*/  @P6 STG.E.U8 desc[UR32][R12.64], R11 ;  /* 0x0000000b0c006986 */ /* 0x0001e8000c101120 */
[----:B------:R0:W-:Y:S04]  /*42070*/  @P2 STG.E.U8 desc[UR32][R2.64], R7 ;  /* 0x0000000702002986 */ /* 0x0001e8000c101120 */
[----:B------:R0:W-:Y:S01]  /*42080*/  @P3 STG.E.U8 desc[UR32][R8.64], R19 ;  /* 0x0000001308003986 */ /* 0x0001e2000c101120 */
[----:B------:R-:W-:-:S03]  /*42090*/  IMAD.X R61, R6, 0x1, R61, P5 ;  /* 0x00000001063d7824 */ /* 0x000fc600028e063d */
[----:B------:R0:W-:Y:S01]  /*420a0*/  @P1 STG.E.U8 desc[UR32][R58.64], R17 ;  /* 0x000000113a001986 */ /* 0x0001e2000c101120 */
[----:B------:R-:W-:Y:S05]  /*420b0*/  @!P0 EXIT ;  /* 0x000000000000894d */ /* 0x000fea0003800000 */
[----:B------:R-:W-:Y:S01]  /*420c0*/  STG.E.U8 desc[UR32][R60.64], R15 ;  /* 0x0000000f3c007986 */ /* 0x000fe2000c101120 */
[----:B------:R-:W-:Y:S05]  /*420d0*/  EXIT ;  /* 0x000000000000794d */ /* 0x000fea0003800000 */
.L_x_2:
[----:B------:R-:W-:-:S00]  /*420e0*/  BRA `(.L_x_2) ;  /* 0xfffffffc00fc7947 */ /* 0x000fc0000383ffff */
[----:B------:R-:W-:-:S00]  /*420f0*/  NOP ;  /* 0x0000000000007918 */ /* 0x000fc00000000000 */
        /* <DEDUP_REMOVED lines=8> */
.L_x_3:


//--------------------- .nv.shared.matmul_kernel  --------------------------
	.section	.nv.shared.matmul_kernel,"aw",@nobits
	.sectionflags	@""
	.align	16
	.zero		1024


//--------------------- .nv.shared.reserved.0     --------------------------
	.section	.nv.shared.reserved.0,"aw",@nobits
	.weak		__nv_reservedSMEM_offset_0_alias
	.size		__nv_reservedSMEM_offset_0_alias, 0, 0
	.other		__nv_reservedSMEM_offset_0_alias,@"STO_CUDA_RESERVED_SHARED STV_DEFAULT"
__nv_reservedSMEM_offset_0_alias:
	.zero		0


//--------------------- .nv.constant0.matmul_kernel --------------------------
	.section	.nv.constant0.matmul_kernel,"a",@progbits
	.sectionflags	@""
	.align	4
.nv.constant0.matmul_kernel:
	.zero		608


//--------------------- SYMBOLS --------------------------

	.type		.nv.reservedSmem.offset0,@object
	.size		.nv.reservedSmem.offset0,0x4
